	.target	sm_90a

	.elftype	@"ET_EXEC"


//--------------------- .note.nv.tkinfo           --------------------------
	.section	.note.nv.tkinfo,"",@"SHT_NOTE"
	.sectionflags	@"SHF_NOTE_NV_TKINFO"
	.tkinfo
        /*0018*/ 	.word	0x00000002
        /*0030*/ 	.string	""
        /*0030*/ 	.string	"ptxas"
        /*0030*/ 	.string	"Cuda compilation tools, release 13.0, V13.0.88"
        /*0030*/ 	.string	"Build cuda_13.0.r13.0/compiler.36424714_0"
        /*0030*/ 	.string	"-arch sm_90a -m 64 "



//--------------------- .note.nv.cuinfo           --------------------------
	.section	.note.nv.cuinfo,"",@"SHT_NOTE"
	.sectionflags	@"SHF_NOTE_NV_CUINFO"
        /*0018*/ 	.short	0x0002
        /*001a*/ 	.short	0x005a
        /*001c*/ 	.short	0x0082
	.zero		2


//--------------------- .nv.info                  --------------------------
	.section	.nv.info,"",@"SHT_CUDA_INFO"
	.align	4


	//----- nvinfo : EIATTR_REGCOUNT
	.align		4
        /*0000*/ 	.byte	0x04, 0x2f
        /*0002*/ 	.short	(.L_16 - .L_15)
	.align		4
.L_15:
        /*0004*/ 	.word	index@(_ZN7cutlass13device_kernelINS_4fmha6kernel13FmhaKernelTmaINS1_10collective15FmhaMainloopTmaINS_10bfloat16_tEfN4cute5tupleIJNS7_1CILi64EEENS9_ILi256EEENS9_ILi192EEEEEENS4_12CausalFusionEJEEENS4_15FmhaFwdEpilogueIS6_fNS8_IJSA_SC_SB_EEEEEJEEEEEvNT_6ParamsE)
        /*0008*/ 	.word	0x000000ff


	//----- nvinfo : EIATTR_FRAME_SIZE
	.align		4
.L_16:
        /*000c*/ 	.byte	0x04, 0x11
        /*000e*/ 	.short	(.L_18 - .L_17)
	.align		4
.L_17:
        /*0010*/ 	.word	index@($__internal_0_$__cuda_sm20_rcp_rn_f32_slowpath)
        /*0014*/ 	.word	0x000000b0


	//----- nvinfo : EIATTR_FRAME_SIZE
	.align		4
.L_18:
        /*0018*/ 	.byte	0x04, 0x11
        /*001a*/ 	.short	(.L_20 - .L_19)
	.align		4
.L_19:
        /*001c*/ 	.word	index@(_ZN7cutlass13device_kernelINS_4fmha6kernel13FmhaKernelTmaINS1_10collective15FmhaMainloopTmaINS_10bfloat16_tEfN4cute5tupleIJNS7_1CILi64EEENS9_ILi256EEENS9_ILi192EEEEEENS4_12CausalFusionEJEEENS4_15FmhaFwdEpilogueIS6_fNS8_IJSA_SC_SB_EEEEEJEEEEEvNT_6ParamsE)
        /*0020*/ 	.word	0x000000b0


	//----- nvinfo : EIATTR_MIN_STACK_SIZE
	.align		4
.L_20:
        /*0024*/ 	.byte	0x04, 0x12
        /*0026*/ 	.short	(.L_22 - .L_21)
	.align		4
.L_21:
        /*0028*/ 	.word	index@(_ZN7cutlass13device_kernelINS_4fmha6kernel13FmhaKernelTmaINS1_10collective15FmhaMainloopTmaINS_10bfloat16_tEfN4cute5tupleIJNS7_1CILi64EEENS9_ILi256EEENS9_ILi192EEEEEENS4_12CausalFusionEJEEENS4_15FmhaFwdEpilogueIS6_fNS8_IJSA_SC_SB_EEEEEJEEEEEvNT_6ParamsE)
        /*002c*/ 	.word	0x000000b0
.L_22:


//--------------------- .nv.compat                --------------------------
	.section	.nv.compat,"",@"SHT_CUDA_COMPAT_INFO"
	.align	4
        /*0000*/ 	.byte	0x02, 0x09, 0x01, 0x00, 0x02, 0x02, 0x04, 0x00, 0x02, 0x05, 0x05, 0x00, 0x03, 0x07, 0x01, 0x01
        /*0010*/ 	.byte	0x02, 0x03, 0x01, 0x00, 0x02, 0x06, 0x01, 0x00, 0x04, 0x0b, 0x08, 0x00, 0x00, 0x00, 0x00, 0x00
        /*0020*/ 	.byte	0x00, 0x00, 0x00, 0x00


//--------------------- .nv.info._ZN7cutlass13device_kernelINS_4fmha6kernel13FmhaKernelTmaINS1_10collective15FmhaMainloopTmaINS_10bfloat16_tEfN4cute5tupleIJNS7_1CILi64EEENS9_ILi256EEENS9_ILi192EEEEEENS4_12CausalFusionEJEEENS4_15FmhaFwdEpilogueIS6_fNS8_IJSA_SC_SB_EEEEEJEEEEEvNT_6ParamsE --------------------------
	.section	.nv.info._ZN7cutlass13device_kernelINS_4fmha6kernel13FmhaKernelTmaINS1_10collective15FmhaMainloopTmaINS_10bfloat16_tEfN4cute5tupleIJNS7_1CILi64EEENS9_ILi256EEENS9_ILi192EEEEEENS4_12CausalFusionEJEEENS4_15FmhaFwdEpilogueIS6_fNS8_IJSA_SC_SB_EEEEEJEEEEEvNT_6ParamsE,"",@"SHT_CUDA_INFO"
	.sectionflags	@""
	.align	4


	//----- nvinfo : EIATTR_CUDA_API_VERSION
	.align		4
        /*0000*/ 	.byte	0x04, 0x37
        /*0002*/ 	.short	(.L_24 - .L_23)
.L_23:
        /*0004*/ 	.word	0x00000082


	//----- nvinfo : EIATTR_KPARAM_INFO
	.align		4
.L_24:
        /*0008*/ 	.byte	0x04, 0x17
        /*000a*/ 	.short	(.L_26 - .L_25)
.L_25:
        /*000c*/ 	.word	0x00000000
        /*0010*/ 	.short	0x0000
        /*0012*/ 	.short	0x0070
        /*0014*/ 	.byte	0x00, 0xf0, 0x01, 0x20


	//----- nvinfo : EIATTR_SPARSE_MMA_MASK
	.align		4
.L_26:
        /*0018*/ 	.byte	0x03, 0x50
        /*001a*/ 	.short	0x0000


	//----- nvinfo : EIATTR_MAXREG_COUNT
	.align		4
        /*001c*/ 	.byte	0x03, 0x1b
        /*001e*/ 	.short	0x00ff


	//----- nvinfo : EIATTR_NUM_BARRIERS
	.align		4
        /*0020*/ 	.byte	0x02, 0x4c
        /*0022*/ 	.byte	0x02
	.zero		1


	//----- nvinfo : EIATTR_EXTERNS
	.align		4
        /*0024*/ 	.byte	0x04, 0x0f
        /*0026*/ 	.short	(.L_28 - .L_27)


	//   ....[0]....
	.align		4
.L_27:
        /*0028*/ 	.word	index@(__assertfail)


	//----- nvinfo : EIATTR_ANNOTATIONS
	.align		4
.L_28:
        /*002c*/ 	.byte	0x04, 0x55
        /*002e*/ 	.short	(.L_30 - .L_29)


	//   ....[0]....
.L_29:
        /*0030*/ 	.word	0x00000001
        /*0034*/ 	.byte	0xd0, 0x06, 0x00, 0x00, 0x01, 0x00, 0x00, 0x00, 0x20, 0x07, 0x00, 0x00, 0x01, 0x00, 0x00, 0x00
        /* <DEDUP_REMOVED lines=49> */
        /*0354*/ 	.byte	0x30, 0x58, 0x01, 0x00, 0x01, 0x00, 0x00, 0x00, 0x10, 0x59, 0x01, 0x00


	//----- nvinfo : EIATTR_MERCURY_ISA_VERSION
	.align		4
.L_30:
        /*0360*/ 	.byte	0x03, 0x5f
        /*0362*/ 	.short	0x0101


	//----- nvinfo : EIATTR_COOP_GROUP_MASK_REGIDS
	.align		4
        /*0364*/ 	.byte	0x04, 0x29
        /*0366*/ 	.short	(.L_32 - .L_31)


	//   ....[0]....
.L_31:
        /*0368*/ 	.word	0xffffffff


	//   ....[1]....
        /*036c*/ 	.word	0xffffffff


	//   ....[2]....
        /*0370*/ 	.word	0xffffffff


	//   ....[3]....
        /*0374*/ 	.word	0xffffffff


	//   ....[4]....
        /*0378*/ 	.word	0xffffffff


	//   ....[5]....
        /*037c*/ 	.word	0xffffffff


	//   ....[6]....
        /*0380*/ 	.word	0xffffffff


	//   ....[7]....
        /*0384*/ 	.word	0xffffffff


	//   ....[8]....
        /*0388*/ 	.word	0xffffffff


	//   ....[9]....
        /*038c*/ 	.word	0xffffffff


	//   ....[10]....
        /*0390*/ 	.word	0xffffffff


	//   ....[11]....
        /*0394*/ 	.word	0xffffffff


	//   ....[12]....
        /*0398*/ 	.word	0xffffffff


	//   ....[13]....
        /*039c*/ 	.word	0xffffffff


	//   ....[14]....
        /*03a0*/ 	.word	0xffffffff


	//   ....[15]....
        /*03a4*/ 	.word	0xffffffff


	//   ....[16]....
        /*03a8*/ 	.word	0xffffffff


	//   ....[17]....
        /*03ac*/ 	.word	0xffffffff


	//   ....[18]....
        /*03b0*/ 	.word	0xffffffff


	//   ....[19]....
        /*03b4*/ 	.word	0xffffffff


	//   ....[20]....
        /*03b8*/ 	.word	0xffffffff


	//----- nvinfo : EIATTR_COOP_GROUP_INSTR_OFFSETS
	.align		4
.L_32:
        /*03bc*/ 	.byte	0x04, 0x28
        /*03be*/ 	.short	(.L_34 - .L_33)


	//   ....[0]....
.L_33:
        /*03c0*/ 	.word	0x00000060


	//   ....[1]....
        /*03c4*/ 	.word	0x00000150


	//   ....[2]....
        /*03c8*/ 	.word	0x00000280


	//   ....[3]....
        /*03cc*/ 	.word	0x00000420


	//   ....[4]....
        /*03d0*/ 	.word	0x000005d0


	//   ....[5]....
        /*03d4*/ 	.word	0x00003b80


	//   ....[6]....
        /*03d8*/ 	.word	0x00003c90


	//   ....[7]....
        /*03dc*/ 	.word	0x00003d10


	//   ....[8]....
        /*03e0*/ 	.word	0x00003de0


	//   ....[9]....
        /*03e4*/ 	.word	0x00009410


	//   ....[10]....
        /*03e8*/ 	.word	0x00009470


	//   ....[11]....
        /*03ec*/ 	.word	0x00009490


	//   ....[12]....
        /*03f0*/ 	.word	0x000094b0


	//   ....[13]....
        /*03f4*/ 	.word	0x00010d40


	//   ....[14]....
        /*03f8*/ 	.word	0x00010d60


	//   ....[15]....
        /*03fc*/ 	.word	0x00010db0


	//   ....[16]....
        /*0400*/ 	.word	0x00010dd0


	//   ....[17]....
        /*0404*/ 	.word	0x00015940


	//   ....[18]....
        /*0408*/ 	.word	0x00015980


	//   ....[19]....
        /*040c*/ 	.word	0x000159b0


	//   ....[20]....
        /*0410*/ 	.word	0x000159d0


	//----- nvinfo : EIATTR_SYSCALL_OFFSETS
	.align		4
.L_34:
        /*0414*/ 	.byte	0x04, 0x46
        /*0416*/ 	.short	(.L_36 - .L_35)


	//   ....[0]....
.L_35:
        /*0418*/ 	.word	0x00016710


	//   ....[1]....
        /*041c*/ 	.word	0x00016860


	//----- nvinfo : EIATTR_MBARRIER_INSTR_OFFSETS
	.align		4
.L_36:
        /*0420*/ 	.byte	0x04, 0x39
        /*0422*/ 	.short	(.L_38 - .L_37)


	//   ....[0]....
.L_37:
        /*0424*/ 	.word	0x00000250
        /*0428*/ 	.word	0x000000ff
        /*042c*/ 	.word	0x00066040
        /*0430*/ 	.short	0x0100
        /*0432*/ 	.byte	0x08
	.zero		1


	//   ....[1]....
        /*0434*/ 	.word	0x00000260
        /*0438*/ 	.word	0x000000ff
        /*043c*/ 	.word	0x00066048
        /*0440*/ 	.short	0x0100
        /*0442*/ 	.byte	0x08
	.zero		1


	//   ....[2]....
        /*0444*/ 	.word	0x00000390
        /*0448*/ 	.word	0x000000ff
        /*044c*/ 	.word	0x00066000
        /*0450*/ 	.short	0x0100
        /*0452*/ 	.byte	0x08
	.zero		1


	//   ....[3]....
        /*0454*/ 	.word	0x000003a0
        /*0458*/ 	.word	0x000000ff
        /*045c*/ 	.word	0x00066020
        /*0460*/ 	.short	0x0100
        /*0462*/ 	.byte	0x08
	.zero		1


	//   ....[4]....
        /*0464*/ 	.word	0x000003b0
        /*0468*/ 	.word	0x000000ff
        /*046c*/ 	.word	0x00066008
        /*0470*/ 	.short	0x0100
        /*0472*/ 	.byte	0x08
	.zero		1


	//   ....[5]....
        /*0474*/ 	.word	0x000003c0
        /*0478*/ 	.word	0x000000ff
        /*047c*/ 	.word	0x00066028
        /*0480*/ 	.short	0x0100
        /*0482*/ 	.byte	0x08
	.zero		1


	//   ....[6]....
        /*0484*/ 	.word	0x000003d0
        /*0488*/ 	.word	0x000000ff
        /*048c*/ 	.word	0x00066010
        /*0490*/ 	.short	0x0100
        /*0492*/ 	.byte	0x08
	.zero		1


	//   ....[7]....
        /*0494*/ 	.word	0x000003e0
        /*0498*/ 	.word	0x000000ff
        /*049c*/ 	.word	0x00066030
        /*04a0*/ 	.short	0x0100
        /*04a2*/ 	.byte	0x08
	.zero		1


	//   ....[8]....
        /*04a4*/ 	.word	0x000003f0
        /*04a8*/ 	.word	0x000000ff
        /*04ac*/ 	.word	0x00066018
        /*04b0*/ 	.short	0x0100
        /*04b2*/ 	.byte	0x08
	.zero		1


	//   ....[9]....
        /*04b4*/ 	.word	0x00000400
        /*04b8*/ 	.word	0x000000ff
        /*04bc*/ 	.word	0x00066038
        /*04c0*/ 	.short	0x0100
        /*04c2*/ 	.byte	0x08
	.zero		1


	//   ....[10]....
        /*04c4*/ 	.word	0x00000530
        /*04c8*/ 	.word	0x000000ff
        /*04cc*/ 	.word	0x00066050
        /*04d0*/ 	.short	0x0100
        /*04d2*/ 	.byte	0x08
	.zero		1


	//   ....[11]....
        /*04d4*/ 	.word	0x00000540
        /*04d8*/ 	.word	0x000000ff
        /*04dc*/ 	.word	0x00066070
        /*04e0*/ 	.short	0x0100
        /*04e2*/ 	.byte	0x08
	.zero		1


	//   ....[12]....
        /*04e4*/ 	.word	0x00000550
        /*04e8*/ 	.word	0x000000ff
        /*04ec*/ 	.word	0x00066058
        /*04f0*/ 	.short	0x0100
        /*04f2*/ 	.byte	0x08
	.zero		1


	//   ....[13]....
        /*04f4*/ 	.word	0x00000560
        /*04f8*/ 	.word	0x000000ff
        /*04fc*/ 	.word	0x00066078
        /*0500*/ 	.short	0x0100
        /*0502*/ 	.byte	0x08
	.zero		1


	//   ....[14]....
        /*0504*/ 	.word	0x00000570
        /*0508*/ 	.word	0x000000ff
        /*050c*/ 	.word	0x00066060
        /*0510*/ 	.short	0x0100
        /*0512*/ 	.byte	0x08
	.zero		1


	//   ....[15]....
        /*0514*/ 	.word	0x00000580
        /*0518*/ 	.word	0x000000ff
        /*051c*/ 	.word	0x00066080
        /*0520*/ 	.short	0x0100
        /*0522*/ 	.byte	0x08
	.zero		1


	//   ....[16]....
        /*0524*/ 	.word	0x00000590
        /*0528*/ 	.word	0x000000ff
        /*052c*/ 	.word	0x00066068
        /*0530*/ 	.short	0x0100
        /*0532*/ 	.byte	0x08
	.zero		1


	//   ....[17]....
        /*0534*/ 	.word	0x000005a0
        /*0538*/ 	.word	0x000000ff
        /*053c*/ 	.word	0x00066088
        /*0540*/ 	.short	0x0100
        /*0542*/ 	.byte	0x08
	.zero		1


	//   ....[18]....
        /*0544*/ 	.word	0x000007c0
        /*0548*/ 	.word	0x00000004
        /*054c*/ 	.word	0x00066048
        /*0550*/ 	.short	0x010a
        /*0552*/ 	.byte	0x3f
	.zero		1


	//   ....[19]....
        /*0554*/ 	.word	0x00000b70
        /*0558*/ 	.word	0x00000006
        /*055c*/ 	.word	0x00066020
        /*0560*/ 	.short	0x010a
        /*0562*/ 	.byte	0x3f
	.zero		1


	//   ....[20]....
        /*0564*/ 	.word	0x00000e80
        /*0568*/ 	.word	0x00000003
        /*056c*/ 	.word	0x00066020
        /*0570*/ 	.short	0x010a
        /*0572*/ 	.byte	0x3f
	.zero		1


	//   ....[21]....
        /*0574*/ 	.word	0x000011e0
        /*0578*/ 	.word	0x00000005
        /*057c*/ 	.word	0x00066020
        /*0580*/ 	.short	0x010a
        /*0582*/ 	.byte	0x3f
	.zero		1


	//   ....[22]....
        /*0584*/ 	.word	0x00001550
        /*0588*/ 	.word	0x00000006
        /*058c*/ 	.word	0x00066020
        /*0590*/ 	.short	0x010a
        /*0592*/ 	.byte	0x3f
	.zero		1


	//   ....[23]....
        /*0594*/ 	.word	0x00001900
        /*0598*/ 	.word	0x00000003
        /*059c*/ 	.word	0x00066040
        /*05a0*/ 	.short	0x010a
        /*05a2*/ 	.byte	0x3f
	.zero		1


	//   ....[24]....
        /*05a4*/ 	.word	0x00001a60
        /*05a8*/ 	.word	0x00000008
        /*05ac*/ 	.word	0x00066000
        /*05b0*/ 	.short	0x010a
        /*05b2*/ 	.byte	0x3f
	.zero		1


	//   ....[25]....
        /*05b4*/ 	.word	0x00007980
        /*05b8*/ 	.word	0x0000000e
        /*05bc*/ 	.word	0x00066008
        /*05c0*/ 	.short	0x010a
        /*05c2*/ 	.byte	0x3f
	.zero		1


	//   ....[26]....
        /*05c4*/ 	.word	0x00007f30
        /*05c8*/ 	.word	0x0000000d
        /*05cc*/ 	.word	0x00000000
        /*05d0*/ 	.short	0x0101
        /*05d2*/ 	.byte	0x3f
	.zero		1


	//   ....[27]....
        /*05d4*/ 	.word	0x00008080
        /*05d8*/ 	.word	0x00000008
        /*05dc*/ 	.word	0x00066000
        /*05e0*/ 	.short	0x010a
        /*05e2*/ 	.byte	0x3f
	.zero		1


	//   ....[28]....
        /*05e4*/ 	.word	0x00008850
        /*05e8*/ 	.word	0x00000005
        /*05ec*/ 	.word	0x00066020
        /*05f0*/ 	.short	0x010a
        /*05f2*/ 	.byte	0x3f
	.zero		1


	//   ....[29]....
        /*05f4*/ 	.word	0x00009500
        /*05f8*/ 	.word	0x0000000b
        /*05fc*/ 	.word	0x00000000
        /*0600*/ 	.short	0x0101
        /*0602*/ 	.byte	0x3f
	.zero		1


	//   ....[30]....
        /*0604*/ 	.word	0x00009c60
        /*0608*/ 	.word	0x00000007
        /*060c*/ 	.word	0x00066000
        /*0610*/ 	.short	0x010a
        /*0612*/ 	.byte	0x3f
	.zero		1


	//   ....[31]....
        /*0614*/ 	.word	0x0000de00
        /*0618*/ 	.word	0x0000000e
        /*061c*/ 	.word	0x00000000
        /*0620*/ 	.short	0x0101
        /*0622*/ 	.byte	0x3f
	.zero		1


	//   ....[32]....
        /*0624*/ 	.word	0x0000df50
        /*0628*/ 	.word	0x0000000c
        /*062c*/ 	.word	0x00066020
        /*0630*/ 	.short	0x010a
        /*0632*/ 	.byte	0x3f
	.zero		1


	//   ....[33]....
        /*0634*/ 	.word	0x0000e3b0
        /*0638*/ 	.word	0x00000008
        /*063c*/ 	.word	0x00066000
        /*0640*/ 	.short	0x010a
        /*0642*/ 	.byte	0x3f
	.zero		1


	//   ....[34]....
        /*0644*/ 	.word	0x0000ec10
        /*0648*/ 	.word	0x00000005
        /*064c*/ 	.word	0x00066020
        /*0650*/ 	.short	0x010a
        /*0652*/ 	.byte	0x3f
	.zero		1


	//   ....[35]....
        /*0654*/ 	.word	0x00010fa0
        /*0658*/ 	.word	0x0000000d
        /*065c*/ 	.word	0x00000000
        /*0660*/ 	.short	0x0101
        /*0662*/ 	.byte	0x3f
	.zero		1


	//   ....[36]....
        /*0664*/ 	.word	0x000115c0
        /*0668*/ 	.word	0x00000007
        /*066c*/ 	.word	0x00066000
        /*0670*/ 	.short	0x010a
        /*0672*/ 	.byte	0x3f
	.zero		1


	//   ....[37]....
        /*0674*/ 	.word	0x000153b0
        /*0678*/ 	.word	0x00000006
        /*067c*/ 	.word	0x00000000
        /*0680*/ 	.short	0x0101
        /*0682*/ 	.byte	0x3f
	.zero		1


	//   ....[38]....
        /*0684*/ 	.word	0x000154b0
        /*0688*/ 	.word	0x00000006
        /*068c*/ 	.word	0x00066020
        /*0690*/ 	.short	0x010a
        /*0692*/ 	.byte	0x3f
	.zero		1


	//----- nvinfo : EIATTR_NUM_MBARRIERS
	.align		4
.L_38:
        /*0694*/ 	.byte	0x03, 0x38
        /*0696*/ 	.short	0x0012


	//----- nvinfo : EIATTR_EXIT_INSTR_OFFSETS
	.align		4
        /*0698*/ 	.byte	0x04, 0x1c
        /*069a*/ 	.short	(.L_40 - .L_39)


	//   ....[0]....
.L_39:
        /*069c*/ 	.word	0x00017c40


	//----- nvinfo : EIATTR_MAX_THREADS
	.align		4
.L_40:
        /*06a0*/ 	.byte	0x04, 0x05
        /*06a2*/ 	.short	(.L_42 - .L_41)
.L_41:
        /*06a4*/ 	.word	0x00000080
        /*06a8*/ 	.word	0x00000001
        /*06ac*/ 	.word	0x00000001


	//----- nvinfo : EIATTR_CRS_STACK_SIZE
	.align		4
.L_42:
        /*06b0*/ 	.byte	0x04, 0x1e
        /*06b2*/ 	.short	(.L_44 - .L_43)
.L_43:
        /*06b4*/ 	.word	0x00000000


	//----- nvinfo : EIATTR_CBANK_PARAM_SIZE
	.align		4
.L_44:
        /*06b8*/ 	.byte	0x03, 0x19
        /*06ba*/ 	.short	0x0870


	//----- nvinfo : EIATTR_PARAM_CBANK
	.align		4
        /*06bc*/ 	.byte	0x04, 0x0a
        /*06be*/ 	.short	(.L_46 - .L_45)
	.align		4
.L_45:
        /*06c0*/ 	.word	index@(.nv.constant0._ZN7cutlass13device_kernelINS_4fmha6kernel13FmhaKernelTmaINS1_10collective15FmhaMainloopTmaINS_10bfloat16_tEfN4cute5tupleIJNS7_1CILi64EEENS9_ILi256EEENS9_ILi192EEEEEENS4_12CausalFusionEJEEENS4_15FmhaFwdEpilogueIS6_fNS8_IJSA_SC_SB_EEEEEJEEEEEvNT_6ParamsE)
        /*06c4*/ 	.short	0x0210
        /*06c6*/ 	.short	0x0870


	//----- nvinfo : EIATTR_SW_WAR
	.align		4
.L_46:
        /*06c8*/ 	.byte	0x04, 0x36
        /*06ca*/ 	.short	(.L_48 - .L_47)
.L_47:
        /*06cc*/ 	.word	0x00000008
.L_48:


//--------------------- .nv.callgraph             --------------------------
	.section	.nv.callgraph,"",@"SHT_CUDA_CALLGRAPH"
	.align	4
	.sectionentsize	8
	.align		4
        /*0000*/ 	.word	0x00000000
	.align		4
        /*0004*/ 	.word	0xffffffff
	.align		4
        /*0008*/ 	.word	index@(_ZN7cutlass13device_kernelINS_4fmha6kernel13FmhaKernelTmaINS1_10collective15FmhaMainloopTmaINS_10bfloat16_tEfN4cute5tupleIJNS7_1CILi64EEENS9_ILi256EEENS9_ILi192EEEEEENS4_12CausalFusionEJEEENS4_15FmhaFwdEpilogueIS6_fNS8_IJSA_SC_SB_EEEEEJEEEEEvNT_6ParamsE)
	.align		4
        /*000c*/ 	.word	index@(__assertfail)
	.align		4
        /*0010*/ 	.word	0x00000000
	.align		4
        /*0014*/ 	.word	0xfffffffe
	.align		4
        /*0018*/ 	.word	0x00000000
	.align		4
        /*001c*/ 	.word	0xfffffffd
	.align		4
        /*0020*/ 	.word	0x00000000
	.align		4
        /*0024*/ 	.word	0xfffffffc


//--------------------- .nv.constant4             --------------------------
	.section	.nv.constant4,"a",@progbits
	.align	8
	.align		8
.nv.constant4:
        /*0000*/ 	.dword	__assertfail
	.align		8
        /*0008*/ 	.dword	__unnamed_1
	.align		8
        /*0010*/ 	.dword	__unnamed_2
	.align		8
        /*0018*/ 	.dword	_ZN39_INTERNAL_f7ed4ff5_4_k_cu_f17e0dab_29564cuda3std3__45__cpo5beginE
	.align		8
        /*0020*/ 	.dword	_ZN39_INTERNAL_f7ed4ff5_4_k_cu_f17e0dab_29564cuda3std3__45__cpo3endE
	.align		8
        /*0028*/ 	.dword	_ZN39_INTERNAL_f7ed4ff5_4_k_cu_f17e0dab_29564cuda3std3__45__cpo6cbeginE
	.align		8
        /*0030*/ 	.dword	_ZN39_INTERNAL_f7ed4ff5_4_k_cu_f17e0dab_29564cuda3std3__45__cpo4cendE
	.align		8
        /*0038*/ 	.dword	_ZN39_INTERNAL_f7ed4ff5_4_k_cu_f17e0dab_29564cuda3std3__441_GLOBAL__N__f7ed4ff5_4_k_cu_f17e0dab_29566ignoreE
	.align		8
        /*0040*/ 	.dword	_ZN39_INTERNAL_f7ed4ff5_4_k_cu_f17e0dab_29564cuda3std3__419piecewise_constructE
	.align		8
        /*0048*/ 	.dword	_ZN39_INTERNAL_f7ed4ff5_4_k_cu_f17e0dab_29564cuda3std3__48in_placeE
	.align		8
        /*0050*/ 	.dword	_ZN39_INTERNAL_f7ed4ff5_4_k_cu_f17e0dab_29564cuda3std6ranges3__45__cpo4swapE
	.align		8
        /*0058*/ 	.dword	_ZN39_INTERNAL_f7ed4ff5_4_k_cu_f17e0dab_29564cuda3std6ranges3__45__cpo9iter_moveE
	.align		8
        /*0060*/ 	.dword	_ZN39_INTERNAL_f7ed4ff5_4_k_cu_f17e0dab_29564cute7productE
	.align		8
        /*0068*/ 	.dword	_ZN39_INTERNAL_f7ed4ff5_4_k_cu_f17e0dab_29564cute1_E
	.align		8
        /*0070*/ 	.dword	$str$23
	.align		8
        /*0078*/ 	.dword	$str$24


//--------------------- .text._ZN7cutlass13device_kernelINS_4fmha6kernel13FmhaKernelTmaINS1_10collective15FmhaMainloopTmaINS_10bfloat16_tEfN4cute5tupleIJNS7_1CILi64EEENS9_ILi256EEENS9_ILi192EEEEEENS4_12CausalFusionEJEEENS4_15FmhaFwdEpilogueIS6_fNS8_IJSA_SC_SB_EEEEEJEEEEEvNT_6ParamsE --------------------------
	.section	.text._ZN7cutlass13device_kernelINS_4fmha6kernel13FmhaKernelTmaINS1_10collective15FmhaMainloopTmaINS_10bfloat16_tEfN4cute5tupleIJNS7_1CILi64EEENS9_ILi256EEENS9_ILi192EEEEEENS4_12CausalFusionEJEEENS4_15FmhaFwdEpilogueIS6_fNS8_IJSA_SC_SB_EEEEEJEEEEEvNT_6ParamsE,"ax",@progbits
	.align	128
.text._ZN7cutlass13device_kernelINS_4fmha6kernel13FmhaKernelTmaINS1_10collective15FmhaMainloopTmaINS_10bfloat16_tEfN4cute5tupleIJNS7_1CILi64EEENS9_ILi256EEENS9_ILi192EEEEEENS4_12CausalFusionEJEEENS4_15FmhaFwdEpilogueIS6_fNS8_IJSA_SC_SB_EEEEEJEEEEEvNT_6ParamsE:
        .type           _ZN7cutlass13device_kernelINS_4fmha6kernel13FmhaKernelTmaINS1_10collective15FmhaMainloopTmaINS_10bfloat16_tEfN4cute5tupleIJNS7_1CILi64EEENS9_ILi256EEENS9_ILi192EEEEEENS4_12CausalFusionEJEEENS4_15FmhaFwdEpilogueIS6_fNS8_IJSA_SC_SB_EEEEEJEEEEEvNT_6ParamsE,@function
        .size           _ZN7cutlass13device_kernelINS_4fmha6kernel13FmhaKernelTmaINS1_10collective15FmhaMainloopTmaINS_10bfloat16_tEfN4cute5tupleIJNS7_1CILi64EEENS9_ILi256EEENS9_ILi192EEEEEENS4_12CausalFusionEJEEENS4_15FmhaFwdEpilogueIS6_fNS8_IJSA_SC_SB_EEEEEJEEEEEvNT_6ParamsE,(.L_x_86 - _ZN7cutlass13device_kernelINS_4fmha6kernel13FmhaKernelTmaINS1_10collective15FmhaMainloopTmaINS_10bfloat16_tEfN4cute5tupleIJNS7_1CILi64EEENS9_ILi256EEENS9_ILi192EEEEEENS4_12CausalFusionEJEEENS4_15FmhaFwdEpilogueIS6_fNS8_IJSA_SC_SB_EEEEEJEEEEEvNT_6ParamsE)
        .other          _ZN7cutlass13device_kernelINS_4fmha6kernel13FmhaKernelTmaINS1_10collective15FmhaMainloopTmaINS_10bfloat16_tEfN4cute5tupleIJNS7_1CILi64EEENS9_ILi256EEENS9_ILi192EEEEEENS4_12CausalFusionEJEEENS4_15FmhaFwdEpilogueIS6_fNS8_IJSA_SC_SB_EEEEEJEEEEEvNT_6ParamsE,@"STO_CUDA_ENTRY STV_DEFAULT"
_ZN7cutlass13device_kernelINS_4fmha6kernel13FmhaKernelTmaINS1_10collective15FmhaMainloopTmaINS_10bfloat16_tEfN4cute5tupleIJNS7_1CILi64EEENS9_ILi256EEENS9_ILi192EEEEEENS4_12CausalFusionEJEEENS4_15FmhaFwdEpilogueIS6_fNS8_IJSA_SC_SB_EEEEEJEEEEEvNT_6ParamsE:
[----:B------:R-:W1:Y:S01]  /*0000*/  LDC R1, c[0x0][0x28] ;  /* 0x00000a00ff017b82 */ /* 0x000e620000000800 */
[----:B------:R-:W2:Y:S01]  /*0010*/  S2R R3, SR_TID.X ;  /* 0x0000000000037919 */ /* 0x000ea20000002100 */
[----:B------:R-:W-:Y:S01]  /*0020*/  ELECT P0, URZ, PT ;  /* 0x00000000003f782f */ /* 0x000fe20003800000 */
[----:B------:R-:W-:Y:S01]  /*0030*/  BSSY B0, `(.L_x_0) ;  /* 0x0000011000007945 */ /* 0x000fe20003800000 */
[----:B-1----:R-:W-:Y:S02]  /*0040*/  IADD3 R1, R1, -0xb0, RZ ;  /* 0xffffff5001017810 */ /* 0x002fe40007ffe0ff */
[----:B--2---:R-:W-:-:S05]  /*0050*/  SHF.R.U32.HI R0, RZ, 0x5, R3 ;  /* 0x00000005ff007819 */ /* 0x004fca0000011603 */
[----:B------:R-:W1:Y:S02]  /*0060*/  SHFL.IDX PT, R2, R0, RZ, 0x1f ;  /* 0x00001fff00027589 */ /* 0x000e6400000e0000 */
[----:B-1----:R-:W-:-:S13]  /*0070*/  ISETP.NE.OR P0, PT, R2, RZ, !P0 ;  /* 0x000000ff0200720c */ /* 0x002fda0004705670 */
[----:B------:R-:W-:Y:S05]  /*0080*/  @P0 BRA `(.L_x_1) ;  /* 0x00000000002c0947 */ /* 0x000fea0003800000 */
[----:B------:R-:W-:Y:S02]  /*0090*/  ULDC.64 UR4, c[0x0][0x198] ;  /* 0x0000660000047ab9 */ /* 0x000fe40000000a00 */
[----:B------:R-:W-:Y:S02]  /*00a0*/  UIADD3 UR6, UP0, UR4, 0xf0, URZ ;  /* 0x000000f004067890 */ /* 0x000fe4000ff1e03f */
[----:B------:R-:W-:Y:S02]  /*00b0*/  UIADD3 UR8, UP1, UR4, 0x1f0, URZ ;  /* 0x000001f004087890 */ /* 0x000fe4000ff3e03f */
[----:B------:R-:W-:Y:S02]  /*00c0*/  UIADD3 UR4, UP2, UR4, 0x2f0, URZ ;  /* 0x000002f004047890 */ /* 0x000fe4000ff5e03f */
[----:B------:R-:W-:Y:S02]  /*00d0*/  UIADD3.X UR7, URZ, UR5, URZ, UP0, !UPT ;  /* 0x000000053f077290 */ /* 0x000fe400087fe43f */
[----:B------:R-:W-:-:S02]  /*00e0*/  UIADD3.X UR9, URZ, UR5, URZ, UP1, !UPT ;  /* 0x000000053f097290 */ /* 0x000fc40008ffe43f */
[----:B------:R-:W-:-:S05]  /*00f0*/  UIADD3.X UR5, URZ, UR5, URZ, UP2, !UPT ;  /* 0x000000053f057290 */ /* 0x000fca00097fe43f */
[----:B------:R1:W-:Y:S02]  /*0100*/  UTMACCTL.PF [UR6] ;  /* 0x00000000060079b9 */ /* 0x0003e40008040000 */
[----:B------:R1:W-:Y:S02]  /*0110*/  UTMACCTL.PF [UR8] ;  /* 0x00000000080079b9 */ /* 0x0003e40008040000 */
[----:B------:R1:W-:Y:S02]  /*0120*/  UTMACCTL.PF [UR4] ;  /* 0x00000000040079b9 */ /* 0x0003e40008040000 */
[----:B-1----:R-:W-:Y:S01]  /*0130*/  NOP ;  /* 0x0000000000007918 */ /* 0x002fe20000000000 */
.L_x_1:
[----:B------:R-:W-:Y:S05]  /*0140*/  BSYNC B0 ;  /* 0x0000000000007941 */ /* 0x000fea0003800000 */
.L_x_0:
[----:B------:R-:W1:Y:S02]  /*0150*/  SHFL.IDX PT, R2, R0, RZ, 0x1f ;  /* 0x00001fff00027589 */ /* 0x000e6400000e0000 */
[----:B-1----:R-:W-:-:S13]  /*0160*/  ISETP.NE.AND P0, PT, R2, RZ, PT ;  /* 0x000000ff0200720c */ /* 0x002fda0003f05270 */
[----:B------:R-:W-:Y:S05]  /*0170*/  @P0 BRA `(.L_x_2) ;  /* 0x0000000000400947 */ /* 0x000fea0003800000 */
[----:B------:R-:W1:Y:S01]  /*0180*/  S2UR UR8, SR_CgaCtaId ;  /* 0x00000000000879c3 */ /* 0x000e620000008800 */
[----:B------:R-:W-:Y:S01]  /*0190*/  UMOV UR4, 0x400 ;  /* 0x0000040000047882 */ /* 0x000fe20000000000 */
[----:B------:R-:W-:Y:S01]  /*01a0*/  UMOV UR5, 0x1 ;  /* 0x0000000100057882 */ /* 0x000fe20000000000 */
[----:B------:R-:W-:Y:S01]  /*01b0*/  UMOV UR6, 0x80 ;  /* 0x0000008000067882 */ /* 0x000fe20000000000 */
[----:B------:R-:W-:Y:S01]  /*01c0*/  ELECT P0, URZ, PT ;  /* 0x00000000003f782f */ /* 0x000fe20003800000 */
[----:B------:R-:W-:-:S04]  /*01d0*/  UIADD3 UR6, -UR6, 0x100000, URZ ;  /* 0x0010000006067890 */ /* 0x000fc8000fffe13f */
[----:B------:R-:W-:Y:S02]  /*01e0*/  USHF.L.U32 UR7, UR6, 0xb, URZ ;  /* 0x0000000b06077899 */ /* 0x000fe4000800063f */
[----:B------:R-:W-:Y:S02]  /*01f0*/  USHF.L.U32 UR6, UR6, 0x1, URZ ;  /* 0x0000000106067899 */ /* 0x000fe4000800063f */
[----:B-1----:R-:W-:Y:S02]  /*0200*/  ULEA UR8, UR8, UR4, 0x18 ;  /* 0x0000000408087291 */ /* 0x002fe4000f8ec03f */
[----:B------:R-:W-:-:S04]  /*0210*/  UIADD3 UR4, -UR5, 0x100000, URZ ;  /* 0x0010000005047890 */ /* 0x000fc8000fffe13f */
[----:B------:R-:W-:Y:S02]  /*0220*/  USHF.L.U32 UR5, UR4, 0xb, URZ ;  /* 0x0000000b04057899 */ /* 0x000fe4000800063f */
[----:B------:R-:W-:Y:S01]  /*0230*/  USHF.L.U32 UR4, UR4, 0x1, URZ ;  /* 0x0000000104047899 */ /* 0x000fe2000800063f */
[----:B------:R-:W1:Y:S11]  /*0240*/  FENCE.VIEW.ASYNC.S ;  /* 0x00000000000073c6 */ /* 0x000e760000000000 */
[----:B-1----:R1:W2:Y:S01]  /*0250*/  SYNCS.EXCH.64 URZ, [UR8+0x66040], UR4 ;  /* 0x06604004083f75b2 */ /* 0x0022a20008000100 */
[----:B------:R1:W3:Y:S01]  /*0260*/  SYNCS.EXCH.64 URZ, [UR8+0x66048], UR6 ;  /* 0x06604806083f75b2 */ /* 0x0002e20008000100 */
[----:B------:R-:W-:Y:S01]  /*0270*/  NOP ;  /* 0x0000000000007918 */ /* 0x000fe20000000000 */
.L_x_2:
[----:B------:R-:W4:Y:S01]  /*0280*/  SHFL.IDX PT, R2, R0, RZ, 0x1f ;  /* 0x00001fff00027589 */ /* 0x000f2200000e0000 */
[----:B------:R-:W-:Y:S01]  /*0290*/  NOP ;  /* 0x0000000000007918 */ /* 0x000fe20000000000 */
[----:B----4-:R-:W-:-:S13]  /*02a0*/  ISETP.NE.AND P0, PT, R2, RZ, PT ;  /* 0x000000ff0200720c */ /* 0x010fda0003f05270 */
[----:B------:R-:W-:Y:S05]  /*02b0*/  @P0 BRA `(.L_x_3) ;  /* 0x0000000000580947 */ /* 0x000fea0003800000 */
[----:B-1----:R-:W1:Y:S01]  /*02c0*/  S2UR UR5, SR_CgaCtaId ;  /* 0x00000000000579c3 */ /* 0x002e620000008800 */
[----:B------:R-:W-:Y:S01]  /*02d0*/  UMOV UR4, 0x400 ;  /* 0x0000040000047882 */ /* 0x000fe20000000000 */
[----:B------:R-:W-:Y:S01]  /*02e0*/  UMOV UR6, 0x1 ;  /* 0x0000000100067882 */ /* 0x000fe20000000000 */
[----:B------:R-:W-:Y:S01]  /*02f0*/  UMOV UR7, 0x80 ;  /* 0x0000008000077882 */ /* 0x000fe20000000000 */
[----:B------:R-:W-:Y:S01]  /*0300*/  ELECT P0, URZ, PT ;  /* 0x00000000003f782f */ /* 0x000fe20003800000 */
[----:B-1----:R-:W-:Y:S02]  /*0310*/  ULEA UR8, UR5, UR4, 0x18 ;  /* 0x0000000405087291 */ /* 0x002fe4000f8ec03f */
[----:B------:R-:W-:-:S04]  /*0320*/  UIADD3 UR4, -UR6, 0x100000, URZ ;  /* 0x0010000006047890 */ /* 0x000fc8000fffe13f */
[----:B------:R-:W-:Y:S02]  /*0330*/  USHF.L.U32 UR5, UR4, 0xb, URZ ;  /* 0x0000000b04057899 */ /* 0x000fe4000800063f */
[----:B------:R-:W-:Y:S02]  /*0340*/  USHF.L.U32 UR4, UR4, 0x1, URZ ;  /* 0x0000000104047899 */ /* 0x000fe4000800063f */
[----:B------:R-:W-:-:S04]  /*0350*/  UIADD3 UR6, -UR7, 0x100000, URZ ;  /* 0x0010000007067890 */ /* 0x000fc8000fffe13f */
[----:B------:R-:W-:Y:S02]  /*0360*/  USHF.L.U32 UR7, UR6, 0xb, URZ ;  /* 0x0000000b06077899 */ /* 0x000fe4000800063f */
[----:B------:R-:W-:Y:S01]  /*0370*/  USHF.L.U32 UR6, UR6, 0x1, URZ ;  /* 0x0000000106067899 */ /* 0x000fe2000800063f */
[----:B------:R-:W1:Y:S03]  /*0380*/  FENCE.VIEW.ASYNC.S ;  /* 0x00000000000073c6 */ /* 0x000e660000000000 */
[----:B-1----:R4:W1:Y:S08]  /*0390*/  SYNCS.EXCH.64 URZ, [UR8+0x66000], UR4 ;  /* 0x06600004083f75b2 */ /* 0x0028700008000100 */
[----:B------:R4:W1:Y:S01]  /*03a0*/  SYNCS.EXCH.64 URZ, [UR8+0x66020], UR6 ;  /* 0x06602006083f75b2 */ /* 0x0008620008000100 */
[----:B------:R4:W1:Y:S01]  /*03b0*/  SYNCS.EXCH.64 URZ, [UR8+0x66008], UR4 ;  /* 0x06600804083f75b2 */ /* 0x0008620008000100 */
[----:B------:R4:W1:Y:S01]  /*03c0*/  SYNCS.EXCH.64 URZ, [UR8+0x66028], UR6 ;  /* 0x06602806083f75b2 */ /* 0x0008620008000100 */
[----:B------:R4:W1:Y:S01]  /*03d0*/  SYNCS.EXCH.64 URZ, [UR8+0x66010], UR4 ;  /* 0x06601004083f75b2 */ /* 0x0008620008000100 */
[----:B------:R4:W1:Y:S01]  /*03e0*/  SYNCS.EXCH.64 URZ, [UR8+0x66030], UR6 ;  /* 0x06603006083f75b2 */ /* 0x0008620008000100 */
[----:B------:R4:W1:Y:S01]  /*03f0*/  SYNCS.EXCH.64 URZ, [UR8+0x66018], UR4 ;  /* 0x06601804083f75b2 */ /* 0x0008620008000100 */
[----:B------:R4:W1:Y:S02]  /*0400*/  SYNCS.EXCH.64 URZ, [UR8+0x66038], UR6 ;  /* 0x06603806083f75b2 */ /* 0x0008640008000100 */
[----:B----4-:R-:W-:Y:S01]  /*0410*/  NOP ;  /* 0x0000000000007918 */ /* 0x010fe20000000000 */
.L_x_3:
        /* <DEDUP_REMOVED lines=26> */
.L_x_4:
[----:B------:R-:W4:Y:S01]  /*05c0*/  S2UR UR43, SR_CTAID.X ;  /* 0x00000000002b79c3 */ /* 0x000f220000002500 */
[----:B------:R-:W5:Y:S01]  /*05d0*/  SHFL.IDX PT, R4, R0, RZ, 0x1f ;  /* 0x00001fff00047589 */ /* 0x000f6200000e0000 */
[----:B-1----:R-:W-:Y:S01]  /*05e0*/  ULDC UR4, c[0x0][0x28c] ;  /* 0x0000a30000047ab9 */ /* 0x002fe20000000800 */
[----:B------:R-:W-:Y:S02]  /*05f0*/  ELECT P0, URZ, PT ;  /* 0x00000000003f782f */ /* 0x000fe40003800000 */
[----:B------:R-:W-:Y:S01]  /*0600*/  SHF.R.S32.HI R2, RZ, 0x1f, R3 ;  /* 0x0000001fff027819 */ /* 0x000fe20000011403 */
[----:B------:R-:W-:Y:S01]  /*0610*/  UIADD3 UR4, UR4, 0xff, URZ ;  /* 0x000000ff04047890 */ /* 0x000fe2000fffe03f */
[----:B------:R-:W-:Y:S01]  /*0620*/  NOP ;  /* 0x0000000000007918 */ /* 0x000fe20000000000 */
[----:B------:R-:W-:Y:S01]  /*0630*/  BSSY B0, `(.L_x_5) ;  /* 0x000003c000007945 */ /* 0x000fe20003800000 */
[----:B------:R-:W-:Y:S01]  /*0640*/  LEA.HI R2, R2, R3, RZ, 0x7 ;  /* 0x0000000302027211 */ /* 0x000fe200078f38ff */
[----:B------:R-:W-:Y:S01]  /*0650*/  USHF.R.S32.HI UR5, URZ, 0x1f, UR4 ;  /* 0x0000001f3f057899 */ /* 0x000fe20008011404 */
[----:B------:R-:W1:Y:S02]  /*0660*/  S2UR UR36, SR_CTAID.Y ;  /* 0x00000000002479c3 */ /* 0x000e640000002600 */
[----:B------:R-:W-:Y:S01]  /*0670*/  LOP3.LUT R2, R2, 0xffffff80, RZ, 0xc0, !PT ;  /* 0xffffff8002027812 */ /* 0x000fe200078ec0ff */
[----:B------:R-:W-:-:S04]  /*0680*/  ULEA.HI UR5, UR5, UR4, URZ, 0x8 ;  /* 0x0000000405057291 */ /* 0x000fc8000f8f403f */
[----:B------:R-:W-:Y:S01]  /*0690*/  USHF.R.S32.HI UR5, URZ, 0x8, UR5 ;  /* 0x000000083f057899 */ /* 0x000fe20008011405 */
[----:B------:R-:W-:Y:S01]  /*06a0*/  IMAD.IADD R3, R3, 0x1, -R2 ;  /* 0x0000000103037824 */ /* 0x000fe200078e0a02 */
[----:B------:R-:W1:Y:S01]  /*06b0*/  S2UR UR37, SR_CTAID.Z ;  /* 0x00000000002579c3 */ /* 0x000e620000002700 */
[----:B----4-:R-:W-:Y:S01]  /*06c0*/  USHF.L.U32 UR43, UR43, 0x6, URZ ;  /* 0x000000062b2b7899 */ /* 0x010fe2000800063f */
[----:B-----5:R4:W-:Y:S06]  /*06d0*/  STL [R1+0xa8], R4 ;  /* 0x0000a80401007387 */ /* 0x0209ec0000100800 */
[----:B--23--:R-:W-:Y:S01]  /*06e0*/  BAR.SYNC.DEFER_BLOCKING 0x0 ;  /* 0x0000000000007b1d */ /* 0x00cfe20000010000 */
[----:B------:R-:W-:Y:S01]  /*06f0*/  IMAD.U32 R0, RZ, RZ, UR43 ;  /* 0x0000002bff007e24 */ /* 0x000fe2000f8e00ff */
[----:B------:R-:W-:-:S04]  /*0700*/  ISETP.EQ.AND P1, PT, R4, RZ, P0 ;  /* 0x000000ff0400720c */ /* 0x000fc80000722270 */
[----:B------:R-:W-:Y:S01]  /*0710*/  IADD3 R0, R0, 0x13f, RZ ;  /* 0x0000013f00007810 */ /* 0x000fe20007ffe0ff */
[----:B------:R4:W-:Y:S03]  /*0720*/  STL [R1+0x30], RZ ;  /* 0x000030ff01007387 */ /* 0x0009e60000100800 */
[----:B------:R-:W-:-:S04]  /*0730*/  SHF.R.U32.HI R0, RZ, 0x8, R0 ;  /* 0x00000008ff007819 */ /* 0x000fc80000011600 */
[----:B------:R-:W-:Y:S01]  /*0740*/  VIMNMX R2, R0, UR5, PT ;  /* 0x0000000500027c48 */ /* 0x000fe2000bfe0100 */
[----:B-1--4-:R-:W-:Y:S06]  /*0750*/  @!P1 BRA `(.L_x_6) ;  /* 0x0000000000a49947 */ /* 0x012fec0003800000 */
[----:B------:R-:W1:Y:S01]  /*0760*/  S2R R4, SR_CgaCtaId ;  /* 0x0000000000047919 */ /* 0x000e620000008800 */
[----:B------:R-:W-:Y:S02]  /*0770*/  ISETP.NE.AND P3, PT, R3, RZ, PT ;  /* 0x000000ff0300720c */ /* 0x000fe40003f65270 */
[----:B------:R-:W-:Y:S02]  /*0780*/  MOV R3, 0x400 ;  /* 0x0000040000037802 */ /* 0x000fe40000000f00 */
[----:B------:R-:W-:Y:S02]  /*0790*/  MOV R5, 0x1 ;  /* 0x0000000100057802 */ /* 0x000fe40000000f00 */
[----:B-1----:R-:W-:Y:S02]  /*07a0*/  LEA R4, R4, R3, 0x18 ;  /* 0x0000000304047211 */ /* 0x002fe400078ec0ff */
[----:B------:R-:W-:-:S07]  /*07b0*/  SHF.L.U32 R3, R5, 0x1f, RZ ;  /* 0x0000001f05037819 */ /* 0x000fce00000006ff */
.L_x_7:
[----:B-1----:R1:W2:Y:S02]  /*07c0*/  SYNCS.PHASECHK.TRANS64.TRYWAIT P2, [R4+URZ+0x66048], R3 ;  /* 0x06604803040075a7 */ /* 0x0022a4000804017f */
[----:B--2---:R-:W-:Y:S05]  /*07d0*/  @!P2 NANOSLEEP.SYNCS 0x989680 ;  /* 0x009896800000a95d */ /* 0x004fea0003900000 */
[----:B------:R-:W2:Y:S02]  /*07e0*/  @!P2 SYNCS.PHASECHK.TRANS64 P2, [R4+URZ+0x66048], R3 ;  /* 0x066048030400a5a7 */ /* 0x000ea4000804007f */
[----:B--2---:R-:W-:Y:S05]  /*07f0*/  @!P2 BRA `(.L_x_7) ;  /* 0xfffffffc00f0a947 */ /* 0x004fea000383ffff */
[----:B------:R-:W-:Y:S05]  /*0800*/  @P3 BRA `(.L_x_8) ;  /* 0x0000000000183947 */ /* 0x000fea0003800000 */
[----:B------:R-:W2:Y:S01]  /*0810*/  S2R R5, SR_TID.X ;  /* 0x0000000000057919 */ /* 0x000ea20000002100 */
[----:B-1----:R-:W-:-:S04]  /*0820*/  IMAD.MOV.U32 R3, RZ, RZ, 0x6000 ;  /* 0x00006000ff037424 */ /* 0x002fc800078e00ff */
[----:B------:R3:W-:Y:S01]  /*0830*/  SYNCS.ARRIVE.TRANS64 RZ, [R4+URZ+0x66040], R3 ;  /* 0x0660400304ff79a7 */ /* 0x0007e2000800003f */
[----:B--2---:R-:W-:-:S13]  /*0840*/  LOP3.LUT P2, RZ, R5, 0x1f, RZ, 0xc0, !PT ;  /* 0x0000001f05ff7812 */ /* 0x004fda000784c0ff */
[----:B---3--:R-:W-:Y:S05]  /*0850*/  @!P2 BRA `(.L_x_8) ;  /* 0x000000000004a947 */ /* 0x008fea0003800000 */
[----:B------:R-:W-:Y:S01]  /*0860*/  BPT.TRAP 0x1 ;  /* 0x000000040000795c */ /* 0x000fe20000300000 */
.L_x_8:
[----:B------:R-:W-:Y:S01]  /*0870*/  R2UR UR40, R4 ;  /* 0x00000000042872ca */ /* 0x000fe200000e0000 */
[----:B------:R-:W-:Y:S01]  /*0880*/  ULDC.64 UR4, c[0x0][0x198] ;  /* 0x0000660000047ab9 */ /* 0x000fe20000000a00 */
[----:B------:R-:W-:Y:S01]  /*0890*/  UMOV UR6, 0x0 ;  /* 0x0000000000067882 */ /* 0x000fe20000000000 */
[----:B------:R-:W-:Y:S01]  /*08a0*/  UIADD3 UR4, UP0, UR4, 0xf0, URZ ;  /* 0x000000f004047890 */ /* 0x000fe2000ff1e03f */
[----:B------:R-:W-:Y:S01]  /*08b0*/  UMOV UR7, 0x10000000 ;  /* 0x1000000000077882 */ /* 0x000fe20000000000 */
[----:B------:R-:W-:Y:S02]  /*08c0*/  UMOV UR42, URZ ;  /* 0x0000003f002a7c82 */ /* 0x000fe40008000000 */
[----:B------:R-:W-:Y:S01]  /*08d0*/  UIADD3.X UR5, URZ, UR5, URZ, UP0, !UPT ;  /* 0x000000053f057290 */ /* 0x000fe200087fe43f */
[----:B------:R-:W-:Y:S01]  /*08e0*/  UMOV UR44, UR36 ;  /* 0x00000024002c7c82 */ /* 0x000fe20008000000 */
[----:B------:R-:W-:Y:S01]  /*08f0*/  UMOV UR45, UR37 ;  /* 0x00000025002d7c82 */ /* 0x000fe20008000000 */
[----:B------:R-:W-:Y:S01]  /*0900*/  UMOV UR10, 0x40 ;  /* 0x00000040000a7882 */ /* 0x000fe20000000000 */
[----:B------:R-:W-:-:S02]  /*0910*/  UMOV UR11, UR43 ;  /* 0x0000002b000b7c82 */ /* 0x000fc40008000000 */
[----:B------:R-:W-:Y:S02]  /*0920*/  UIADD3 UR41, UR40, 0x66040, URZ ;  /* 0x0006604028297890 */ /* 0x000fe4000fffe03f */
[----:B------:R-:W-:Y:S02]  /*0930*/  UIADD3 UR8, UR40, 0x2000, URZ ;  /* 0x0000200028087890 */ /* 0x000fe4000fffe03f */
[----:B------:R-:W-:Y:S01]  /*0940*/  UIADD3 UR32, UR40, 0x4000, URZ ;  /* 0x0000400028207890 */ /* 0x000fe2000fffe03f */
[----:B------:R-:W-:Y:S01]  /*0950*/  UMOV UR12, UR36 ;  /* 0x00000024000c7c82 */ /* 0x000fe20008000000 */
[----:B------:R-:W-:Y:S01]  /*0960*/  UMOV UR13, UR37 ;  /* 0x00000025000d7c82 */ /* 0x000fe20008000000 */
[----:B------:R-:W-:Y:S01]  /*0970*/  UMOV UR9, UR41 ;  /* 0x0000002900097c82 */ /* 0x000fe20008000000 */
[----:B------:R-:W-:Y:S01]  /*0980*/  UMOV UR34, 0x80 ;  /* 0x0000008000227882 */ /* 0x000fe20000000000 */
[----:B------:R-:W-:Y:S01]  /*0990*/  UMOV UR35, UR43 ;  /* 0x0000002b00237c82 */ /* 0x000fe20008000000 */
[----:B------:R-:W-:Y:S01]  /*09a0*/  UMOV UR33, UR41 ;  /* 0x0000002900217c82 */ /* 0x000fe20008000000 */
[----:B------:R2:W-:Y:S01]  /*09b0*/  UTMALDG.4D [UR40], [UR4], desc[UR6] ;  /* 0x00000628040075b4 */ /* 0x0005e20008019000 */
[----:B------:R2:W-:Y:S01]  /*09c0*/  UTMALDG.4D [UR8], [UR4], desc[UR6] ;  /* 0x00000608040075b4 */ /* 0x0005e20008019000 */
[----:B------:R2:W-:Y:S02]  /*09d0*/  UTMALDG.4D [UR32], [UR4], desc[UR6] ;  /* 0x00000620040075b4 */ /* 0x0005e40008019000 */
[----:B--2---:R-:W-:Y:S01]  /*09e0*/  NOP ;  /* 0x0000000000007918 */ /* 0x004fe20000000000 */
.L_x_6:
[----:B------:R-:W-:Y:S05]  /*09f0*/  BSYNC B0 ;  /* 0x0000000000007941 */ /* 0x000fea0003800000 */
.L_x_5:
[----:B------:R-:W-:Y:S01]  /*0a00*/  BSSY B0, `(.L_x_9) ;  /* 0x00000e7000007945 */ /* 0x000fe20003800000 */
[----:B------:R-:W-:Y:S01]  /*0a10*/  SHF.L.U32 R9, R2, 0x1, RZ ;  /* 0x0000000102097819 */ /* 0x000fe200000006ff */
[----:B------:R-:W-:Y:S01]  /*0a20*/  IMAD.MOV.U32 R7, RZ, RZ, 0x1 ;  /* 0x00000001ff077424 */ /* 0x000fe200078e00ff */
[----:B------:R-:W-:Y:S01]  /*0a30*/  MOV R10, 0x1 ;  /* 0x00000001000a7802 */ /* 0x000fe20000000f00 */
[----:B-1----:R-:W-:Y:S01]  /*0a40*/  IMAD.MOV.U32 R4, RZ, RZ, RZ ;  /* 0x000000ffff047224 */ /* 0x002fe200078e00ff */
[----:B------:R-:W-:Y:S06]  /*0a50*/  @!P1 BRA `(.L_x_10) ;  /* 0x0000000c00849947 */ /* 0x000fec0003800000 */
[----:B------:R-:W1:Y:S01]  /*0a60*/  S2R R5, SR_TID.X ;  /* 0x0000000000057919 */ /* 0x000e620000002100 */
[----:B------:R-:W-:Y:S02]  /*0a70*/  ISETP.GE.AND P1, PT, R2, 0x1, PT ;  /* 0x000000010200780c */ /* 0x000fe40003f26270 */
[----:B------:R-:W-:Y:S01]  /*0a80*/  MOV R4, RZ ;  /* 0x000000ff00047202 */ /* 0x000fe20000000f00 */
[----:B------:R2:W-:Y:S01]  /*0a90*/  STL [R1+0x30], RZ ;  /* 0x000030ff01007387 */ /* 0x0005e20000100800 */
[----:B-1----:R-:W-:-:S09]  /*0aa0*/  LOP3.LUT R9, R5, 0x1f, RZ, 0xc0, !PT ;  /* 0x0000001f05097812 */ /* 0x002fd200078ec0ff */
[----:B--2---:R-:W-:Y:S05]  /*0ab0*/  @!P1 BRA `(.L_x_11) ;  /* 0x00000004008c9947 */ /* 0x004fea0003800000 */
[----:B------:R-:W1:Y:S01]  /*0ac0*/  S2R R4, SR_CgaCtaId ;  /* 0x0000000000047919 */ /* 0x000e620000008800 */
[----:B------:R-:W-:-:S04]  /*0ad0*/  SHF.R.S32.HI R3, RZ, 0x1f, R5 ;  /* 0x0000001fff037819 */ /* 0x000fc80000011405 */
[----:B------:R-:W-:-:S04]  /*0ae0*/  LEA.HI R3, R3, R5, RZ, 0x7 ;  /* 0x0000000503037211 */ /* 0x000fc800078f38ff */
[----:B------:R-:W-:-:S05]  /*0af0*/  LOP3.LUT R3, R3, 0xffffff80, RZ, 0xc0, !PT ;  /* 0xffffff8003037812 */ /* 0x000fca00078ec0ff */
[----:B------:R-:W-:Y:S01]  /*0b00*/  IMAD.IADD R3, R5, 0x1, -R3 ;  /* 0x0000000105037824 */ /* 0x000fe200078e0a03 */
[----:B------:R-:W-:-:S04]  /*0b10*/  MOV R5, 0x1 ;  /* 0x0000000100057802 */ /* 0x000fc80000000f00 */
[----:B------:R-:W-:Y:S02]  /*0b20*/  ISETP.NE.AND P2, PT, R3, RZ, PT ;  /* 0x000000ff0300720c */ /* 0x000fe40003f45270 */
[----:B------:R-:W-:-:S04]  /*0b30*/  MOV R3, 0x400 ;  /* 0x0000040000037802 */ /* 0x000fc80000000f00 */
[----:B-1----:R-:W-:Y:S01]  /*0b40*/  LEA R6, R4, R3, 0x18 ;  /* 0x0000000304067211 */ /* 0x002fe200078ec0ff */
[----:B------:R-:W-:Y:S01]  /*0b50*/  IMAD.MOV.U32 R4, RZ, RZ, 0x1 ;  /* 0x00000001ff047424 */ /* 0x000fe200078e00ff */
[----:B------:R-:W-:-:S07]  /*0b60*/  SHF.L.U32 R3, R5, 0x1f, RZ ;  /* 0x0000001f05037819 */ /* 0x000fce00000006ff */
.L_x_12:
[----:B-1----:R1:W2:Y:S02]  /*0b70*/  SYNCS.PHASECHK.TRANS64.TRYWAIT P1, [R6+URZ+0x66020], R3 ;  /* 0x06602003060075a7 */ /* 0x0022a4000802017f */
[----:B--2---:R-:W-:Y:S05]  /*0b80*/  @!P1 NANOSLEEP.SYNCS 0x989680 ;  /* 0x009896800000995d */ /* 0x004fea0003900000 */
[----:B------:R-:W2:Y:S02]  /*0b90*/  @!P1 SYNCS.PHASECHK.TRANS64 P1, [R6+URZ+0x66020], R3 ;  /* 0x06602003060095a7 */ /* 0x000ea4000802007f */
[----:B--2---:R-:W-:Y:S05]  /*0ba0*/  @!P1 BRA `(.L_x_12) ;  /* 0xfffffffc00f09947 */ /* 0x004fea000383ffff */
[----:B------:R-:W-:Y:S05]  /*0bb0*/  @P2 BRA `(.L_x_13) ;  /* 0x0000000000142947 */ /* 0x000fea0003800000 */
[----:B------:R-:W-:Y:S02]  /*0bc0*/  ISETP.NE.AND P1, PT, R9, RZ, PT ;  /* 0x000000ff0900720c */ /* 0x000fe40003f25270 */
[----:B-1----:R-:W-:-:S04]  /*0bd0*/  MOV R3, 0x18000 ;  /* 0x0001800000037802 */ /* 0x002fc80000000f00 */
[----:B------:R2:W-:Y:S07]  /*0be0*/  SYNCS.ARRIVE.TRANS64 RZ, [R6+URZ+0x66000], R3 ;  /* 0x0660000306ff79a7 */ /* 0x0005ee000800003f */
[----:B------:R-:W-:Y:S05]  /*0bf0*/  @!P1 BRA `(.L_x_13) ;  /* 0x0000000000049947 */ /* 0x000fea0003800000 */
[----:B------:R-:W-:Y:S01]  /*0c00*/  BPT.TRAP 0x1 ;  /* 0x000000040000795c */ /* 0x000fe20000300000 */
.L_x_13:
[----:B-12---:R-:W1:Y:S01]  /*0c10*/  S2R R3, SR_TID.X ;  /* 0x0000000000037919 */ /* 0x006e620000002100 */
[----:B------:R-:W-:Y:S01]  /*0c20*/  R2UR UR32, R6 ;  /* 0x00000000062072ca */ /* 0x000fe200000e0000 */
[----:B------:R-:W-:Y:S01]  /*0c30*/  ULDC.64 UR4, c[0x0][0x198] ;  /* 0x0000660000047ab9 */ /* 0x000fe20000000a00 */
[----:B------:R-:W-:Y:S01]  /*0c40*/  UMOV UR19, URZ ;  /* 0x0000003f00137c82 */ /* 0x000fe20008000000 */
[----:B------:R-:W2:Y:S01]  /*0c50*/  S2R R6, SR_CgaCtaId ;  /* 0x0000000000067919 */ /* 0x000ea20000008800 */
[----:B------:R-:W-:Y:S01]  /*0c60*/  UIADD3 UR4, UP0, UR4, 0x1f0, URZ ;  /* 0x000001f004047890 */ /* 0x000fe2000ff1e03f */
[----:B------:R-:W-:Y:S01]  /*0c70*/  IMAD.MOV.U32 R10, RZ, RZ, 0x1 ;  /* 0x00000001ff0a7424 */ /* 0x000fe200078e00ff */
[----:B------:R-:W-:Y:S01]  /*0c80*/  UMOV UR6, 0x0 ;  /* 0x0000000000067882 */ /* 0x000fe20000000000 */
[----:B------:R-:W-:Y:S01]  /*0c90*/  UMOV UR7, 0x10000000 ;  /* 0x1000000000077882 */ /* 0x000fe20000000000 */
[----:B------:R-:W-:Y:S01]  /*0ca0*/  UIADD3.X UR5, URZ, UR5, URZ, UP0, !UPT ;  /* 0x000000053f057290 */ /* 0x000fe200087fe43f */
[----:B------:R-:W-:Y:S01]  /*0cb0*/  MOV R8, 0x1 ;  /* 0x0000000100087802 */ /* 0x000fe20000000f00 */
[----:B------:R-:W-:Y:S01]  /*0cc0*/  UMOV UR18, URZ ;  /* 0x0000003f00127c82 */ /* 0x000fe20008000000 */
[----:B------:R-:W-:Y:S01]  /*0cd0*/  UMOV UR20, UR36 ;  /* 0x0000002400147c82 */ /* 0x000fe20008000000 */
[----:B------:R-:W-:Y:S01]  /*0ce0*/  UMOV UR21, UR37 ;  /* 0x0000002500157c82 */ /* 0x000fe20008000000 */
[----:B------:R-:W-:Y:S01]  /*0cf0*/  UIADD3 UR16, UR32, 0x6000, URZ ;  /* 0x0000600020107890 */ /* 0x000fe2000fffe03f */
[----:B------:R3:W-:Y:S01]  /*0d00*/  STL [R1+0x30], R10 ;  /* 0x0000300a01007387 */ /* 0x0007e20000100800 */
[----:B------:R-:W-:-:S02]  /*0d10*/  UIADD3 UR17, UR32, 0x66000, URZ ;  /* 0x0006600020117890 */ /* 0x000fc4000fffe03f */
[----:B------:R-:W-:Y:S02]  /*0d20*/  UIADD3 UR8, UR32, 0xe000, URZ ;  /* 0x0000e00020087890 */ /* 0x000fe4000fffe03f */
[----:B------:R-:W-:Y:S01]  /*0d30*/  UIADD3 UR32, UR32, 0x16000, URZ ;  /* 0x0001600020207890 */ /* 0x000fe2000fffe03f */
[----:B------:R-:W-:Y:S01]  /*0d40*/  UMOV UR10, 0x40 ;  /* 0x00000040000a7882 */ /* 0x000fe20000000000 */
[----:B------:R-:W-:Y:S01]  /*0d50*/  UMOV UR12, UR36 ;  /* 0x00000024000c7c82 */ /* 0x000fe20008000000 */
[----:B------:R-:W-:Y:S01]  /*0d60*/  UMOV UR13, UR37 ;  /* 0x00000025000d7c82 */ /* 0x000fe20008000000 */
[----:B------:R-:W-:Y:S01]  /*0d70*/  UMOV UR11, UR19 ;  /* 0x00000013000b7c82 */ /* 0x000fe20008000000 */
[----:B------:R-:W-:Y:S01]  /*0d80*/  UMOV UR9, UR17 ;  /* 0x0000001100097c82 */ /* 0x000fe20008000000 */
[----:B------:R-:W-:Y:S01]  /*0d90*/  UMOV UR34, 0x80 ;  /* 0x0000008000227882 */ /* 0x000fe20000000000 */
[----:B------:R-:W-:Y:S01]  /*0da0*/  UMOV UR35, UR19 ;  /* 0x0000001300237c82 */ /* 0x000fe20008000000 */
[----:B------:R3:W-:Y:S01]  /*0db0*/  UTMALDG.4D [UR16], [UR4], desc[UR6] ;  /* 0x00000610040075b4 */ /* 0x0007e20008019000 */
[----:B------:R-:W-:Y:S01]  /*0dc0*/  UMOV UR33, UR17 ;  /* 0x0000001100217c82 */ /* 0x000fe20008000000 */
[----:B-1----:R-:W-:-:S04]  /*0dd0*/  SHF.R.S32.HI R5, RZ, 0x1f, R3 ;  /* 0x0000001fff057819 */ /* 0x002fc80000011403 */
[----:B------:R-:W-:Y:S01]  /*0de0*/  LEA.HI R5, R5, R3, RZ, 0x7 ;  /* 0x0000000305057211 */ /* 0x000fe200078f38ff */
[----:B------:R3:W-:Y:S03]  /*0df0*/  UTMALDG.4D [UR8], [UR4], desc[UR6] ;  /* 0x00000608040075b4 */ /* 0x0007e60008019000 */
[----:B------:R-:W-:Y:S01]  /*0e00*/  LOP3.LUT R5, R5, 0xffffff80, RZ, 0xc0, !PT ;  /* 0xffffff8005057812 */ /* 0x000fe200078ec0ff */
[----:B------:R3:W-:Y:S04]  /*0e10*/  UTMALDG.4D [UR32], [UR4], desc[UR6] ;  /* 0x00000620040075b4 */ /* 0x0007e80008019000 */
[----:B------:R-:W-:Y:S01]  /*0e20*/  IMAD.IADD R5, R3, 0x1, -R5 ;  /* 0x0000000103057824 */ /* 0x000fe200078e0a05 */
[----:B------:R-:W-:-:S04]  /*0e30*/  MOV R3, 0x400 ;  /* 0x0000040000037802 */ /* 0x000fc80000000f00 */
[----:B------:R-:W-:Y:S02]  /*0e40*/  ISETP.NE.AND P2, PT, R5, RZ, PT ;  /* 0x000000ff0500720c */ /* 0x000fe40003f45270 */
[----:B--2---:R-:W-:Y:S02]  /*0e50*/  LEA R5, R6, R3, 0x18 ;  /* 0x0000000306057211 */ /* 0x004fe400078ec0ff */
[----:B------:R-:W-:Y:S02]  /*0e60*/  SHF.L.U32 R6, R8, 0x1f, RZ ;  /* 0x0000001f08067819 */ /* 0x000fe400000006ff */
[----:B---3--:R-:W-:-:S07]  /*0e70*/  LEA R3, R4, R5, 0x3 ;  /* 0x0000000504037211 */ /* 0x008fce00078e18ff */
.L_x_14:
[----:B-1----:R1:W2:Y:S02]  /*0e80*/  SYNCS.PHASECHK.TRANS64.TRYWAIT P1, [R3+URZ+0x66020], R6 ;  /* 0x06602006030075a7 */ /* 0x0022a4000802017f */
[----:B--2---:R-:W-:Y:S05]  /*0e90*/  @!P1 NANOSLEEP.SYNCS 0x989680 ;  /* 0x009896800000995d */ /* 0x004fea0003900000 */
[----:B------:R-:W2:Y:S02]  /*0ea0*/  @!P1 SYNCS.PHASECHK.TRANS64 P1, [R3+URZ+0x66020], R6 ;  /* 0x06602006030095a7 */ /* 0x000ea4000802007f */
[----:B--2---:R-:W-:Y:S05]  /*0eb0*/  @!P1 BRA `(.L_x_14) ;  /* 0xfffffffc00f09947 */ /* 0x004fea000383ffff */
[----:B------:R-:W-:Y:S05]  /*0ec0*/  @P2 BRA `(.L_x_15) ;  /* 0x0000000000142947 */ /* 0x000fea0003800000 */
[----:B------:R-:W-:Y:S01]  /*0ed0*/  ISETP.NE.AND P1, PT, R9, RZ, PT ;  /* 0x000000ff0900720c */ /* 0x000fe20003f25270 */
[----:B-1----:R-:W-:-:S04]  /*0ee0*/  IMAD.MOV.U32 R6, RZ, RZ, 0x18000 ;  /* 0x00018000ff067424 */ /* 0x002fc800078e00ff */
[----:B------:R2:W-:Y:S08]  /*0ef0*/  SYNCS.ARRIVE.TRANS64 RZ, [R3+URZ+0x66000], R6 ;  /* 0x0660000603ff79a7 */ /* 0x0005f0000800003f */
[----:B------:R-:W-:Y:S05]  /*0f00*/  @!P1 BRA `(.L_x_15) ;  /* 0x0000000000049947 */ /* 0x000fea0003800000 */
[----:B------:R-:W-:Y:S01]  /*0f10*/  BPT.TRAP 0x1 ;  /* 0x000000040000795c */ /* 0x000fe20000300000 */
.L_x_15:
[C---:B------:R-:W-:Y:S01]  /*0f20*/  IMAD R5, R4.reuse, 0x18000, R5 ;  /* 0x0001800004057824 */ /* 0x040fe200078e0205 */
[----:B------:R-:W-:Y:S01]  /*0f30*/  R2UR UR17, R3 ;  /* 0x00000000031172ca */ /* 0x000fe200000e0000 */
[----:B------:R-:W-:Y:S01]  /*0f40*/  ULDC.64 UR4, c[0x0][0x198] ;  /* 0x0000660000047ab9 */ /* 0x000fe20000000a00 */
[----:B------:R-:W-:Y:S01]  /*0f50*/  UMOV UR19, URZ ;  /* 0x0000003f00137c82 */ /* 0x000fe20008000000 */
[----:B------:R-:W-:Y:S01]  /*0f60*/  UIADD3 UR4, UP0, UR4, 0x2f0, URZ ;  /* 0x000002f004047890 */ /* 0x000fe2000ff1e03f */
[----:B------:R-:W-:Y:S01]  /*0f70*/  R2UR UR32, R5 ;  /* 0x00000000052072ca */ /* 0x000fe200000e0000 */
[----:B------:R-:W-:Y:S01]  /*0f80*/  UMOV UR6, 0x0 ;  /* 0x0000000000067882 */ /* 0x000fe20000000000 */
[----:B------:R-:W-:Y:S01]  /*0f90*/  UMOV UR7, 0x10000000 ;  /* 0x1000000000077882 */ /* 0x000fe20000000000 */
[----:B------:R-:W-:Y:S01]  /*0fa0*/  UIADD3.X UR5, URZ, UR5, URZ, UP0, !UPT ;  /* 0x000000053f057290 */ /* 0x000fe200087fe43f */
[----:B------:R-:W-:Y:S01]  /*0fb0*/  IADD3 R4, R4, 0x1, RZ ;  /* 0x0000000104047810 */ /* 0x000fe20007ffe0ff */
[----:B------:R-:W-:Y:S01]  /*0fc0*/  UMOV UR18, URZ ;  /* 0x0000003f00127c82 */ /* 0x000fe20008000000 */
[----:B------:R-:W-:Y:S01]  /*0fd0*/  UMOV UR20, UR36 ;  /* 0x0000002400147c82 */ /* 0x000fe20008000000 */
[----:B------:R-:W-:Y:S01]  /*0fe0*/  UMOV UR21, UR37 ;  /* 0x0000002500157c82 */ /* 0x000fe20008000000 */
[----:B------:R-:W-:Y:S01]  /*0ff0*/  UMOV UR10, 0x40 ;  /* 0x00000040000a7882 */ /* 0x000fe20000000000 */
[----:B------:R-:W-:Y:S01]  /*1000*/  UIADD3 UR17, UR17, 0x66000, URZ ;  /* 0x0006600011117890 */ /* 0x000fe2000fffe03f */
[----:B------:R-:W-:Y:S01]  /*1010*/  UMOV UR12, UR36 ;  /* 0x00000024000c7c82 */ /* 0x000fe20008000000 */
[----:B------:R-:W-:-:S02]  /*1020*/  UMOV UR13, UR37 ;  /* 0x00000025000d7c82 */ /* 0x000fc40008000000 */
[----:B------:R-:W-:Y:S02]  /*1030*/  UIADD3 UR16, UR32, 0x6000, URZ ;  /* 0x0000600020107890 */ /* 0x000fe4000fffe03f */
[----:B------:R-:W-:Y:S02]  /*1040*/  UIADD3 UR8, UR32, 0xe000, URZ ;  /* 0x0000e00020087890 */ /* 0x000fe4000fffe03f */
[----:B------:R-:W-:Y:S01]  /*1050*/  UIADD3 UR32, UR32, 0x16000, URZ ;  /* 0x0001600020207890 */ /* 0x000fe2000fffe03f */
[----:B------:R-:W-:Y:S01]  /*1060*/  UMOV UR11, UR19 ;  /* 0x00000013000b7c82 */ /* 0x000fe20008000000 */
[----:B------:R-:W-:Y:S01]  /*1070*/  UMOV UR9, UR17 ;  /* 0x0000001100097c82 */ /* 0x000fe20008000000 */
[----:B------:R-:W-:Y:S01]  /*1080*/  UMOV UR34, 0x80 ;  /* 0x0000008000227882 */ /* 0x000fe20000000000 */
[----:B------:R-:W-:Y:S01]  /*1090*/  UMOV UR35, UR19 ;  /* 0x0000001300237c82 */ /* 0x000fe20008000000 */
[----:B------:R3:W-:Y:S01]  /*10a0*/  UTMALDG.4D [UR16], [UR4], desc[UR6] ;  /* 0x00000610040075b4 */ /* 0x0007e20008019000 */
[----:B------:R-:W-:Y:S01]  /*10b0*/  UMOV UR33, UR17 ;  /* 0x0000001100217c82 */ /* 0x000fe20008000000 */
[----:B------:R3:W-:Y:S02]  /*10c0*/  UTMALDG.4D [UR8], [UR4], desc[UR6] ;  /* 0x00000608040075b4 */ /* 0x0007e40008019000 */
[----:B------:R3:W-:Y:S02]  /*10d0*/  UTMALDG.4D [UR32], [UR4], desc[UR6] ;  /* 0x00000620040075b4 */ /* 0x0007e40008019000 */
[----:B---3--:R-:W-:Y:S01]  /*10e0*/  NOP ;  /* 0x0000000000007918 */ /* 0x008fe20000000000 */
.L_x_11:
[----:B------:R-:W-:Y:S01]  /*10f0*/  ISETP.GE.AND P1, PT, R2, 0x2, PT ;  /* 0x000000020200780c */ /* 0x000fe20003f26270 */
[----:B------:R-:W-:-:S12]  /*1100*/  IMAD.MOV.U32 R10, RZ, RZ, 0x1 ;  /* 0x00000001ff0a7424 */ /* 0x000fd800078e00ff */
[----:B------:R-:W-:Y:S05]  /*1110*/  @!P1 BRA `(.L_x_16) ;  /* 0x0000000400c89947 */ /* 0x000fea0003800000 */
[----:B-12---:R-:W1:Y:S01]  /*1120*/  S2R R3, SR_TID.X ;  /* 0x0000000000037919 */ /* 0x006e620000002100 */
[----:B------:R-:W2:Y:S01]  /*1130*/  S2R R6, SR_CgaCtaId ;  /* 0x0000000000067919 */ /* 0x000ea20000008800 */
[----:B-1----:R-:W-:-:S04]  /*1140*/  SHF.R.S32.HI R5, RZ, 0x1f, R3 ;  /* 0x0000001fff057819 */ /* 0x002fc80000011403 */
[----:B------:R-:W-:-:S04]  /*1150*/  LEA.HI R5, R5, R3, RZ, 0x7 ;  /* 0x0000000305057211 */ /* 0x000fc800078f38ff */
[----:B------:R-:W-:-:S04]  /*1160*/  LOP3.LUT R5, R5, 0xffffff80, RZ, 0xc0, !PT ;  /* 0xffffff8005057812 */ /* 0x000fc800078ec0ff */
[----:B------:R-:W-:Y:S02]  /*1170*/  IADD3 R5, R3, -R5, RZ ;  /* 0x8000000503057210 */ /* 0x000fe40007ffe0ff */
[----:B------:R-:W-:Y:S02]  /*1180*/  MOV R3, 0x400 ;  /* 0x0000040000037802 */ /* 0x000fe40000000f00 */
[----:B------:R-:W-:Y:S01]  /*1190*/  ISETP.NE.AND P2, PT, R5, RZ, PT ;  /* 0x000000ff0500720c */ /* 0x000fe20003f45270 */
[----:B------:R-:W-:Y:S01]  /*11a0*/  IMAD.MOV.U32 R5, RZ, RZ, 0x1 ;  /* 0x00000001ff057424 */ /* 0x000fe200078e00ff */
[----:B--2---:R-:W-:-:S04]  /*11b0*/  LEA R3, R6, R3, 0x18 ;  /* 0x0000000306037211 */ /* 0x004fc800078ec0ff */
[----:B------:R-:W-:Y:S02]  /*11c0*/  SHF.L.U32 R6, R5, 0x1f, RZ ;  /* 0x0000001f05067819 */ /* 0x000fe400000006ff */
[----:B------:R-:W-:-:S07]  /*11d0*/  LEA R5, R4, R3, 0x3 ;  /* 0x0000000304057211 */ /* 0x000fce00078e18ff */
.L_x_17:
        /* <DEDUP_REMOVED lines=10> */
.L_x_18:
[----:B-12---:R-:W2:Y:S01]  /*1280*/  LDL R6, [R1+0x30] ;  /* 0x0000300001067983 */ /* 0x006ea20000100800 */
[C---:B------:R-:W-:Y:S01]  /*1290*/  IMAD R3, R4.reuse, 0x18000, R3 ;  /* 0x0001800004037824 */ /* 0x040fe200078e0203 */
[----:B------:R-:W-:Y:S01]  /*12a0*/  R2UR UR17, R5 ;  /* 0x00000000051172ca */ /* 0x000fe200000e0000 */
[----:B------:R-:W-:Y:S01]  /*12b0*/  ULDC.64 UR4, c[0x0][0x198] ;  /* 0x0000660000047ab9 */ /* 0x000fe20000000a00 */
[----:B------:R-:W1:Y:S01]  /*12c0*/  S2R R10, SR_TID.X ;  /* 0x00000000000a7919 */ /* 0x000e620000002100 */
        /* <DEDUP_REMOVED lines=11> */
[----:B------:R-:W-:Y:S01]  /*1380*/  MOV R3, 0x400 ;  /* 0x0000040000037802 */ /* 0x000fe20000000f00 */
[----:B------:R-:W-:Y:S01]  /*1390*/  UMOV UR12, UR36 ;  /* 0x00000024000c7c82 */ /* 0x000fe20008000000 */
[----:B------:R-:W-:Y:S01]  /*13a0*/  UMOV UR13, UR37 ;  /* 0x00000025000d7c82 */ /* 0x000fe20008000000 */
[----:B------:R-:W-:Y:S01]  /*13b0*/  UIADD3 UR16, UR32, 0x6000, URZ ;  /* 0x0000600020107890 */ /* 0x000fe2000fffe03f */
[C---:B------:R-:W-:Y:S01]  /*13c0*/  ISETP.NE.AND P2, PT, R4.reuse, 0x4, PT ;  /* 0x000000040400780c */ /* 0x040fe20003f45270 */
[----:B------:R-:W-:Y:S01]  /*13d0*/  UIADD3 UR8, UR32, 0xe000, URZ ;  /* 0x0000e00020087890 */ /* 0x000fe2000fffe03f */
[C---:B------:R-:W-:Y:S01]  /*13e0*/  ISETP.NE.AND P1, PT, R4.reuse, 0x4, PT ;  /* 0x000000040400780c */ /* 0x040fe20003f25270 */
[----:B------:R-:W-:Y:S01]  /*13f0*/  UIADD3 UR32, UR32, 0x16000, URZ ;  /* 0x0001600020207890 */ /* 0x000fe2000fffe03f */
[----:B------:R-:W-:Y:S01]  /*1400*/  SEL R4, R4, RZ, P2 ;  /* 0x000000ff04047207 */ /* 0x000fe20001000000 */
[----:B------:R-:W-:Y:S01]  /*1410*/  UMOV UR9, UR17 ;  /* 0x0000001100097c82 */ /* 0x000fe20008000000 */
[----:B------:R-:W-:Y:S01]  /*1420*/  UMOV UR34, 0x80 ;  /* 0x0000008000227882 */ /* 0x000fe20000000000 */
[----:B------:R-:W-:Y:S01]  /*1430*/  UMOV UR33, UR17 ;  /* 0x0000001100217c82 */ /* 0x000fe20008000000 */
[----:B-1----:R-:W-:-:S04]  /*1440*/  SHF.R.S32.HI R8, RZ, 0x1f, R10 ;  /* 0x0000001fff087819 */ /* 0x002fc8000001140a */
[----:B------:R-:W-:-:S04]  /*1450*/  LEA.HI R8, R8, R10, RZ, 0x7 ;  /* 0x0000000a08087211 */ /* 0x000fc800078f38ff */
[----:B------:R-:W-:-:S05]  /*1460*/  LOP3.LUT R8, R8, 0xffffff80, RZ, 0xc0, !PT ;  /* 0xffffff8008087812 */ /* 0x000fca00078ec0ff */
[----:B------:R-:W-:Y:S01]  /*1470*/  IMAD.IADD R8, R10, 0x1, -R8 ;  /* 0x000000010a087824 */ /* 0x000fe200078e0a08 */
[----:B------:R-:W-:-:S04]  /*1480*/  SEL R10, RZ, 0x1, !P1 ;  /* 0x00000001ff0a7807 */ /* 0x000fc80004800000 */
[----:B------:R-:W-:Y:S02]  /*1490*/  ISETP.NE.AND P3, PT, R8, RZ, PT ;  /* 0x000000ff0800720c */ /* 0x000fe40003f65270 */
[----:B--2---:R-:W-:Y:S02]  /*14a0*/  R2UR UR19, R6 ;  /* 0x00000000061372ca */ /* 0x004fe400000e0000 */
[----:B------:R-:W1:Y:S11]  /*14b0*/  S2R R6, SR_CgaCtaId ;  /* 0x0000000000067919 */ /* 0x000e760000008800 */
[----:B------:R-:W-:-:S07]  /*14c0*/  USHF.L.U32 UR19, UR19, 0x8, URZ ;  /* 0x0000000813137899 */ /* 0x000fce000800063f */
[----:B------:R-:W-:Y:S01]  /*14d0*/  UMOV UR11, UR19 ;  /* 0x00000013000b7c82 */ /* 0x000fe20008000000 */
[----:B------:R-:W-:Y:S01]  /*14e0*/  UMOV UR35, UR19 ;  /* 0x0000001300237c82 */ /* 0x000fe20008000000 */
[----:B------:R2:W-:Y:S01]  /*14f0*/  UTMALDG.4D [UR16], [UR4], desc[UR6] ;  /* 0x00000610040075b4 */ /* 0x0005e20008019000 */
[----:B------:R2:W-:Y:S01]  /*1500*/  UTMALDG.4D [UR8], [UR4], desc[UR6] ;  /* 0x00000608040075b4 */ /* 0x0005e20008019000 */
[----:B-1----:R-:W-:Y:S02]  /*1510*/  LEA R5, R6, R3, 0x18 ;  /* 0x0000000306057211 */ /* 0x002fe400078ec0ff */
[----:B------:R-:W-:Y:S01]  /*1520*/  SHF.L.U32 R3, R10, 0x1f, RZ ;  /* 0x0000001f0a037819 */ /* 0x000fe200000006ff */
[----:B------:R2:W-:Y:S02]  /*1530*/  UTMALDG.4D [UR32], [UR4], desc[UR6] ;  /* 0x00000620040075b4 */ /* 0x0005e40008019000 */
[----:B--2---:R-:W-:-:S07]  /*1540*/  LEA R6, R4, R5, 0x3 ;  /* 0x0000000504067211 */ /* 0x004fce00078e18ff */
.L_x_19:
        /* <DEDUP_REMOVED lines=10> */
.L_x_20:
[----:B------:R-:W3:Y:S01]  /*15f0*/  LDL.LU R8, [R1+0x30] ;  /* 0x0000300001087983 */ /* 0x000ee20000300800 */
[----:B------:R-:W-:Y:S01]  /*1600*/  IMAD R5, R4, 0x18000, R5 ;  /* 0x0001800004057824 */ /* 0x000fe200078e0205 */
[----:B------:R-:W-:Y:S01]  /*1610*/  R2UR UR17, R6 ;  /* 0x00000000061172ca */ /* 0x000fe200000e0000 */
[----:B------:R-:W-:Y:S01]  /*1620*/  ULDC.64 UR4, c[0x0][0x198] ;  /* 0x0000660000047ab9 */ /* 0x000fe20000000a00 */
[----:B------:R-:W-:Y:S01]  /*1630*/  UMOV UR6, 0x0 ;  /* 0x0000000000067882 */ /* 0x000fe20000000000 */
[----:B------:R-:W-:Y:S01]  /*1640*/  UIADD3 UR4, UP0, UR4, 0x2f0, URZ ;  /* 0x000002f004047890 */ /* 0x000fe2000ff1e03f */
[----:B------:R-:W-:Y:S01]  /*1650*/  R2UR UR32, R5 ;  /* 0x00000000052072ca */ /* 0x000fe200000e0000 */
[----:B------:R-:W-:Y:S01]  /*1660*/  UMOV UR7, 0x10000000 ;  /* 0x1000000000077882 */ /* 0x000fe20000000000 */
[----:B------:R-:W-:Y:S01]  /*1670*/  UMOV UR18, URZ ;  /* 0x0000003f00127c82 */ /* 0x000fe20008000000 */
[----:B------:R-:W-:Y:S01]  /*1680*/  UIADD3.X UR5, URZ, UR5, URZ, UP0, !UPT ;  /* 0x000000053f057290 */ /* 0x000fe200087fe43f */
[----:B------:R-:W-:Y:S01]  /*1690*/  IADD3 R4, R4, 0x1, RZ ;  /* 0x0000000104047810 */ /* 0x000fe20007ffe0ff */
[----:B------:R-:W-:Y:S01]  /*16a0*/  UMOV UR20, UR36 ;  /* 0x0000002400147c82 */ /* 0x000fe20008000000 */
[----:B------:R-:W-:Y:S01]  /*16b0*/  UMOV UR21, UR37 ;  /* 0x0000002500157c82 */ /* 0x000fe20008000000 */
[----:B------:R-:W-:Y:S01]  /*16c0*/  UMOV UR10, 0x40 ;  /* 0x00000040000a7882 */ /* 0x000fe20000000000 */
[----:B------:R-:W-:Y:S01]  /*16d0*/  UMOV UR12, UR36 ;  /* 0x00000024000c7c82 */ /* 0x000fe20008000000 */
[----:B------:R-:W-:Y:S01]  /*16e0*/  UIADD3 UR17, UR17, 0x66000, URZ ;  /* 0x0006600011117890 */ /* 0x000fe2000fffe03f */
[C---:B------:R-:W-:Y:S01]  /*16f0*/  ISETP.NE.AND P1, PT, R4.reuse, 0x4, PT ;  /* 0x000000040400780c */ /* 0x040fe20003f25270 */
[----:B------:R-:W-:Y:S01]  /*1700*/  UMOV UR13, UR37 ;  /* 0x00000025000d7c82 */ /* 0x000fe20008000000 */
[----:B------:R-:W-:Y:S01]  /*1710*/  UMOV UR34, 0x80 ;  /* 0x0000008000227882 */ /* 0x000fe20000000000 */
[----:B------:R-:W-:Y:S01]  /*1720*/  UIADD3 UR16, UR32, 0x6000, URZ ;  /* 0x0000600020107890 */ /* 0x000fe2000fffe03f */
[----:B-12---:R-:W-:Y:S01]  /*1730*/  SEL R3, RZ, 0x1, P1 ;  /* 0x00000001ff037807 */ /* 0x006fe20000800000 */
[----:B------:R-:W-:Y:S01]  /*1740*/  UIADD3 UR8, UR32, 0xe000, URZ ;  /* 0x0000e00020087890 */ /* 0x000fe2000fffe03f */
[----:B------:R-:W-:Y:S01]  /*1750*/  SEL R4, R4, RZ, P1 ;  /* 0x000000ff04047207 */ /* 0x000fe20000800000 */
[----:B------:R-:W-:Y:S01]  /*1760*/  UIADD3 UR32, UR32, 0x16000, URZ ;  /* 0x0001600020207890 */ /* 0x000fe2000fffe03f */
[----:B------:R-:W-:Y:S01]  /*1770*/  LOP3.LUT R10, R10, R3, RZ, 0x3c, !PT ;  /* 0x000000030a0a7212 */ /* 0x000fe200078e3cff */
[----:B------:R-:W-:Y:S01]  /*1780*/  UMOV UR9, UR17 ;  /* 0x0000001100097c82 */ /* 0x000fe20008000000 */
[----:B------:R-:W-:Y:S01]  /*1790*/  UMOV UR33, UR17 ;  /* 0x0000001100217c82 */ /* 0x000fe20008000000 */
[C---:B---3--:R-:W-:Y:S01]  /*17a0*/  R2UR UR19, R8.reuse ;  /* 0x00000000081372ca */ /* 0x048fe200000e0000 */
[----:B------:R-:W-:-:S05]  /*17b0*/  VIADD R8, R8, 0x1 ;  /* 0x0000000108087836 */ /* 0x000fca0000000000 */
[----:B------:R3:W-:Y:S07]  /*17c0*/  STL [R1+0x30], R8 ;  /* 0x0000300801007387 */ /* 0x0007ee0000100800 */
[----:B------:R-:W-:-:S07]  /*17d0*/  USHF.L.U32 UR19, UR19, 0x8, URZ ;  /* 0x0000000813137899 */ /* 0x000fce000800063f */
[----:B------:R-:W-:Y:S01]  /*17e0*/  UMOV UR11, UR19 ;  /* 0x00000013000b7c82 */ /* 0x000fe20008000000 */
[----:B------:R-:W-:Y:S01]  /*17f0*/  UMOV UR35, UR19 ;  /* 0x0000001300237c82 */ /* 0x000fe20008000000 */
[----:B------:R3:W-:Y:S01]  /*1800*/  UTMALDG.4D [UR16], [UR4], desc[UR6] ;  /* 0x00000610040075b4 */ /* 0x0007e20008019000 */
[----:B------:R3:W-:Y:S01]  /*1810*/  UTMALDG.4D [UR8], [UR4], desc[UR6] ;  /* 0x00000608040075b4 */ /* 0x0007e20008019000 */
[----:B------:R3:W-:Y:S02]  /*1820*/  UTMALDG.4D [UR32], [UR4], desc[UR6] ;  /* 0x00000620040075b4 */ /* 0x0007e40008019000 */
[----:B---3--:R-:W-:Y:S01]  /*1830*/  NOP ;  /* 0x0000000000007918 */ /* 0x008fe20000000000 */
.L_x_16:
[----:B------:R-:W-:-:S04]  /*1840*/  SHF.L.U32 R9, R2, 0x1, RZ ;  /* 0x0000000102097819 */ /* 0x000fc800000006ff */
[----:B------:R-:W-:-:S04]  /*1850*/  LOP3.LUT R9, R9, 0xfffffffe, RZ, 0x3c, !PT ;  /* 0xfffffffe09097812 */ /* 0x000fc800078e3cff */
[----:B------:R-:W-:-:S07]  /*1860*/  IADD3 R9, -R9, -0x6, RZ ;  /* 0xfffffffa09097810 */ /* 0x000fce0007ffe1ff */
.L_x_10:
[----:B------:R-:W-:Y:S05]  /*1870*/  BSYNC B0 ;  /* 0x0000000000007941 */ /* 0x000fea0003800000 */
.L_x_9:
[----:B-12---:R-:W1:Y:S01]  /*1880*/  S2R R6, SR_CgaCtaId ;  /* 0x0000000000067919 */ /* 0x006e620000008800 */
[----:B------:R-:W-:Y:S01]  /*1890*/  MOV R3, 0x400 ;  /* 0x0000040000037802 */ /* 0x000fe20000000f00 */
[----:B------:R-:W-:Y:S01]  /*18a0*/  IMAD.MOV.U32 R11, RZ, RZ, RZ ;  /* 0x000000ffff0b7224 */ /* 0x000fe200078e00ff */
[----:B------:R-:W-:Y:S02]  /*18b0*/  SHF.L.U32 R2, RZ, 0x1f, RZ ;  /* 0x0000001fff027819 */ /* 0x000fe400000006ff */
[----:B-1----:R-:W-:-:S07]  /*18c0*/  LEA R3, R6, R3, 0x18 ;  /* 0x0000000306037211 */ /* 0x002fce00078ec0ff */
.L_x_21:
[----:B-1----:R-:W1:Y:S01]  /*18d0*/  S2R R5, SR_CgaCtaId ;  /* 0x0000000000057919 */ /* 0x002e620000008800 */
[----:B------:R-:W-:-:S04]  /*18e0*/  MOV R3, 0x400 ;  /* 0x0000040000037802 */ /* 0x000fc80000000f00 */
[----:B-1----:R-:W-:-:S04]  /*18f0*/  LEA R3, R5, R3, 0x18 ;  /* 0x0000000305037211 */ /* 0x002fc800078ec0ff */
[----:B------:R1:W2:Y:S03]  /*1900*/  SYNCS.PHASECHK.TRANS64.TRYWAIT P1, [R3+URZ+0x66040], R2 ;  /* 0x06604002030075a7 */ /* 0x0002a6000802017f */
[----:B--2---:R-:W-:Y:S05]  /*1910*/  @!P1 NANOSLEEP.SYNCS 0x989680 ;  /* 0x009896800000995d */ /* 0x004fea0003900000 */
[----:B------:R-:W2:Y:S02]  /*1920*/  @!P1 SYNCS.PHASECHK.TRANS64 P1, [R3+URZ+0x66040], R2 ;  /* 0x06604002030095a7 */ /* 0x000ea4000802007f */
[----:B--2---:R-:W-:Y:S05]  /*1930*/  @!P1 BRA `(.L_x_21) ;  /* 0xfffffffc00e49947 */ /* 0x004fea000383ffff */
[----:B-1----:R-:W1:Y:S02]  /*1940*/  S2R R3, SR_TID.X ;  /* 0x0000000000037919 */ /* 0x002e640000002100 */
[----:B-1----:R-:W-:-:S04]  /*1950*/  SHF.R.S32.HI R6, RZ, 0x1f, R3 ;  /* 0x0000001fff067819 */ /* 0x002fc80000011403 */
[----:B------:R-:W-:-:S04]  /*1960*/  LEA.HI R6, R6, R3, RZ, 0x7 ;  /* 0x0000000306067211 */ /* 0x000fc800078f38ff */
[----:B------:R-:W-:-:S04]  /*1970*/  LOP3.LUT R6, R6, 0xffffff80, RZ, 0xc0, !PT ;  /* 0xffffff8006067812 */ /* 0x000fc800078ec0ff */
[----:B------:R-:W-:Y:S02]  /*1980*/  IADD3 R6, R3, -R6, RZ ;  /* 0x8000000603067210 */ /* 0x000fe40007ffe0ff */
[----:B------:R-:W1:Y:S02]  /*1990*/  LDC R3, c[0x0][0x28c] ;  /* 0x0000a300ff037b82 */ /* 0x000e640000000800 */
[----:B------:R-:W-:Y:S01]  /*19a0*/  SHF.R.S32.HI R2, RZ, 0x1f, R6 ;  /* 0x0000001fff027819 */ /* 0x000fe20000011406 */
[----:B-1----:R-:W-:-:S03]  /*19b0*/  VIADD R5, R3, 0xff ;  /* 0x000000ff03057836 */ /* 0x002fc60000000000 */
[----:B------:R-:W-:Y:S02]  /*19c0*/  LEA.HI R3, R2, R6, RZ, 0x5 ;  /* 0x0000000602037211 */ /* 0x000fe400078f28ff */
[----:B------:R-:W-:Y:S02]  /*19d0*/  SHF.R.S32.HI R6, RZ, 0x1f, R5 ;  /* 0x0000001fff067819 */ /* 0x000fe40000011405 */
[----:B------:R-:W-:Y:S02]  /*19e0*/  SHF.R.S32.HI R3, RZ, 0x5, R3 ;  /* 0x00000005ff037819 */ /* 0x000fe40000011403 */
[----:B------:R-:W-:Y:S02]  /*19f0*/  LEA.HI R6, R6, R5, RZ, 0x8 ;  /* 0x0000000506067211 */ /* 0x000fe400078f40ff */
[----:B------:R-:W-:Y:S02]  /*1a00*/  SHF.L.U32 R5, RZ, 0x1f, RZ ;  /* 0x0000001fff057819 */ /* 0x000fe400000006ff */
[----:B------:R-:W-:-:S02]  /*1a10*/  LEA R3, R3, UR43, 0x4 ;  /* 0x0000002b03037c11 */ /* 0x000fc4000f8e20ff */
[----:B------:R-:W-:-:S07]  /*1a20*/  SHF.R.S32.HI R13, RZ, 0x8, R6 ;  /* 0x00000008ff0d7819 */ /* 0x000fce0000011406 */
.L_x_22:
[----:B-1----:R-:W1:Y:S01]  /*1a30*/  S2R R14, SR_CgaCtaId ;  /* 0x00000000000e7919 */ /* 0x002e620000008800 */
[----:B------:R-:W-:-:S04]  /*1a40*/  MOV R8, 0x400 ;  /* 0x0000040000087802 */ /* 0x000fc80000000f00 */
[----:B-1----:R-:W-:-:S04]  /*1a50*/  LEA R8, R14, R8, 0x18 ;  /* 0x000000080e087211 */ /* 0x002fc800078ec0ff */
[----:B------:R1:W2:Y:S03]  /*1a60*/  SYNCS.PHASECHK.TRANS64.TRYWAIT P1, [R8+URZ+0x66000], R5 ;  /* 0x06600005080075a7 */ /* 0x0002a6000802017f */
[----:B--2---:R-:W-:Y:S05]  /*1a70*/  @!P1 NANOSLEEP.SYNCS 0x989680 ;  /* 0x009896800000995d */ /* 0x004fea0003900000 */
[----:B------:R-:W2:Y:S02]  /*1a80*/  @!P1 SYNCS.PHASECHK.TRANS64 P1, [R8+URZ+0x66000], R5 ;  /* 0x06600005080095a7 */ /* 0x000ea4000802007f */
[----:B--2---:R-:W-:Y:S05]  /*1a90*/  @!P1 BRA `(.L_x_22) ;  /* 0xfffffffc00e49947 */ /* 0x004fea000383ffff */
[----:B------:R-:W2:Y:S01]  /*1aa0*/  S2R R6, SR_TID.X ;  /* 0x0000000000067919 */ /* 0x000ea20000002100 */
[----:B------:R-:W-:Y:S05]  /*1ab0*/  WARPSYNC.ALL ;  /* 0x0000000000007948 */ /* 0x000fea0003800000 */
[----:B--2---:R-:W-:-:S04]  /*1ac0*/  SHF.R.S32.HI R12, RZ, 0x1f, R6 ;  /* 0x0000001fff0c7819 */ /* 0x004fc80000011406 */
[----:B------:R-:W-:-:S04]  /*1ad0*/  LEA.HI R12, R12, R6, RZ, 0x7 ;  /* 0x000000060c0c7211 */ /* 0x000fc800078f38ff */
[----:B------:R-:W-:-:S04]  /*1ae0*/  LOP3.LUT R12, R12, 0xffffff80, RZ, 0xc0, !PT ;  /* 0xffffff800c0c7812 */ /* 0x000fc800078ec0ff */
[----:B------:R-:W-:-:S04]  /*1af0*/  IADD3 R12, R6, -R12, RZ ;  /* 0x8000000c060c7210 */ /* 0x000fc80007ffe0ff */
[----:B------:R-:W-:-:S04]  /*1b00*/  LEA.HI R2, R2, R12, RZ, 0x2 ;  /* 0x0000000c02027211 */ /* 0x000fc800078f10ff */
[--C-:B------:R-:W-:Y:S02]  /*1b10*/  SHF.R.S32.HI R6, RZ, 0x2, R2.reuse ;  /* 0x00000002ff067819 */ /* 0x100fe40000011402 */
[----:B-1----:R-:W-:Y:S02]  /*1b20*/  SHF.R.S32.HI R5, RZ, 0x1f, R2 ;  /* 0x0000001fff057819 */ /* 0x002fe40000011402 */
[----:B------:R-:W-:Y:S02]  /*1b30*/  LOP3.LUT R2, R2, 0x7ffffffc, RZ, 0xc0, !PT ;  /* 0x7ffffffc02027812 */ /* 0x000fe400078ec0ff */
[----:B------:R-:W-:-:S03]  /*1b40*/  LEA.HI R5, R5, R6, RZ, 0x3 ;  /* 0x0000000605057211 */ /* 0x000fc600078f18ff */
[----:B------:R-:W-:Y:S01]  /*1b50*/  IMAD.IADD R2, R12, 0x1, -R2 ;  /* 0x000000010c027824 */ /* 0x000fe200078e0a02 */
[----:B------:R-:W-:Y:S02]  /*1b60*/  LOP3.LUT R5, R5, 0xfffffff8, RZ, 0xc0, !PT ;  /* 0xfffffff805057812 */ /* 0x000fe400078ec0ff */
[----:B------:R-:W-:Y:S02]  /*1b70*/  VIMNMX R12, R13, R0, PT ;  /* 0x000000000d0c7248 */ /* 0x000fe40003fe0100 */
[----:B------:R-:W-:Y:S02]  /*1b80*/  SHF.L.U32 R0, R2, 0x1, RZ ;  /* 0x0000000102007819 */ /* 0x000fe400000006ff */
[----:B------:R-:W-:Y:S02]  /*1b90*/  IADD3 R3, R3, R6, -R5 ;  /* 0x0000000603037210 */ /* 0x000fe40007ffe805 */
[C---:B------:R-:W-:Y:S01]  /*1ba0*/  R2UR UR15, R8.reuse ;  /* 0x00000000080f72ca */ /* 0x040fe200000e0000 */
[----:B------:R-:W-:Y:S01]  /*1bb0*/  WARPGROUP.ARRIVE ;  /* 0x00000000000079c5 */ /* 0x000fe20000000000 */
[----:B------:R-:W-:Y:S01]  /*1bc0*/  R2UR UR4, R8 ;  /* 0x00000000080472ca */ /* 0x000fe200000e0000 */
[----:B------:R-:W-:Y:S01]  /*1bd0*/  UMOV UR7, 0x40000040 ;  /* 0x4000004000077882 */ /* 0x000fe20000000000 */
[----:B------:R-:W-:Y:S01]  /*1be0*/  UMOV UR11, 0x40000040 ;  /* 0x40000040000b7882 */ /* 0x000fe20000000000 */
[----:B------:R-:W-:Y:S01]  /*1bf0*/  UMOV UR9, UR7 ;  /* 0x0000000700097c82 */ /* 0x000fe20008000000 */
[----:B------:R-:W-:Y:S01]  /*1c00*/  MOV R15, UR7 ;  /* 0x00000007000f7c02 */ /* 0x000fe20008000f00 */
[----:B------:R-:W-:Y:S01]  /*1c10*/  UMOV UR7, 0x40000040 ;  /* 0x4000004000077882 */ /* 0x000fe20000000000 */
[----:B------:R-:W-:Y:S01]  /*1c20*/  UMOV UR57, 0x40000040 ;  /* 0x4000004000397882 */ /* 0x000fe20000000000 */
[----:B------:R-:W-:Y:S01]  /*1c30*/  UMOV UR59, 0x40000040 ;  /* 0x40000040003b7882 */ /* 0x000fe20000000000 */
[----:B------:R-:W-:Y:S01]  /*1c40*/  UMOV UR53, 0x40000040 ;  /* 0x4000004000357882 */ /* 0x000fe20000000000 */
[----:B------:R-:W-:Y:S01]  /*1c50*/  UMOV UR55, 0x40000040 ;  /* 0x4000004000377882 */ /* 0x000fe20000000000 */
[----:B------:R-:W-:Y:S01]  /*1c60*/  UMOV UR49, 0x40000040 ;  /* 0x4000004000317882 */ /* 0x000fe20000000000 */
[----:B------:R-:W-:Y:S01]  /*1c70*/  UIADD3 UR15, UR15, 0x6000, URZ ;  /* 0x000060000f0f7890 */ /* 0x000fe2000fffe03f */
[C---:B------:R-:W-:Y:S01]  /*1c80*/  VIADD R2, R0.reuse, 0x8 ;  /* 0x0000000800027836 */ /* 0x040fe20000000000 */
[----:B------:R-:W-:Y:S01]  /*1c90*/  USHF.R.U32.HI UR4, URZ, 0x4, UR4 ;  /* 0x000000043f047899 */ /* 0x000fe20008011604 */
[C---:B------:R-:W-:Y:S01]  /*1ca0*/  ISETP.GE.AND P2, PT, R3.reuse, R0, PT ;  /* 0x000000000300720c */ /* 0x040fe20003f46270 */
[----:B------:R-:W-:Y:S01]  /*1cb0*/  USHF.R.U32.HI UR15, URZ, 0x4, UR15 ;  /* 0x000000043f0f7899 */ /* 0x000fe2000801160f */
[C---:B------:R-:W-:Y:S01]  /*1cc0*/  VIADD R8, R0.reuse, 0x10 ;  /* 0x0000001000087836 */ /* 0x040fe20000000000 */
[----:B------:R-:W-:Y:S01]  /*1cd0*/  ULOP3.LUT UR4, UR4, 0x3fff, URZ, 0xc0, !UPT ;  /* 0x00003fff04047892 */ /* 0x000fe2000f8ec03f */
[C---:B------:R-:W-:Y:S01]  /*1ce0*/  ISETP.GE.AND P4, PT, R3.reuse, R2, PT ;  /* 0x000000020300720c */ /* 0x040fe20003f86270 */
[----:B------:R-:W-:Y:S01]  /*1cf0*/  ULOP3.LUT UR15, UR15, 0x3fff, URZ, 0xc0, !UPT ;  /* 0x00003fff0f0f7892 */ /* 0x000fe2000f8ec03f */
[C---:B------:R-:W-:Y:S01]  /*1d00*/  VIADD R2, R0.reuse, 0x18 ;  /* 0x0000001800027836 */ /* 0x040fe20000000000 */
[----:B------:R-:W-:Y:S01]  /*1d10*/  ULOP3.LUT UR4, UR4, 0x10000, URZ, 0xfc, !UPT ;  /* 0x0001000004047892 */ /* 0x000fe2000f8efc3f */
[C---:B------:R-:W-:Y:S01]  /*1d20*/  ISETP.GE.AND P5, PT, R3.reuse, R8, PT ;  /* 0x000000080300720c */ /* 0x040fe20003fa6270 */
[----:B------:R-:W-:Y:S01]  /*1d30*/  ULOP3.LUT UR14, UR15, 0x10000, URZ, 0xfc, !UPT ;  /* 0x000100000f0e7892 */ /* 0x000fe2000f8efc3f */
[C---:B------:R-:W-:Y:S01]  /*1d40*/  IADD3 R6, R0.reuse, 0x9, RZ ;  /* 0x0000000900067810 */ /* 0x040fe20007ffe0ff */
[----:B------:R-:W-:Y:S01]  /*1d50*/  UIADD3 UR5, UR4, 0x2, URZ ;  /* 0x0000000204057890 */ /* 0x000fe2000fffe03f */
[C---:B------:R-:W-:Y:S01]  /*1d60*/  ISETP.GT.AND P1, PT, R3.reuse, R0, PT ;  /* 0x000000000300720c */ /* 0x040fe20003f24270 */
[----:B------:R-:W-:Y:S01]  /*1d70*/  UIADD3 UR56, UR4, 0x206, URZ ;  /* 0x0000020604387890 */ /* 0x000fe2000fffe03f */
[----:B------:R-:W-:Y:S01]  /*1d80*/  ISETP.GE.AND P6, PT, R3, R6, PT ;  /* 0x000000060300720c */ /* 0x000fe20003fc6270 */
[----:B------:R-:W-:Y:S01]  /*1d90*/  UMOV UR6, UR4 ;  /* 0x0000000400067c82 */ /* 0x000fe20008000000 */
[----:B------:R-:W-:Y:S01]  /*1da0*/  UMOV UR10, UR14 ;  /* 0x0000000e000a7c82 */ /* 0x000fe20008000000 */
[----:B------:R-:W-:Y:S01]  /*1db0*/  UMOV UR8, UR6 ;  /* 0x0000000600087c82 */ /* 0x000fe20008000000 */
[----:B------:R-:W-:Y:S01]  /*1dc0*/  IMAD.U32 R14, RZ, RZ, UR6 ;  /* 0x00000006ff0e7e24 */ /* 0x000fe2000f8e00ff */
[----:B------:R-:W-:Y:S01]  /*1dd0*/  HGMMA.64x256x16.F32.BF16 R24, gdesc[UR8], RZ, !UPT, gsb0 ;  /* 0x03e00000081879f0 */ /* 0x000fe2000c0018ff */
[----:B------:R-:W-:Y:S01]  /*1de0*/  UIADD3 UR10, UR14, 0x2, URZ ;  /* 0x000000020e0a7890 */ /* 0x000fe2000fffe03f */
[C---:B------:R-:W-:Y:S01]  /*1df0*/  IADD3 R6, R0.reuse, 0x19, RZ ;  /* 0x0000001900067810 */ /* 0x040fe20007ffe0ff */
[----:B------:R-:W-:Y:S01]  /*1e00*/  UMOV UR6, UR5 ;  /* 0x0000000500067c82 */ /* 0x000fe20008000000 */
[----:B------:R-:W-:Y:S01]  /*1e10*/  UMOV UR9, UR7 ;  /* 0x0000000700097c82 */ /* 0x000fe20008000000 */
[----:B------:R-:W-:Y:S01]  /*1e20*/  UMOV UR8, UR6 ;  /* 0x0000000600087c82 */ /* 0x000fe20008000000 */
[----:B------:R-:W-:Y:S01]  /*1e30*/  UMOV UR11, 0x40000040 ;  /* 0x40000040000b7882 */ /* 0x000fe20000000000 */
[----:B------:R-:W-:Y:S01]  /*1e40*/  UIADD3 UR5, UR4, 0x4, URZ ;  /* 0x0000000404057890 */ /* 0x000fe2000fffe03f */
[----:B------:R1:W-:Y:S01]  /*1e50*/  STL.64 [R1+0xa0], R14 ;  /* 0x0000a00e01007387 */ /* 0x0003e20000100a00 */
[----:B------:R-:W-:Y:S01]  /*1e60*/  UIADD3 UR58, UR14, 0x806, URZ ;  /* 0x000008060e3a7890 */ /* 0x000fe2000fffe03f */
[----:B------:R-:W-:Y:S01]  /*1e70*/  VIADD R8, R0, 0x71 ;  /* 0x0000007100087836 */ /* 0x000fe20000000000 */
[----:B------:R-:W-:-:S02]  /*1e80*/  UIADD3 UR52, UR4, 0x400, URZ ;  /* 0x0000040004347890 */ /* 0x000fc4000fffe03f */
[----:B------:R-:W-:Y:S02]  /*1e90*/  UIADD3 UR54, UR14, 0x1000, URZ ;  /* 0x000010000e367890 */ /* 0x000fe4000fffe03f */
[----:B------:R-:W-:Y:S02]  /*1ea0*/  UIADD3 UR48, UR4, 0x402, URZ ;  /* 0x0000040204307890 */ /* 0x000fe4000fffe03f */
[----:B------:R-:W-:Y:S01]  /*1eb0*/  UIADD3 UR50, UR14, 0x1002, URZ ;  /* 0x000010020e327890 */ /* 0x000fe2000fffe03f */
[----:B------:R-:W-:Y:S01]  /*1ec0*/  UMOV UR51, 0x40000040 ;  /* 0x4000004000337882 */ /* 0x000fe20000000000 */
[----:B-1----:R-:W-:Y:S01]  /*1ed0*/  IMAD.U32 R14, RZ, RZ, UR6 ;  /* 0x00000006ff0e7e24 */ /* 0x002fe2000f8e00ff */
[----:B------:R-:W-:Y:S01]  /*1ee0*/  MOV R15, UR7 ;  /* 0x00000007000f7c02 */ /* 0x000fe20008000f00 */
[----:B------:R-:W-:Y:S01]  /*1ef0*/  UMOV UR6, UR5 ;  /* 0x0000000500067c82 */ /* 0x000fe20008000000 */
[----:B------:R-:W-:Y:S01]  /*1f00*/  UMOV UR7, 0x40000040 ;  /* 0x4000004000077882 */ /* 0x000fe20000000000 */
[----:B------:R-:W-:-:S02]  /*1f10*/  UIADD3 UR5, UR4, 0x6, URZ ;  /* 0x0000000604057890 */ /* 0x000fc4000fffe03f */
[----:B------:R1:W-:Y:S01]  /*1f20*/  STL.64 [R1+0x90], R14 ;  /* 0x0000900e01007387 */ /* 0x0003e20000100a00 */
[----:B------:R-:W-:Y:S02]  /*1f30*/  UIADD3 UR44, UR4, 0x404, URZ ;  /* 0x00000404042c7890 */ /* 0x000fe4000fffe03f */
[----:B------:R-:W-:Y:S01]  /*1f40*/  UIADD3 UR46, UR14, 0x1004, URZ ;  /* 0x000010040e2e7890 */ /* 0x000fe2000fffe03f */
[----:B------:R-:W-:Y:S01]  /*1f50*/  UMOV UR45, 0x40000040 ;  /* 0x40000040002d7882 */ /* 0x000fe20000000000 */
[----:B------:R-:W-:Y:S01]  /*1f60*/  UMOV UR47, 0x40000040 ;  /* 0x40000040002f7882 */ /* 0x000fe20000000000 */
[----:B------:R-:W-:Y:S01]  /*1f70*/  ULDC UR13, c[0x0][0x604] ;  /* 0x00018100000d7ab9 */ /* 0x000fe20000000800 */
[----:B------:R-:W-:Y:S01]  /*1f80*/  ULDC UR12, c[0x0][0x604] ;  /* 0x00018100000c7ab9 */ /* 0x000fe20000000800 */
[----:B------:R-:W-:Y:S01]  /*1f90*/  ULDC UR16, c[0x0][0x604] ;  /* 0x0001810000107ab9 */ /* 0x000fe20000000800 */
[----:B-1----:R-:W-:Y:S01]  /*1fa0*/  IMAD.U32 R14, RZ, RZ, UR6 ;  /* 0x00000006ff0e7e24 */ /* 0x002fe2000f8e00ff */
[----:B------:R-:W-:-:S05]  /*1fb0*/  MOV R15, UR7 ;  /* 0x00000007000f7c02 */ /* 0x000fca0008000f00 */
[----:B------:R1:W-:Y:S01]  /*1fc0*/  STL.64 [R1+0x88], R14 ;  /* 0x0000880e01007387 */ /* 0x0003e20000100a00 */
[----:B------:R-:W-:Y:S02]  /*1fd0*/  WARPGROUP.DEPBAR.LE gsb0, 0x0 ;  /* 0x00008000000079c5 */ /* 0x000fe40000010000 */
[----:B------:R-:W-:-:S06]  /*1fe0*/  WARPGROUP.ARRIVE ;  /* 0x00000000000079c5 */ /* 0x000fcc0000000000 */
[----:B------:R-:W-:Y:S01]  /*1ff0*/  HGMMA.64x256x16.F32.BF16 R24, gdesc[UR8], R24, gsb0 ;  /* 0x03e00000081879f0 */ /* 0x000fe20008001818 */
[----:B------:R-:W-:Y:S01]  /*2000*/  UIADD3 UR10, UR14, 0x4, URZ ;  /* 0x000000040e0a7890 */ /* 0x000fe2000fffe03f */
[----:B------:R-:W-:Y:S01]  /*2010*/  UMOV UR8, UR6 ;  /* 0x0000000600087c82 */ /* 0x000fe20008000000 */
[----:B------:R-:W-:Y:S01]  /*2020*/  UMOV UR9, UR7 ;  /* 0x0000000700097c82 */ /* 0x000fe20008000000 */
[----:B------:R-:W-:Y:S01]  /*2030*/  UMOV UR11, 0x40000040 ;  /* 0x40000040000b7882 */ /* 0x000fe20000000000 */
[----:B------:R-:W-:Y:S01]  /*2040*/  UMOV UR6, UR5 ;  /* 0x0000000500067c82 */ /* 0x000fe20008000000 */
[----:B------:R-:W-:Y:S01]  /*2050*/  UMOV UR7, 0x40000040 ;  /* 0x4000004000077882 */ /* 0x000fe20000000000 */
[----:B------:R-:W-:Y:S01]  /*2060*/  UIADD3 UR5, UR4, 0x200, URZ ;  /* 0x0000020004057890 */ /* 0x000fe2000fffe03f */
[----:B-1----:R-:W-:Y:S01]  /*2070*/  IMAD.U32 R14, RZ, RZ, UR6 ;  /* 0x00000006ff0e7e24 */ /* 0x002fe2000f8e00ff */
[----:B------:R-:W-:-:S05]  /*2080*/  MOV R15, UR7 ;  /* 0x00000007000f7c02 */ /* 0x000fca0008000f00 */
[----:B------:R1:W-:Y:S01]  /*2090*/  STL.64 [R1+0x80], R14 ;  /* 0x0000800e01007387 */ /* 0x0003e20000100a00 */
[----:B------:R-:W-:Y:S02]  /*20a0*/  WARPGROUP.DEPBAR.LE gsb0, 0x0 ;  /* 0x00008000000079c5 */ /* 0x000fe40000010000 */
[----:B------:R-:W-:-:S11]  /*20b0*/  WARPGROUP.ARRIVE ;  /* 0x00000000000079c5 */ /* 0x000fd60000000000 */
        /* <DEDUP_REMOVED lines=22> */
[----:B------:R-:W-:Y:S01]  /*2220*/  MOV R15, UR7 ;  /* 0x00000007000f7c02 */ /* 0x000fe20008000f00 */
[----:B------:R-:W-:-:S04]  /*2230*/  UIADD3 UR4, UR4, 0x406, URZ ;  /* 0x0000040604047890 */ /* 0x000fc8000fffe03f */
        /* <DEDUP_REMOVED lines=10> */
[----:B-1----:R-:W-:Y:S01]  /*22e0*/  IMAD.U32 R14, RZ, RZ, UR6 ;  /* 0x00000006ff0e7e24 */ /* 0x002fe2000f8e00ff */
[----:B------:R-:W-:Y:S01]  /*22f0*/  MOV R15, UR7 ;  /* 0x00000007000f7c02 */ /* 0x000fe20008000f00 */
[----:B------:R-:W-:-:S04]  /*2300*/  UMOV UR5, 0x40000040 ;  /* 0x4000004000057882 */ /* 0x000fc80000000000 */
[----:B------:R1:W-:Y:S02]  /*2310*/  STL.64 [R1+0x98], R14 ;  /* 0x0000980e01007387 */ /* 0x0003e40000100a00 */
[----:B-1----:R-:W-:-:S04]  /*2320*/  IADD3 R14, R0, 0x11, RZ ;  /* 0x00000011000e7810 */ /* 0x002fc80007ffe0ff */
[----:B------:R-:W-:Y:S01]  /*2330*/  ISETP.GE.AND P3, PT, R3, R14, PT ;  /* 0x0000000e0300720c */ /* 0x000fe20003f66270 */
[----:B------:R-:W-:Y:S02]  /*2340*/  WARPGROUP.DEPBAR.LE gsb0, 0x0 ;  /* 0x00008000000079c5 */ /* 0x000fe40000010000 */
[----:B------:R-:W-:-:S06]  /*2350*/  WARPGROUP.ARRIVE ;  /* 0x00000000000079c5 */ /* 0x000fcc0000000000 */
[----:B------:R-:W-:Y:S01]  /*2360*/  HGMMA.64x256x16.F32.BF16 R24, gdesc[UR8], R24, gsb0 ;  /* 0x03e00000081879f0 */ /* 0x000fe20008001818 */
[----:B------:R-:W-:Y:S01]  /*2370*/  UIADD3 UR10, UR14, 0x804, URZ ;  /* 0x000008040e0a7890 */ /* 0x000fe2000fffe03f */
[----:B------:R-:W-:Y:S01]  /*2380*/  UMOV UR8, UR6 ;  /* 0x0000000600087c82 */ /* 0x000fe20008000000 */
[----:B------:R-:W-:Y:S01]  /*2390*/  UMOV UR9, UR7 ;  /* 0x0000000700097c82 */ /* 0x000fe20008000000 */
[----:B------:R-:W-:Y:S01]  /*23a0*/  UMOV UR11, 0x40000040 ;  /* 0x40000040000b7882 */ /* 0x000fe20000000000 */
[----:B------:R-:W-:Y:S01]  /*23b0*/  UIADD3 UR6, UR14, 0x1006, URZ ;  /* 0x000010060e067890 */ /* 0x000fe2000fffe03f */
[----:B------:R-:W-:Y:S01]  /*23c0*/  UMOV UR7, 0x40000040 ;  /* 0x4000004000077882 */ /* 0x000fe20000000000 */
[----:B------:R-:W-:Y:S02]  /*23d0*/  WARPGROUP.DEPBAR.LE gsb0, 0x0 ;  /* 0x00008000000079c5 */ /* 0x000fe40000010000 */
[----:B------:R-:W-:-:S15]  /*23e0*/  WARPGROUP.ARRIVE ;  /* 0x00000000000079c5 */ /* 0x000fde0000000000 */
[----:B------:R-:W-:-:S04]  /*23f0*/  NOP ;  /* 0x0000000000007918 */ /* 0x000fc80000000000 */
[----:B------:R-:W-:Y:S01]  /*2400*/  HGMMA.64x256x16.F32.BF16 R24, gdesc[UR8], R24, gsb0 ;  /* 0x03e00000081879f0 */ /* 0x000fe20008001818 */
[----:B------:R-:W-:Y:S01]  /*2410*/  ULDC UR8, c[0x0][0x604] ;  /* 0x0001810000087ab9 */ /* 0x000fe20000000800 */
[----:B------:R-:W-:Y:S01]  /*2420*/  ULDC UR10, c[0x0][0x604] ;  /* 0x00018100000a7ab9 */ /* 0x000fe20000000800 */
[----:B------:R-:W-:Y:S01]  /*2430*/  ULDC UR9, c[0x0][0x604] ;  /* 0x0001810000097ab9 */ /* 0x000fe20000000800 */
[----:B------:R-:W-:Y:S01]  /*2440*/  ULDC UR11, c[0x0][0x604] ;  /* 0x00018100000b7ab9 */ /* 0x000fe20000000800 */
[----:B------:R-:W-:Y:S02]  /*2450*/  WARPGROUP.DEPBAR.LE gsb0, 0x0 ;  /* 0x00008000000079c5 */ /* 0x000fe40000010000 */
[----:B------:R-:W-:-:S15]  /*2460*/  WARPGROUP.ARRIVE ;  /* 0x00000000000079c5 */ /* 0x000fde0000000000 */
[----:B------:R-:W-:-:S06]  /*2470*/  NOP ;  /* 0x0000000000007918 */ /* 0x000fcc0000000000 */
[----:B------:R-:W-:Y:S03]  /*2480*/  HGMMA.64x256x16.F32.BF16 R24, gdesc[UR56], R24, gsb0 ;  /* 0x03e00000381879f0 */ /* 0x000fe60008001818 */
[----:B------:R-:W-:Y:S02]  /*2490*/  WARPGROUP.DEPBAR.LE gsb0, 0x0 ;  /* 0x00008000000079c5 */ /* 0x000fe40000010000 */
[----:B------:R-:W-:-:S15]  /*24a0*/  WARPGROUP.ARRIVE ;  /* 0x00000000000079c5 */ /* 0x000fde0000000000 */
[----:B------:R-:W-:-:S08]  /*24b0*/  NOP ;  /* 0x0000000000007918 */ /* 0x000fd00000000000 */
        /* <DEDUP_REMOVED lines=12> */
[----:B------:R-:W-:Y:S01]  /*2580*/  HGMMA.64x256x16.F32.BF16 R24, gdesc[UR4], R24, gsb0 ;  /* 0x03e00000041879f0 */ /* 0x000fe20008001818 */
[----:B------:R-:W-:Y:S01]  /*2590*/  ULDC UR6, c[0x0][0x604] ;  /* 0x0001810000067ab9 */ /* 0x000fe20000000800 */
[----:B------:R-:W-:Y:S01]  /*25a0*/  ULDC UR7, c[0x0][0x604] ;  /* 0x0001810000077ab9 */ /* 0x000fe20000000800 */
[----:B------:R-:W-:Y:S02]  /*25b0*/  WARPGROUP.DEPBAR.LE gsb0, 0x0 ;  /* 0x00008000000079c5 */ /* 0x000fe40000010000 */
[----:B------:R-:W-:Y:S02]  /*25c0*/  FSEL R24, R24, -INF , P2 ;  /* 0xff80000018187808 */ /* 0x000fe40001000000 */
[----:B------:R-:W-:Y:S02]  /*25d0*/  FSEL R30, R30, -INF , P2 ;  /* 0xff8000001e1e7808 */ /* 0x000fe40001000000 */
[----:B------:R-:W-:Y:S01]  /*25e0*/  ISETP.GE.AND P2, PT, R3, R2, PT ;  /* 0x000000020300720c */ /* 0x000fe20003f46270 */
[----:B------:R-:W-:Y:S01]  /*25f0*/  VIADD R2, R0, 0x20 ;  /* 0x0000002000027836 */ /* 0x000fe20000000000 */
[----:B------:R-:W-:-:S02]  /*2600*/  FSEL R28, R28, -INF , P4 ;  /* 0xff8000001c1c7808 */ /* 0x000fc40002000000 */
[----:B------:R-:W-:Y:S02]  /*2610*/  FSEL R34, R34, -INF , P4 ;  /* 0xff80000022227808 */ /* 0x000fe40002000000 */
[C---:B------:R-:W-:Y:S01]  /*2620*/  ISETP.GE.AND P4, PT, R3.reuse, R2, PT ;  /* 0x000000020300720c */ /* 0x040fe20003f86270 */
[----:B------:R-:W-:Y:S01]  /*2630*/  VIADD R2, R0, 0x28 ;  /* 0x0000002800027836 */ /* 0x000fe20000000000 */
[----:B------:R-:W-:Y:S02]  /*2640*/  FSEL R32, R32, -INF , P5 ;  /* 0xff80000020207808 */ /* 0x000fe40002800000 */
[----:B------:R-:W-:Y:S02]  /*2650*/  FSEL R38, R38, -INF , P5 ;  /* 0xff80000026267808 */ /* 0x000fe40002800000 */
[----:B------:R-:W-:Y:S01]  /*2660*/  ISETP.GE.AND P5, PT, R3, R2, PT ;  /* 0x000000020300720c */ /* 0x000fe20003fa6270 */
[----:B------:R-:W-:Y:S01]  /*2670*/  VIADD R2, R0, 0x30 ;  /* 0x0000003000027836 */ /* 0x000fe20000000000 */
[----:B------:R-:W-:-:S02]  /*2680*/  FSEL R36, R36, -INF , P2 ;  /* 0xff80000024247808 */ /* 0x000fc40001000000 */
[----:B------:R-:W-:Y:S02]  /*2690*/  FSEL R42, R42, -INF , P2 ;  /* 0xff8000002a2a7808 */ /* 0x000fe40001000000 */
[----:B------:R-:W-:Y:S01]  /*26a0*/  ISETP.GE.AND P2, PT, R3, R2, PT ;  /* 0x000000020300720c */ /* 0x000fe20003f46270 */
[C---:B------:R-:W-:Y:S01]  /*26b0*/  VIADD R2, R0.reuse, 0x38 ;  /* 0x0000003800027836 */ /* 0x040fe20000000000 */
[----:B------:R-:W-:Y:S02]  /*26c0*/  FSEL R25, R25, -INF , P1 ;  /* 0xff80000019197808 */ /* 0x000fe40000800000 */
[----:B------:R-:W-:Y:S02]  /*26d0*/  FSEL R31, R31, -INF , P1 ;  /* 0xff8000001f1f7808 */ /* 0x000fe40000800000 */
[----:B------:R-:W-:Y:S02]  /*26e0*/  ISETP.GE.AND P1, PT, R3, R6, PT ;  /* 0x000000060300720c */ /* 0x000fe40003f26270 */
[----:B------:R-:W-:-:S02]  /*26f0*/  IADD3 R6, R0, 0x21, RZ ;  /* 0x0000002100067810 */ /* 0x000fc40007ffe0ff */
[----:B------:R-:W-:Y:S02]  /*2700*/  FSEL R40, R40, -INF , P4 ;  /* 0xff80000028287808 */ /* 0x000fe40002000000 */
[----:B------:R-:W-:Y:S02]  /*2710*/  FSEL R46, R46, -INF , P4 ;  /* 0xff8000002e2e7808 */ /* 0x000fe40002000000 */
[----:B------:R-:W-:Y:S01]  /*2720*/  ISETP.GE.AND P4, PT, R3, R2, PT ;  /* 0x000000020300720c */ /* 0x000fe20003f86270 */
[----:B------:R-:W-:Y:S01]  /*2730*/  VIADD R2, R0, 0x40 ;  /* 0x0000004000027836 */ /* 0x000fe20000000000 */
[----:B------:R-:W-:Y:S02]  /*2740*/  FSEL R29, R29, -INF , P6 ;  /* 0xff8000001d1d7808 */ /* 0x000fe40003000000 */
[----:B------:R-:W-:Y:S02]  /*2750*/  FSEL R35, R35, -INF , P6 ;  /* 0xff80000023237808 */ /* 0x000fe40003000000 */
[----:B------:R-:W-:-:S02]  /*2760*/  ISETP.GE.AND P6, PT, R3, R6, PT ;  /* 0x000000060300720c */ /* 0x000fc40003fc6270 */
[----:B------:R-:W-:Y:S02]  /*2770*/  IADD3 R6, R0, 0x29, RZ ;  /* 0x0000002900067810 */ /* 0x000fe40007ffe0ff */
[----:B------:R-:W-:Y:S02]  /*2780*/  FSEL R44, R44, -INF , P5 ;  /* 0xff8000002c2c7808 */ /* 0x000fe40002800000 */
[----:B------:R-:W-:Y:S02]  /*2790*/  FSEL R50, R50, -INF , P5 ;  /* 0xff80000032327808 */ /* 0x000fe40002800000 */
[----:B------:R-:W-:Y:S02]  /*27a0*/  FSEL R33, R33, -INF , P3 ;  /* 0xff80000021217808 */ /* 0x000fe40001800000 */
[----:B------:R-:W-:Y:S02]  /*27b0*/  FSEL R39, R39, -INF , P3 ;  /* 0xff80000027277808 */ /* 0x000fe40001800000 */
[C---:B------:R-:W-:Y:S01]  /*27c0*/  ISETP.GE.AND P5, PT, R3.reuse, R2, PT ;  /* 0x000000020300720c */ /* 0x040fe20003fa6270 */
[----:B------:R-:W-:Y:S01]  /*27d0*/  VIADD R2, R0, 0x48 ;  /* 0x0000004800027836 */ /* 0x000fe20000000000 */
[----:B------:R-:W-:-:S02]  /*27e0*/  ISETP.GE.AND P3, PT, R3, R6, PT ;  /* 0x000000060300720c */ /* 0x000fc40003f66270 */
[----:B------:R-:W-:Y:S02]  /*27f0*/  IADD3 R6, R0, 0x31, RZ ;  /* 0x0000003100067810 */ /* 0x000fe40007ffe0ff */
[----:B------:R-:W-:Y:S02]  /*2800*/  FSEL R37, R37, -INF , P1 ;  /* 0xff80000025257808 */ /* 0x000fe40000800000 */
[----:B------:R-:W-:Y:S02]  /*2810*/  FSEL R43, R43, -INF , P1 ;  /* 0xff8000002b2b7808 */ /* 0x000fe40000800000 */
[----:B------:R-:W-:Y:S02]  /*2820*/  FSEL R48, R48, -INF , P2 ;  /* 0xff80000030307808 */ /* 0x000fe40001000000 */
[----:B------:R-:W-:Y:S02]  /*2830*/  FSEL R54, R54, -INF , P2 ;  /* 0xff80000036367808 */ /* 0x000fe40001000000 */
[----:B------:R-:W-:-:S02]  /*2840*/  ISETP.GE.AND P1, PT, R3, R6, PT ;  /* 0x000000060300720c */ /* 0x000fc40003f26270 */
[----:B------:R-:W-:Y:S01]  /*2850*/  ISETP.GE.AND P2, PT, R3, R2, PT ;  /* 0x000000020300720c */ /* 0x000fe20003f46270 */
[C---:B------:R-:W-:Y:S01]  /*2860*/  VIADD R2, R0.reuse, 0x50 ;  /* 0x0000005000027836 */ /* 0x040fe20000000000 */
[----:B------:R-:W-:Y:S02]  /*2870*/  IADD3 R6, R0, 0x39, RZ ;  /* 0x0000003900067810 */ /* 0x000fe40007ffe0ff */
[----:B------:R-:W-:Y:S02]  /*2880*/  FSEL R41, R41, -INF , P6 ;  /* 0xff80000029297808 */ /* 0x000fe40003000000 */
[----:B------:R-:W-:Y:S02]  /*2890*/  FSEL R47, R47, -INF , P6 ;  /* 0xff8000002f2f7808 */ /* 0x000fe40003000000 */
[----:B------:R-:W-:Y:S02]  /*28a0*/  ISETP.GE.AND P6, PT, R3, R6, PT ;  /* 0x000000060300720c */ /* 0x000fe40003fc6270 */
[----:B------:R-:W-:-:S02]  /*28b0*/  FSEL R52, R52, -INF , P4 ;  /* 0xff80000034347808 */ /* 0x000fc40002000000 */
[----:B------:R-:W-:Y:S02]  /*28c0*/  FSEL R58, R58, -INF , P4 ;  /* 0xff8000003a3a7808 */ /* 0x000fe40002000000 */
[C---:B------:R-:W-:Y:S02]  /*28d0*/  IADD3 R6, R0.reuse, 0x41, RZ ;  /* 0x0000004100067810 */ /* 0x040fe40007ffe0ff */
        /* <DEDUP_REMOVED lines=8> */
[----:B------:R-:W-:Y:S01]  /*2960*/  ISETP.GE.AND P5, PT, R3, R2, PT ;  /* 0x000000020300720c */ /* 0x000fe20003fa6270 */
[----:B------:R-:W-:Y:S01]  /*2970*/  VIADD R2, R0, 0x60 ;  /* 0x0000006000027836 */ /* 0x000fe20000000000 */
[----:B------:R-:W-:Y:S02]  /*2980*/  FSEL R49, R49, -INF , P1 ;  /* 0xff80000031317808 */ /* 0x000fe40000800000 */
[----:B------:R-:W-:-:S02]  /*2990*/  FSEL R55, R55, -INF , P1 ;  /* 0xff80000037377808 */ /* 0x000fc40000800000 */
[C---:B------:R-:W-:Y:S02]  /*29a0*/  ISETP.GE.AND P1, PT, R3.reuse, R6, PT ;  /* 0x000000060300720c */ /* 0x040fe40003f26270 */
[----:B------:R-:W-:Y:S02]  /*29b0*/  IADD3 R6, R0, 0x51, RZ ;  /* 0x0000005100067810 */ /* 0x000fe40007ffe0ff */
[----:B------:R-:W-:Y:S02]  /*29c0*/  FSEL R60, R60, -INF , P2 ;  /* 0xff8000003c3c7808 */ /* 0x000fe40001000000 */
[----:B------:R-:W-:Y:S02]  /*29d0*/  FSEL R66, R66, -INF , P2 ;  /* 0xff80000042427808 */ /* 0x000fe40001000000 */
[----:B------:R-:W-:Y:S01]  /*29e0*/  ISETP.GE.AND P2, PT, R3, R2, PT ;  /* 0x000000020300720c */ /* 0x000fe20003f46270 */
[----:B------:R-:W-:Y:S01]  /*29f0*/  VIADD R2, R0, 0x68 ;  /* 0x0000006800027836 */ /* 0x000fe20000000000 */
[----:B------:R-:W-:-:S02]  /*2a00*/  FSEL R53, R53, -INF , P6 ;  /* 0xff80000035357808 */ /* 0x000fc40003000000 */
[----:B------:R-:W-:Y:S02]  /*2a10*/  FSEL R59, R59, -INF , P6 ;  /* 0xff8000003b3b7808 */ /* 0x000fe40003000000 */
[----:B------:R-:W-:Y:S02]  /*2a20*/  ISETP.GE.AND P6, PT, R3, R6, PT ;  /* 0x000000060300720c */ /* 0x000fe40003fc6270 */
[----:B------:R-:W-:Y:S02]  /*2a30*/  IADD3 R6, R0, 0x59, RZ ;  /* 0x0000005900067810 */ /* 0x000fe40007ffe0ff */
[----:B------:R-:W-:Y:S02]  /*2a40*/  FSEL R64, R64, -INF , P4 ;  /* 0xff80000040407808 */ /* 0x000fe40002000000 */
[----:B------:R-:W-:Y:S02]  /*2a50*/  FSEL R70, R70, -INF , P4 ;  /* 0xff80000046467808 */ /* 0x000fe40002000000 */
[----:B------:R-:W-:-:S02]  /*2a60*/  FSEL R57, R57, -INF , P3 ;  /* 0xff80000039397808 */ /* 0x000fc40001800000 */
[----:B------:R-:W-:Y:S02]  /*2a70*/  FSEL R63, R63, -INF , P3 ;  /* 0xff8000003f3f7808 */ /* 0x000fe40001800000 */
[C---:B------:R-:W-:Y:S01]  /*2a80*/  ISETP.GE.AND P4, PT, R3.reuse, R2, PT ;  /* 0x000000020300720c */ /* 0x040fe20003f86270 */
[C---:B------:R-:W-:Y:S01]  /*2a90*/  VIADD R2, R3.reuse, 0x8 ;  /* 0x0000000803027836 */ /* 0x040fe20000000000 */
[----:B------:R-:W-:Y:S02]  /*2aa0*/  ISETP.GE.AND P3, PT, R3, R6, PT ;  /* 0x000000060300720c */ /* 0x000fe40003f66270 */
[----:B------:R-:W-:Y:S02]  /*2ab0*/  FSEL R68, R68, -INF , P5 ;  /* 0xff80000044447808 */ /* 0x000fe40002800000 */
[----:B------:R-:W-:Y:S02]  /*2ac0*/  FSEL R74, R74, -INF , P5 ;  /* 0xff8000004a4a7808 */ /* 0x000fe40002800000 */
[----:B------:R-:W-:-:S02]  /*2ad0*/  FSEL R69, R69, -INF , P3 ;  /* 0xff80000045457808 */ /* 0x000fc40001800000 */
[----:B------:R-:W-:Y:S02]  /*2ae0*/  FSEL R75, R75, -INF , P3 ;  /* 0xff8000004b4b7808 */ /* 0x000fe40001800000 */
[CC--:B------:R-:W-:Y:S02]  /*2af0*/  ISETP.GE.AND P5, PT, R2.reuse, R0.reuse, PT ;  /* 0x000000000200720c */ /* 0x0c0fe40003fa6270 */
[----:B------:R-:W-:Y:S02]  /*2b00*/  ISETP.GT.AND P3, PT, R2, R0, PT ;  /* 0x000000000200720c */ /* 0x000fe40003f64270 */
[----:B------:R-:W-:Y:S02]  /*2b10*/  FSEL R26, R26, -INF , P5 ;  /* 0xff8000001a1a7808 */ /* 0x000fe40002800000 */
[----:B------:R-:W-:Y:S02]  /*2b20*/  FSEL R27, R27, -INF , P3 ;  /* 0xff8000001b1b7808 */ /* 0x000fe40001800000 */
[----:B------:R-:W-:-:S02]  /*2b30*/  ISETP.GE.AND P3, PT, R3, R8, PT ;  /* 0x000000080300720c */ /* 0x000fc40003f66270 */
[----:B------:R-:W-:Y:S02]  /*2b40*/  FMNMX R5, R26, R27, !PT ;  /* 0x0000001b1a057209 */ /* 0x000fe40007800000 */
[----:B------:R-:W-:Y:S02]  /*2b50*/  IADD3 R6, R0, 0x61, RZ ;  /* 0x0000006100067810 */ /* 0x000fe40007ffe0ff */
[----:B------:R-:W-:Y:S02]  /*2b60*/  FMNMX R8, R30, R5, !PT ;  /* 0x000000051e087209 */ /* 0x000fe40007800000 */
[----:B------:R-:W-:Y:S02]  /*2b70*/  FSEL R61, R61, -INF , P1 ;  /* 0xff8000003d3d7808 */ /* 0x000fe40000800000 */
[----:B------:R-:W-:Y:S02]  /*2b80*/  FMNMX R5, R31, R8, !PT ;  /* 0x000000081f057209 */ /* 0x000fe40007800000 */
[----:B------:R-:W-:-:S02]  /*2b90*/  FSEL R67, R67, -INF , P1 ;  /* 0xff80000043437808 */ /* 0x000fc40000800000 */
[----:B------:R-:W-:Y:S02]  /*2ba0*/  FMNMX R8, R34, R5, !PT ;  /* 0x0000000522087209 */ /* 0x000fe40007800000 */
[----:B------:R-:W-:Y:S02]  /*2bb0*/  ISETP.GE.AND P1, PT, R3, R6, PT ;  /* 0x000000060300720c */ /* 0x000fe40003f26270 */
[----:B------:R-:W-:Y:S02]  /*2bc0*/  FMNMX R5, R35, R8, !PT ;  /* 0x0000000823057209 */ /* 0x000fe40007800000 */
[----:B------:R-:W-:Y:S02]  /*2bd0*/  IADD3 R6, R0, 0x69, RZ ;  /* 0x0000006900067810 */ /* 0x000fe40007ffe0ff */
[----:B------:R-:W-:Y:S02]  /*2be0*/  FMNMX R8, R38, R5, !PT ;  /* 0x0000000526087209 */ /* 0x000fe40007800000 */
[----:B------:R-:W-:-:S02]  /*2bf0*/  FSEL R65, R65, -INF , P6 ;  /* 0xff80000041417808 */ /* 0x000fc40003000000 */
[----:B------:R-:W-:Y:S02]  /*2c00*/  FMNMX R5, R39, R8, !PT ;  /* 0x0000000827057209 */ /* 0x000fe40007800000 */
[----:B------:R-:W-:Y:S02]  /*2c10*/  FSEL R71, R71, -INF , P6 ;  /* 0xff80000047477808 */ /* 0x000fe40003000000 */
[----:B------:R-:W-:Y:S02]  /*2c20*/  FMNMX R8, R42, R5, !PT ;  /* 0x000000052a087209 */ /* 0x000fe40007800000 */
[----:B------:R-:W-:Y:S02]  /*2c30*/  ISETP.GE.AND P6, PT, R3, R6, PT ;  /* 0x000000060300720c */ /* 0x000fe40003fc6270 */
[----:B------:R-:W-:Y:S02]  /*2c40*/  FMNMX R5, R43, R8, !PT ;  /* 0x000000082b057209 */ /* 0x000fe40007800000 */
[----:B------:R-:W-:-:S02]  /*2c50*/  IADD3 R6, R0, 0x70, RZ ;  /* 0x0000007000067810 */ /* 0x000fc40007ffe0ff */
[----:B------:R-:W-:Y:S02]  /*2c60*/  FMNMX R8, R46, R5, !PT ;  /* 0x000000052e087209 */ /* 0x000fe40007800000 */
[----:B------:R-:W-:Y:S02]  /*2c70*/  ISETP.GE.AND P5, PT, R3, R6, PT ;  /* 0x000000060300720c */ /* 0x000fe40003fa6270 */
[----:B------:R-:W-:Y:S02]  /*2c80*/  FMNMX R5, R47, R8, !PT ;  /* 0x000000082f057209 */ /* 0x000fe40007800000 */
[----:B------:R-:W-:Y:S02]  /*2c90*/  IADD3 R6, R0, 0x78, RZ ;  /* 0x0000007800067810 */ /* 0x000fe40007ffe0ff */
[----:B------:R-:W-:Y:S02]  /*2ca0*/  FMNMX R8, R50, R5, !PT ;  /* 0x0000000532087209 */ /* 0x000fe40007800000 */
[----:B------:R-:W-:-:S02]  /*2cb0*/  FMNMX R5, R24, R25, !PT ;  /* 0x0000001918057209 */ /* 0x000fc40007800000 */
[----:B------:R-:W-:Y:S02]  /*2cc0*/  FMNMX R13, R51, R8, !PT ;  /* 0x00000008330d7209 */ /* 0x000fe40007800000 */
[----:B------:R-:W-:Y:S02]  /*2cd0*/  FMNMX R8, R28, R5, !PT ;  /* 0x000000051c087209 */ /* 0x000fe40007800000 */
[----:B------:R-:W-:Y:S02]  /*2ce0*/  FMNMX R14, R54, R13, !PT ;  /* 0x0000000d360e7209 */ /* 0x000fe40007800000 */
[----:B------:R-:W-:Y:S02]  /*2cf0*/  FMNMX R5, R29, R8, !PT ;  /* 0x000000081d057209 */ /* 0x000fe40007800000 */
[----:B------:R-:W-:Y:S02]  /*2d00*/  FMNMX R13, R55, R14, !PT ;  /* 0x0000000e370d7209 */ /* 0x000fe40007800000 */
[----:B------:R-:W-:-:S02]  /*2d10*/  FMNMX R8, R32, R5, !PT ;  /* 0x0000000520087209 */ /* 0x000fc40007800000 */
[----:B------:R-:W-:Y:S02]  /*2d20*/  FMNMX R14, R58, R13, !PT ;  /* 0x0000000d3a0e7209 */ /* 0x000fe40007800000 */
[----:B------:R-:W-:Y:S02]  /*2d30*/  FMNMX R5, R33, R8, !PT ;  /* 0x0000000821057209 */ /* 0x000fe40007800000 */
[----:B------:R-:W-:Y:S02]  /*2d40*/  FMNMX R13, R59, R14, !PT ;  /* 0x0000000e3b0d7209 */ /* 0x000fe40007800000 */
[----:B------:R-:W-:Y:S02]  /*2d50*/  FSEL R72, R72, -INF , P2 ;  /* 0xff80000048487808 */ /* 0x000fe40001000000 */
[----:B------:R-:W-:Y:S02]  /*2d60*/  FSEL R78, R78, -INF , P2 ;  /* 0xff8000004e4e7808 */ /* 0x000fe40001000000 */
[----:B------:R-:W-:-:S02]  /*2d70*/  FMNMX R8, R36, R5, !PT ;  /* 0x0000000524087209 */ /* 0x000fc40007800000 */
[----:B------:R-:W-:Y:S02]  /*2d80*/  FMNMX R14, R62, R13, !PT ;  /* 0x0000000d3e0e7209 */ /* 0x000fe40007800000 */
[----:B------:R-:W-:Y:S01]  /*2d90*/  ISETP.GE.AND P2, PT, R3, R6, PT ;  /* 0x000000060300720c */ /* 0x000fe20003f46270 */
[----:B------:R-:W-:Y:S01]  /*2da0*/  VIADD R6, R0, 0x79 ;  /* 0x0000007900067836 */ /* 0x000fe20000000000 */
[----:B------:R-:W-:Y:S02]  /*2db0*/  FMNMX R5, R37, R8, !PT ;  /* 0x0000000825057209 */ /* 0x000fe40007800000 */
[----:B------:R-:W-:Y:S02]  /*2dc0*/  FMNMX R13, R63, R14, !PT ;  /* 0x0000000e3f0d7209 */ /* 0x000fe40007800000 */
[----:B------:R-:W-:Y:S02]  /*2dd0*/  FSEL R73, R73, -INF , P1 ;  /* 0xff80000049497808 */ /* 0x000fe40000800000 */
[----:B------:R-:W-:-:S02]  /*2de0*/  FSEL R79, R79, -INF , P1 ;  /* 0xff8000004f4f7808 */ /* 0x000fc40000800000 */
[----:B------:R-:W-:Y:S02]  /*2df0*/  ISETP.GE.AND P1, PT, R3, R6, PT ;  /* 0x000000060300720c */ /* 0x000fe40003f26270 */
[----:B------:R-:W-:Y:S02]  /*2e00*/  IADD3 R6, R0, 0x80, RZ ;  /* 0x0000008000067810 */ /* 0x000fe40007ffe0ff */
[----:B------:R-:W-:Y:S02]  /*2e10*/  FMNMX R8, R40, R5, !PT ;  /* 0x0000000528087209 */ /* 0x000fe40007800000 */
[----:B------:R-:W-:Y:S02]  /*2e20*/  FMNMX R14, R66, R13, !PT ;  /* 0x0000000d420e7209 */ /* 0x000fe40007800000 */
[----:B------:R-:W-:Y:S02]  /*2e30*/  FSEL R76, R76, -INF , P4 ;  /* 0xff8000004c4c7808 */ /* 0x000fe40002000000 */
[----:B------:R-:W-:-:S02]  /*2e40*/  FSEL R82, R82, -INF , P4 ;  /* 0xff80000052527808 */ /* 0x000fc40002000000 */
[----:B------:R-:W-:Y:S01]  /*2e50*/  ISETP.GE.AND P4, PT, R3, R6, PT ;  /* 0x000000060300720c */ /* 0x000fe20003f86270 */
[----:B------:R-:W-:Y:S01]  /*2e60*/  VIADD R6, R0, 0x81 ;  /* 0x0000008100067836 */ /* 0x000fe20000000000 */
[----:B------:R-:W-:Y:S02]  /*2e70*/  FMNMX R5, R41, R8, !PT ;  /* 0x0000000829057209 */ /* 0x000fe40007800000 */
[----:B------:R-:W-:Y:S02]  /*2e80*/  FMNMX R13, R67, R14, !PT ;  /* 0x0000000e430d7209 */ /* 0x000fe40007800000 */
[----:B------:R-:W-:Y:S02]  /*2e90*/  FMNMX R8, R44, R5, !PT ;  /* 0x000000052c087209 */ /* 0x000fe40007800000 */
[----:B------:R-:W-:Y:S02]  /*2ea0*/  FMNMX R14, R70, R13, !PT ;  /* 0x0000000d460e7209 */ /* 0x000fe40007800000 */
[----:B------:R-:W-:-:S02]  /*2eb0*/  FSEL R77, R77, -INF , P6 ;  /* 0xff8000004d4d7808 */ /* 0x000fc40003000000 */
[----:B------:R-:W-:Y:S02]  /*2ec0*/  FSEL R83, R83, -INF , P6 ;  /* 0xff80000053537808 */ /* 0x000fe40003000000 */
[----:B------:R-:W-:Y:S02]  /*2ed0*/  ISETP.GE.AND P6, PT, R3, R6, PT ;  /* 0x000000060300720c */ /* 0x000fe40003fc6270 */
[----:B------:R-:W-:Y:S02]  /*2ee0*/  IADD3 R6, R0, 0x88, RZ ;  /* 0x0000008800067810 */ /* 0x000fe40007ffe0ff */
[----:B------:R-:W-:Y:S02]  /*2ef0*/  FMNMX R5, R45, R8, !PT ;  /* 0x000000082d057209 */ /* 0x000fe40007800000 */
[----:B------:R-:W-:Y:S02]  /*2f00*/  FMNMX R13, R71, R14, !PT ;  /* 0x0000000e470d7209 */ /* 0x000fe40007800000 */
[----:B------:R-:W-:-:S02]  /*2f10*/  FSEL R80, R80, -INF , P5 ;  /* 0xff80000050507808 */ /* 0x000fc40002800000 */
[----:B------:R-:W-:Y:S02]  /*2f20*/  FSEL R86, R86, -INF , P5 ;  /* 0xff80000056567808 */ /* 0x000fe40002800000 */
[----:B------:R-:W-:Y:S01]  /*2f30*/  ISETP.GE.AND P5, PT, R3, R6, PT ;  /* 0x000000060300720c */ /* 0x000fe20003fa6270 */
[----:B------:R-:W-:Y:S01]  /*2f40*/  VIADD R6, R0, 0x89 ;  /* 0x0000008900067836 */ /* 0x000fe20000000000 */
[----:B------:R-:W-:Y:S02]  /*2f50*/  FMNMX R8, R48, R5, !PT ;  /* 0x0000000530087209 */ /* 0x000fe40007800000 */
[----:B------:R-:W-:Y:S02]  /*2f60*/  FMNMX R14, R74, R13, !PT ;  /* 0x0000000d4a0e7209 */ /* 0x000fe40007800000 */
[----:B------:R-:W-:Y:S02]  /*2f70*/  FSEL R81, R81, -INF , P3 ;  /* 0xff80000051517808 */ /* 0x000fe40001800000 */
[----:B------:R-:W-:-:S02]  /*2f80*/  FSEL R87, R87, -INF , P3 ;  /* 0xff80000057577808 */ /* 0x000fc40001800000 */
[----:B------:R-:W-:Y:S02]  /*2f90*/  FMNMX R5, R49, R8, !PT ;  /* 0x0000000831057209 */ /* 0x000fe40007800000 */
[----:B------:R-:W-:Y:S02]  /*2fa0*/  FMNMX R13, R75, R14, !PT ;  /* 0x0000000e4b0d7209 */ /* 0x000fe40007800000 */
[----:B------:R-:W-:Y:S02]  /*2fb0*/  ISETP.GE.AND P3, PT, R3, R6, PT ;  /* 0x000000060300720c */ /* 0x000fe40003f66270 */
[----:B------:R-:W-:Y:S02]  /*2fc0*/  IADD3 R6, R0, 0x90, RZ ;  /* 0x0000009000067810 */ /* 0x000fe40007ffe0ff */
[----:B------:R-:W-:Y:S02]  /*2fd0*/  FMNMX R8, R52, R5, !PT ;  /* 0x0000000534087209 */ /* 0x000fe40007800000 */
[----:B------:R-:W-:-:S02]  /*2fe0*/  FMNMX R14, R78, R13, !PT ;  /* 0x0000000d4e0e7209 */ /* 0x000fc40007800000 */
[----:B------:R-:W-:Y:S02]  /*2ff0*/  FSEL R84, R84, -INF , P2 ;  /* 0xff80000054547808 */ /* 0x000fe40001000000 */
[----:B------:R-:W-:Y:S02]  /*3000*/  FSEL R90, R90, -INF , P2 ;  /* 0xff8000005a5a7808 */ /* 0x000fe40001000000 */
[----:B------:R-:W-:Y:S01]  /*3010*/  ISETP.GE.AND P2, PT, R3, R6, PT ;  /* 0x000000060300720c */ /* 0x000fe20003f46270 */
[----:B------:R-:W-:Y:S01]  /*3020*/  VIADD R6, R0, 0x91 ;  /* 0x0000009100067836 */ /* 0x000fe20000000000 */
[----:B------:R-:W-:Y:S02]  /*3030*/  FMNMX R5, R53, R8, !PT ;  /* 0x0000000835057209 */ /* 0x000fe40007800000 */
[----:B------:R-:W-:Y:S02]  /*3040*/  FMNMX R13, R79, R14, !PT ;  /* 0x0000000e4f0d7209 */ /* 0x000fe40007800000 */
[----:B------:R-:W-:-:S02]  /*3050*/  FSEL R85, R85, -INF , P1 ;  /* 0xff80000055557808 */ /* 0x000fc40000800000 */
[----:B------:R-:W-:Y:S02]  /*3060*/  FSEL R91, R91, -INF , P1 ;  /* 0xff8000005b5b7808 */ /* 0x000fe40000800000 */
[----:B------:R-:W-:Y:S02]  /*3070*/  ISETP.GE.AND P1, PT, R3, R6, PT ;  /* 0x000000060300720c */ /* 0x000fe40003f26270 */
[----:B------:R-:W-:Y:S02]  /*3080*/  FMNMX R8, R56, R5, !PT ;  /* 0x0000000538087209 */ /* 0x000fe40007800000 */
[----:B------:R-:W-:Y:S02]  /*3090*/  FMNMX R14, R82, R13, !PT ;  /* 0x0000000d520e7209 */ /* 0x000fe40007800000 */
[----:B------:R-:W-:Y:S02]  /*30a0*/  IADD3 R6, R0, 0x98, RZ ;  /* 0x0000009800067810 */ /* 0x000fe40007ffe0ff */
[----:B------:R-:W-:-:S02]  /*30b0*/  FSEL R88, R88, -INF , P4 ;  /* 0xff80000058587808 */ /* 0x000fc40002000000 */
[----:B------:R-:W-:Y:S02]  /*30c0*/  FSEL R94, R94, -INF , P4 ;  /* 0xff8000005e5e7808 */ /* 0x000fe40002000000 */
[----:B------:R-:W-:Y:S02]  /*30d0*/  FMNMX R5, R57, R8, !PT ;  /* 0x0000000839057209 */ /* 0x000fe40007800000 */
[----:B------:R-:W-:Y:S02]  /*30e0*/  FMNMX R13, R83, R14, !PT ;  /* 0x0000000e530d7209 */ /* 0x000fe40007800000 */
[----:B------:R-:W-:Y:S01]  /*30f0*/  ISETP.GE.AND P4, PT, R3, R6, PT ;  /* 0x000000060300720c */ /* 0x000fe20003f86270 */
[----:B------:R-:W-:Y:S01]  /*3100*/  VIADD R6, R0, 0x99 ;  /* 0x0000009900067836 */ /* 0x000fe20000000000 */
[----:B------:R-:W-:Y:S02]  /*3110*/  FMNMX R8, R60, R5, !PT ;  /* 0x000000053c087209 */ /* 0x000fe40007800000 */
[----:B------:R-:W-:-:S02]  /*3120*/  FMNMX R14, R86, R13, !PT ;  /* 0x0000000d560e7209 */ /* 0x000fc40007800000 */
[----:B------:R-:W-:Y:S02]  /*3130*/  FSEL R89, R89, -INF , P6 ;  /* 0xff80000059597808 */ /* 0x000fe40003000000 */
[----:B------:R-:W-:Y:S02]  /*3140*/  FSEL R95, R95, -INF , P6 ;  /* 0xff8000005f5f7808 */ /* 0x000fe40003000000 */
        /* <DEDUP_REMOVED lines=10> */
[----:B------:R-:W-:-:S02]  /*31f0*/  FMNMX R5, R65, R8, !PT ;  /* 0x0000000841057209 */ /* 0x000fc40007800000 */
[----:B------:R-:W-:Y:S02]  /*3200*/  FMNMX R13, R91, R14, !PT ;  /* 0x0000000e5b0d7209 */ /* 0x000fe40007800000 */
[----:B------:R-:W-:Y:S02]  /*3210*/  FSEL R93, R93, -INF , P3 ;  /* 0xff8000005d5d7808 */ /* 0x000fe40001800000 */
[----:B------:R-:W-:Y:S02]  /*3220*/  FSEL R99, R99, -INF , P3 ;  /* 0xff80000063637808 */ /* 0x000fe40001800000 */
[----:B------:R-:W-:Y:S02]  /*3230*/  ISETP.GE.AND P3, PT, R3, R6, PT ;  /* 0x000000060300720c */ /* 0x000fe40003f66270 */
[----:B------:R-:W-:Y:S02]  /*3240*/  IADD3 R6, R0, 0xa8, RZ ;  /* 0x000000a800067810 */ /* 0x000fe40007ffe0ff */
[----:B------:R-:W-:-:S02]  /*3250*/  FMNMX R8, R68, R5, !PT ;  /* 0x0000000544087209 */ /* 0x000fc40007800000 */
[----:B------:R-:W-:Y:S02]  /*3260*/  FMNMX R14, R94, R13, !PT ;  /* 0x0000000d5e0e7209 */ /* 0x000fe40007800000 */
[----:B------:R-:W-:Y:S02]  /*3270*/  FSEL R96, R96, -INF , P2 ;  /* 0xff80000060607808 */ /* 0x000fe40001000000 */
[----:B------:R-:W-:Y:S02]  /*3280*/  FSEL R102, R102, -INF , P2 ;  /* 0xff80000066667808 */ /* 0x000fe40001000000 */
[----:B------:R-:W-:Y:S01]  /*3290*/  ISETP.GE.AND P2, PT, R3, R6, PT ;  /* 0x000000060300720c */ /* 0x000fe20003f46270 */
[----:B------:R-:W-:Y:S01]  /*32a0*/  VIADD R6, R0, 0xa9 ;  /* 0x000000a900067836 */ /* 0x000fe20000000000 */
[----:B------:R-:W-:Y:S02]  /*32b0*/  FMNMX R5, R69, R8, !PT ;  /* 0x0000000845057209 */ /* 0x000fe40007800000 */
[----:B------:R-:W-:-:S02]  /*32c0*/  FMNMX R13, R95, R14, !PT ;  /* 0x0000000e5f0d7209 */ /* 0x000fc40007800000 */
[----:B------:R-:W-:Y:S02]  /*32d0*/  FSEL R97, R97, -INF , P1 ;  /* 0xff80000061617808 */ /* 0x000fe40000800000 */
[----:B------:R-:W-:Y:S02]  /*32e0*/  FSEL R103, R103, -INF , P1 ;  /* 0xff80000067677808 */ /* 0x000fe40000800000 */
[----:B------:R-:W-:Y:S02]  /*32f0*/  FMNMX R8, R72, R5, !PT ;  /* 0x0000000548087209 */ /* 0x000fe40007800000 */
[----:B------:R-:W-:Y:S02]  /*3300*/  FMNMX R14, R98, R13, !PT ;  /* 0x0000000d620e7209 */ /* 0x000fe40007800000 */
[----:B------:R-:W-:Y:S02]  /*3310*/  ISETP.GE.AND P1, PT, R3, R6, PT ;  /* 0x000000060300720c */ /* 0x000fe40003f26270 */
[----:B------:R-:W-:-:S02]  /*3320*/  IADD3 R6, R0, 0xb0, RZ ;  /* 0x000000b000067810 */ /* 0x000fc40007ffe0ff */
[----:B------:R-:W-:Y:S02]  /*3330*/  FMNMX R5, R73, R8, !PT ;  /* 0x0000000849057209 */ /* 0x000fe40007800000 */
[----:B------:R-:W-:Y:S02]  /*3340*/  FMNMX R13, R99, R14, !PT ;  /* 0x0000000e630d7209 */ /* 0x000fe40007800000 */
[----:B------:R-:W-:Y:S02]  /*3350*/  FSEL R100, R100, -INF , P4 ;  /* 0xff80000064647808 */ /* 0x000fe40002000000 */
[----:B------:R-:W-:Y:S02]  /*3360*/  FSEL R106, R106, -INF , P4 ;  /* 0xff8000006a6a7808 */ /* 0x000fe40002000000 */
[----:B------:R-:W-:Y:S01]  /*3370*/  ISETP.GE.AND P4, PT, R3, R6, PT ;  /* 0x000000060300720c */ /* 0x000fe20003f86270 */
[----:B------:R-:W-:Y:S01]  /*3380*/  VIADD R6, R0, 0xb1 ;  /* 0x000000b100067836 */ /* 0x000fe20000000000 */
[----:B------:R-:W-:-:S02]  /*3390*/  FMNMX R8, R76, R5, !PT ;  /* 0x000000054c087209 */ /* 0x000fc40007800000 */
[----:B------:R-:W-:Y:S02]  /*33a0*/  FMNMX R14, R102, R13, !PT ;  /* 0x0000000d660e7209 */ /* 0x000fe40007800000 */
[----:B------:R-:W-:Y:S02]  /*33b0*/  FSEL R101, R101, -INF , P6 ;  /* 0xff80000065657808 */ /* 0x000fe40003000000 */
[----:B------:R-:W-:Y:S02]  /*33c0*/  FSEL R107, R107, -INF , P6 ;  /* 0xff8000006b6b7808 */ /* 0x000fe40003000000 */
[----:B------:R-:W-:Y:S02]  /*33d0*/  ISETP.GE.AND P6, PT, R3, R6, PT ;  /* 0x000000060300720c */ /* 0x000fe40003fc6270 */
[----:B------:R-:W-:Y:S02]  /*33e0*/  FMNMX R5, R77, R8, !PT ;  /* 0x000000084d057209 */ /* 0x000fe40007800000 */
[----:B------:R-:W-:-:S02]  /*33f0*/  FMNMX R13, R103, R14, !PT ;  /* 0x0000000e670d7209 */ /* 0x000fc40007800000 */
[----:B------:R-:W-:Y:S02]  /*3400*/  IADD3 R6, R0, 0xb8, RZ ;  /* 0x000000b800067810 */ /* 0x000fe40007ffe0ff */
[----:B------:R-:W-:Y:S02]  /*3410*/  FSEL R104, R104, -INF , P5 ;  /* 0xff80000068687808 */ /* 0x000fe40002800000 */
[----:B------:R-:W-:Y:S02]  /*3420*/  FSEL R110, R110, -INF , P5 ;  /* 0xff8000006e6e7808 */ /* 0x000fe40002800000 */
[----:B------:R-:W-:Y:S02]  /*3430*/  FMNMX R8, R80, R5, !PT ;  /* 0x0000000550087209 */ /* 0x000fe40007800000 */
[----:B------:R-:W-:Y:S02]  /*3440*/  FMNMX R14, R106, R13, !PT ;  /* 0x0000000d6a0e7209 */ /* 0x000fe40007800000 */
[----:B------:R-:W-:Y:S01]  /*3450*/  ISETP.GE.AND P5, PT, R3, R6, PT ;  /* 0x000000060300720c */ /* 0x000fe20003fa6270 */
[----:B------:R-:W-:Y:S01]  /*3460*/  VIADD R6, R0, 0xb9 ;  /* 0x000000b900067836 */ /* 0x000fe20000000000 */
        /* <DEDUP_REMOVED lines=15> */
[----:B------:R-:W-:Y:S02]  /*3560*/  FMNMX R8, R88, R5, !PT ;  /* 0x0000000558087209 */ /* 0x000fe40007800000 */
[----:B------:R-:W-:Y:S02]  /*3570*/  FMNMX R14, R114, R13, !PT ;  /* 0x0000000d720e7209 */ /* 0x000fe40007800000 */
[----:B------:R-:W-:Y:S02]  /*3580*/  FSEL R109, R109, -INF , P1 ;  /* 0xff8000006d6d7808 */ /* 0x000fe40000800000 */
[----:B------:R-:W-:Y:S02]  /*3590*/  ISETP.GE.AND P1, PT, R3, R6, PT ;  /* 0x000000060300720c */ /* 0x000fe40003f26270 */
[----:B------:R-:W-:-:S02]  /*35a0*/  IADD3 R6, R0, 0xc8, RZ ;  /* 0x000000c800067810 */ /* 0x000fc40007ffe0ff */
[----:B------:R-:W-:Y:S02]  /*35b0*/  FSEL R118, R118, -INF , P4 ;  /* 0xff80000076767808 */ /* 0x000fe40002000000 */
[----:B------:R-:W-:Y:S02]  /*35c0*/  FMNMX R5, R89, R8, !PT ;  /* 0x0000000859057209 */ /* 0x000fe40007800000 */
[----:B------:R-:W-:Y:S02]  /*35d0*/  FMNMX R13, R115, R14, !PT ;  /* 0x0000000e730d7209 */ /* 0x000fe40007800000 */
[----:B------:R-:W-:Y:S02]  /*35e0*/  FSEL R112, R112, -INF , P4 ;  /* 0xff80000070707808 */ /* 0x000fe40002000000 */
[----:B------:R-:W-:Y:S01]  /*35f0*/  ISETP.GE.AND P4, PT, R3, R6, PT ;  /* 0x000000060300720c */ /* 0x000fe20003f86270 */
[----:B------:R-:W-:Y:S01]  /*3600*/  VIADD R6, R0, 0xc9 ;  /* 0x000000c900067836 */ /* 0x000fe20000000000 */
[----:B------:R-:W-:-:S02]  /*3610*/  FSEL R119, R119, -INF , P6 ;  /* 0xff80000077777808 */ /* 0x000fc40003000000 */
[----:B------:R-:W-:Y:S02]  /*3620*/  FMNMX R8, R92, R5, !PT ;  /* 0x000000055c087209 */ /* 0x000fe40007800000 */
[----:B------:R-:W-:Y:S02]  /*3630*/  FMNMX R14, R118, R13, !PT ;  /* 0x0000000d760e7209 */ /* 0x000fe40007800000 */
[----:B------:R-:W-:Y:S02]  /*3640*/  FSEL R113, R113, -INF , P6 ;  /* 0xff80000071717808 */ /* 0x000fe40003000000 */
[----:B------:R-:W-:Y:S02]  /*3650*/  FSEL R122, R122, -INF , P5 ;  /* 0xff8000007a7a7808 */ /* 0x000fe40002800000 */
[----:B------:R-:W-:Y:S02]  /*3660*/  FMNMX R5, R93, R8, !PT ;  /* 0x000000085d057209 */ /* 0x000fe40007800000 */
[----:B------:R-:W-:-:S02]  /*3670*/  FMNMX R13, R119, R14, !PT ;  /* 0x0000000e770d7209 */ /* 0x000fc40007800000 */
[----:B------:R-:W-:Y:S02]  /*3680*/  ISETP.GE.AND P6, PT, R3, R6, PT ;  /* 0x000000060300720c */ /* 0x000fe40003fc6270 */
[----:B------:R-:W-:Y:S02]  /*3690*/  IADD3 R6, R0, 0xd0, RZ ;  /* 0x000000d000067810 */ /* 0x000fe40007ffe0ff */
[----:B------:R-:W-:Y:S02]  /*36a0*/  FSEL R123, R123, -INF , P3 ;  /* 0xff8000007b7b7808 */ /* 0x000fe40001800000 */
[----:B------:R-:W-:Y:S02]  /*36b0*/  FMNMX R8, R96, R5, !PT ;  /* 0x0000000560087209 */ /* 0x000fe40007800000 */
[----:B------:R-:W-:Y:S02]  /*36c0*/  FMNMX R14, R122, R13, !PT ;  /* 0x0000000d7a0e7209 */ /* 0x000fe40007800000 */
[----:B------:R-:W-:-:S02]  /*36d0*/  FSEL R116, R116, -INF , P5 ;  /* 0xff80000074747808 */ /* 0x000fc40002800000 */
[----:B------:R-:W-:Y:S01]  /*36e0*/  ISETP.GE.AND P5, PT, R3, R6, PT ;  /* 0x000000060300720c */ /* 0x000fe20003fa6270 */
[----:B------:R-:W-:Y:S01]  /*36f0*/  VIADD R6, R0, 0xd1 ;  /* 0x000000d100067836 */ /* 0x000fe20000000000 */
[----:B------:R-:W-:Y:S02]  /*3700*/  FSEL R126, R126, -INF , P2 ;  /* 0xff8000007e7e7808 */ /* 0x000fe40001000000 */
[----:B------:R-:W-:Y:S02]  /*3710*/  FMNMX R5, R97, R8, !PT ;  /* 0x0000000861057209 */ /* 0x000fe40007800000 */
[----:B------:R-:W-:Y:S02]  /*3720*/  FMNMX R13, R123, R14, !PT ;  /* 0x0000000e7b0d7209 */ /* 0x000fe40007800000 */
[----:B------:R-:W-:Y:S02]  /*3730*/  FSEL R117, R117, -INF , P3 ;  /* 0xff80000075757808 */ /* 0x000fe40001800000 */
[----:B------:R-:W-:-:S02]  /*3740*/  ISETP.GE.AND P3, PT, R3, R6, PT ;  /* 0x000000060300720c */ /* 0x000fc40003f66270 */
[----:B------:R-:W-:Y:S02]  /*3750*/  FSEL R127, R127, -INF , P1 ;  /* 0xff8000007f7f7808 */ /* 0x000fe40000800000 */
[----:B------:R-:W-:Y:S02]  /*3760*/  FMNMX R8, R100, R5, !PT ;  /* 0x0000000564087209 */ /* 0x000fe40007800000 */
[----:B------:R-:W-:Y:S02]  /*3770*/  FMNMX R14, R126, R13, !PT ;  /* 0x0000000d7e0e7209 */ /* 0x000fe40007800000 */
[----:B------:R-:W-:Y:S02]  /*3780*/  IADD3 R6, R0, 0xd8, RZ ;  /* 0x000000d800067810 */ /* 0x000fe40007ffe0ff */
[----:B------:R-:W-:Y:S02]  /*3790*/  FSEL R120, R120, -INF , P2 ;  /* 0xff80000078787808 */ /* 0x000fe40001000000 */
[----:B------:R-:W-:-:S02]  /*37a0*/  FSEL R130, R130, -INF , P4 ;  /* 0xff80000082827808 */ /* 0x000fc40002000000 */
[----:B------:R-:W-:Y:S02]  /*37b0*/  FMNMX R5, R101, R8, !PT ;  /* 0x0000000865057209 */ /* 0x000fe40007800000 */
[----:B------:R-:W-:Y:S02]  /*37c0*/  FMNMX R13, R127, R14, !PT ;  /* 0x0000000e7f0d7209 */ /* 0x000fe40007800000 */
[----:B------:R-:W-:Y:S01]  /*37d0*/  ISETP.GE.AND P2, PT, R3, R6, PT ;  /* 0x000000060300720c */ /* 0x000fe20003f46270 */
[----:B------:R-:W-:Y:S01]  /*37e0*/  VIADD R6, R0, 0xd9 ;  /* 0x000000d900067836 */ /* 0x000fe20000000000 */
[----:B------:R-:W-:Y:S02]  /*37f0*/  FSEL R131, R131, -INF , P6 ;  /* 0xff80000083837808 */ /* 0x000fe40003000000 */
[----:B------:R-:W-:Y:S02]  /*3800*/  FMNMX R8, R104, R5, !PT ;  /* 0x0000000568087209 */ /* 0x000fe40007800000 */
[----:B------:R-:W-:-:S02]  /*3810*/  FMNMX R14, R130, R13, !PT ;  /* 0x0000000d820e7209 */ /* 0x000fc40007800000 */
[----:B------:R-:W-:Y:S02]  /*3820*/  FSEL R121, R121, -INF , P1 ;  /* 0xff80000079797808 */ /* 0x000fe40000800000 */
[----:B------:R-:W-:Y:S02]  /*3830*/  ISETP.GE.AND P1, PT, R3, R6, PT ;  /* 0x000000060300720c */ /* 0x000fe40003f26270 */
[----:B------:R-:W-:Y:S02]  /*3840*/  IADD3 R6, R0, 0xe0, RZ ;  /* 0x000000e000067810 */ /* 0x000fe40007ffe0ff */
[----:B------:R-:W-:Y:S02]  /*3850*/  FSEL R134, R134, -INF , P5 ;  /* 0xff80000086867808 */ /* 0x000fe40002800000 */
[----:B------:R-:W-:Y:S02]  /*3860*/  FMNMX R5, R105, R8, !PT ;  /* 0x0000000869057209 */ /* 0x000fe40007800000 */
[----:B------:R-:W-:-:S02]  /*3870*/  FMNMX R13, R131, R14, !PT ;  /* 0x0000000e830d7209 */ /* 0x000fc40007800000 */
[----:B------:R-:W-:Y:S02]  /*3880*/  FSEL R124, R124, -INF , P4 ;  /* 0xff8000007c7c7808 */ /* 0x000fe40002000000 */
[----:B------:R-:W-:Y:S01]  /*3890*/  ISETP.GE.AND P4, PT, R3, R6, PT ;  /* 0x000000060300720c */ /* 0x000fe20003f86270 */
[----:B------:R-:W-:Y:S01]  /*38a0*/  VIADD R6, R0, 0xe1 ;  /* 0x000000e100067836 */ /* 0x000fe20000000000 */
[----:B------:R-:W-:Y:S02]  /*38b0*/  FSEL R135, R135, -INF , P3 ;  /* 0xff80000087877808 */ /* 0x000fe40001800000 */
[----:B------:R-:W-:Y:S02]  /*38c0*/  FMNMX R8, R108, R5, !PT ;  /* 0x000000056c087209 */ /* 0x000fe40007800000 */
[----:B------:R-:W-:Y:S02]  /*38d0*/  FMNMX R14, R134, R13, !PT ;  /* 0x0000000d860e7209 */ /* 0x000fe40007800000 */
[----:B------:R-:W-:-:S02]  /*38e0*/  FSEL R138, R138, -INF , P2 ;  /* 0xff8000008a8a7808 */ /* 0x000fc40001000000 */
[----:B------:R-:W-:Y:S02]  /*38f0*/  FMNMX R5, R109, R8, !PT ;  /* 0x000000086d057209 */ /* 0x000fe40007800000 */
[----:B------:R-:W-:Y:S02]  /*3900*/  FMNMX R13, R135, R14, !PT ;  /* 0x0000000e870d7209 */ /* 0x000fe40007800000 */
[----:B------:R-:W-:Y:S02]  /*3910*/  FSEL R125, R125, -INF , P6 ;  /* 0xff8000007d7d7808 */ /* 0x000fe40003000000 */
[----:B------:R-:W-:Y:S02]  /*3920*/  ISETP.GE.AND P6, PT, R3, R6, PT ;  /* 0x000000060300720c */ /* 0x000fe40003fc6270 */
[----:B------:R-:W-:Y:S02]  /*3930*/  IADD3 R6, R0, 0xe8, RZ ;  /* 0x000000e800067810 */ /* 0x000fe40007ffe0ff */
[----:B------:R-:W-:-:S02]  /*3940*/  FSEL R139, R139, -INF , P1 ;  /* 0xff8000008b8b7808 */ /* 0x000fc40000800000 */
[----:B------:R-:W-:Y:S02]  /*3950*/  FMNMX R8, R112, R5, !PT ;  /* 0x0000000570087209 */ /* 0x000fe40007800000 */
[----:B------:R-:W-:Y:S02]  /*3960*/  FMNMX R14, R138, R13, !PT ;  /* 0x0000000d8a0e7209 */ /* 0x000fe40007800000 */
[----:B------:R-:W-:Y:S02]  /*3970*/  FSEL R128, R128, -INF , P5 ;  /* 0xff80000080807808 */ /* 0x000fe40002800000 */
[----:B------:R-:W-:Y:S01]  /*3980*/  ISETP.GE.AND P5, PT, R3, R6, PT ;  /* 0x000000060300720c */ /* 0x000fe20003fa6270 */
[----:B------:R-:W-:Y:S01]  /*3990*/  VIADD R6, R0, 0xe9 ;  /* 0x000000e900067836 */ /* 0x000fe20000000000 */
[----:B------:R-:W-:Y:S02]  /*39a0*/  FSEL R142, R142, -INF , P4 ;  /* 0xff8000008e8e7808 */ /* 0x000fe40002000000 */
[----:B------:R-:W-:-:S02]  /*39b0*/  FMNMX R5, R113, R8, !PT ;  /* 0x0000000871057209 */ /* 0x000fc40007800000 */
[----:B------:R-:W-:Y:S02]  /*39c0*/  FMNMX R13, R139, R14, !PT ;  /* 0x0000000e8b0d7209 */ /* 0x000fe40007800000 */
[----:B------:R-:W-:Y:S02]  /*39d0*/  FSEL R129, R129, -INF , P3 ;  /* 0xff80000081817808 */ /* 0x000fe40001800000 */
[----:B------:R-:W-:Y:S02]  /*39e0*/  FSEL R143, R143, -INF , P6 ;  /* 0xff8000008f8f7808 */ /* 0x000fe40003000000 */
[----:B------:R-:W-:Y:S02]  /*39f0*/  FMNMX R8, R116, R5, !PT ;  /* 0x0000000574087209 */ /* 0x000fe40007800000 */
[----:B------:R-:W-:Y:S02]  /*3a00*/  FMNMX R14, R142, R13, !PT ;  /* 0x0000000d8e0e7209 */ /* 0x000fe40007800000 */
[----:B------:R-:W-:-:S02]  /*3a10*/  ISETP.GE.AND P3, PT, R3, R6, PT ;  /* 0x000000060300720c */ /* 0x000fc40003f66270 */
[----:B------:R-:W-:Y:S02]  /*3a20*/  IADD3 R6, R0, 0xf0, RZ ;  /* 0x000000f000067810 */ /* 0x000fe40007ffe0ff */
        /* <DEDUP_REMOVED lines=10> */
[----:B------:R-:W-:Y:S02]  /*3ad0*/  ISETP.GE.AND P1, PT, R3, R6, PT ;  /* 0x000000060300720c */ /* 0x000fe40003f26270 */
[----:B------:R-:W-:Y:S02]  /*3ae0*/  FSEL R150, R150, -INF , P2 ;  /* 0xff80000096967808 */ /* 0x000fe40001000000 */
[----:B------:R-:W-:-:S02]  /*3af0*/  FMNMX R5, R121, R8, !PT ;  /* 0x0000000879057209 */ /* 0x000fc40007800000 */
[----:B------:R-:W-:Y:S02]  /*3b00*/  FMNMX R13, R147, R14, !PT ;  /* 0x0000000e930d7209 */ /* 0x000fe40007800000 */
[----:B------:R-:W-:Y:S02]  /*3b10*/  FSEL R151, R151, -INF , P1 ;  /* 0xff80000097977808 */ /* 0x000fe40000800000 */
[----:B------:R-:W-:Y:S02]  /*3b20*/  FMNMX R6, R124, R5, !PT ;  /* 0x000000057c067209 */ /* 0x000fe40007800000 */
[----:B------:R-:W-:Y:S02]  /*3b30*/  FMNMX R8, R150, R13, !PT ;  /* 0x0000000d96087209 */ /* 0x000fe40007800000 */
[----:B------:R-:W-:Y:S02]  /*3b40*/  FMNMX R5, R125, R6, !PT ;  /* 0x000000067d057209 */ /* 0x000fe40007800000 */
[----:B------:R-:W-:-:S02]  /*3b50*/  FMNMX R13, R151, R8, !PT ;  /* 0x00000008970d7209 */ /* 0x000fc40007800000 */
[----:B------:R-:W-:Y:S02]  /*3b60*/  FMNMX R6, R128, R5, !PT ;  /* 0x0000000580067209 */ /* 0x000fe40007800000 */
[----:B------:R-:W-:Y:S01]  /*3b70*/  FSEL R136, R136, -INF , P4 ;  /* 0xff80000088887808 */ /* 0x000fe20002000000 */
[----:B------:R-:W1:Y:S01]  /*3b80*/  SHFL.BFLY PT, R14, R13, 0x1, 0x1f ;  /* 0x0c201f000d0e7f89 */ /* 0x000e6200000e0000 */
[----:B------:R-:W-:Y:S02]  /*3b90*/  FMNMX R5, R129, R6, !PT ;  /* 0x0000000681057209 */ /* 0x000fe40007800000 */
[----:B------:R-:W-:Y:S02]  /*3ba0*/  FSEL R137, R137, -INF , P6 ;  /* 0xff80000089897808 */ /* 0x000fe40003000000 */
[----:B------:R-:W-:Y:S02]  /*3bb0*/  FMNMX R6, R132, R5, !PT ;  /* 0x0000000584067209 */ /* 0x000fe40007800000 */
[----:B------:R-:W-:-:S02]  /*3bc0*/  FSEL R140, R140, -INF , P5 ;  /* 0xff8000008c8c7808 */ /* 0x000fc40002800000 */
[----:B------:R-:W-:Y:S02]  /*3bd0*/  FMNMX R5, R133, R6, !PT ;  /* 0x0000000685057209 */ /* 0x000fe40007800000 */
[----:B------:R-:W-:Y:S02]  /*3be0*/  FSEL R141, R141, -INF , P3 ;  /* 0xff8000008d8d7808 */ /* 0x000fe40001800000 */
[----:B------:R-:W-:Y:S02]  /*3bf0*/  FMNMX R6, R136, R5, !PT ;  /* 0x0000000588067209 */ /* 0x000fe40007800000 */
[----:B------:R-:W-:Y:S02]  /*3c00*/  FSEL R144, R144, -INF , P2 ;  /* 0xff80000090907808 */ /* 0x000fe40001000000 */
[----:B------:R-:W-:Y:S02]  /*3c10*/  FMNMX R5, R137, R6, !PT ;  /* 0x0000000689057209 */ /* 0x000fe40007800000 */
[----:B------:R-:W-:-:S02]  /*3c20*/  IADD3 R6, R0, 0xf8, RZ ;  /* 0x000000f800067810 */ /* 0x000fc40007ffe0ff */
[----:B------:R-:W-:Y:S02]  /*3c30*/  FMNMX R8, R140, R5, !PT ;  /* 0x000000058c087209 */ /* 0x000fe40007800000 */
[----:B------:R-:W-:Y:S01]  /*3c40*/  ISETP.GE.AND P2, PT, R3, R6, PT ;  /* 0x000000060300720c */ /* 0x000fe20003f46270 */
[----:B------:R-:W-:Y:S01]  /*3c50*/  VIADD R6, R0, 0xf9 ;  /* 0x000000f900067836 */ /* 0x000fe20000000000 */
[----:B-1----:R-:W-:Y:S02]  /*3c60*/  FMNMX R14, R13, R14, !PT ;  /* 0x0000000e0d0e7209 */ /* 0x002fe40007800000 */
[----:B------:R-:W-:Y:S02]  /*3c70*/  FMNMX R5, R141, R8, !PT ;  /* 0x000000088d057209 */ /* 0x000fe40007800000 */
[----:B------:R-:W-:Y:S01]  /*3c80*/  FSEL R145, R145, -INF , P1 ;  /* 0xff80000091917808 */ /* 0x000fe20000800000 */
[----:B------:R-:W1:Y:S01]  /*3c90*/  SHFL.BFLY PT, R15, R14, 0x2, 0x1f ;  /* 0x0c401f000e0f7f89 */ /* 0x000e6200000e0000 */
[----:B------:R-:W-:-:S02]  /*3ca0*/  FMNMX R8, R144, R5, !PT ;  /* 0x0000000590087209 */ /* 0x000fc40007800000 */
[----:B------:R-:W-:Y:S02]  /*3cb0*/  ISETP.GE.AND P1, PT, R3, R6, PT ;  /* 0x000000060300720c */ /* 0x000fe40003f26270 */
[----:B------:R-:W-:Y:S02]  /*3cc0*/  FSEL R148, R148, -INF , P2 ;  /* 0xff80000094947808 */ /* 0x000fe40001000000 */
[----:B------:R-:W-:Y:S02]  /*3cd0*/  FMNMX R5, R145, R8, !PT ;  /* 0x0000000891057209 */ /* 0x000fe40007800000 */
[----:B------:R-:W-:Y:S02]  /*3ce0*/  FSEL R149, R149, -INF , P1 ;  /* 0xff80000095957808 */ /* 0x000fe40000800000 */
[----:B------:R-:W-:-:S04]  /*3cf0*/  FMNMX R6, R148, R5, !PT ;  /* 0x0000000594067209 */ /* 0x000fc80007800000 */
[----:B------:R-:W-:-:S05]  /*3d00*/  FMNMX R6, R149, R6, !PT ;  /* 0x0000000695067209 */ /* 0x000fca0007800000 */
[----:B------:R-:W2:Y:S01]  /*3d10*/  SHFL.BFLY PT, R13, R6, 0x1, 0x1f ;  /* 0x0c201f00060d7f89 */ /* 0x000ea200000e0000 */
[----:B-1----:R-:W-:-:S04]  /*3d20*/  FMNMX R5, R14, R15, !PT ;  /* 0x0000000f0e057209 */ /* 0x002fc80007800000 */
[----:B------:R-:W-:-:S04]  /*3d30*/  FSETP.NEU.AND P1, PT, R5, -INF , PT ;  /* 0xff8000000500780b */ /* 0x000fc80003f2d000 */
[----:B------:R-:W-:-:S05]  /*3d40*/  FSEL R18, R5, RZ, P1 ;  /* 0x000000ff05127208 */ /* 0x000fca0000800000 */
[----:B------:R-:W-:Y:S01]  /*3d50*/  FMUL R18, R18, UR6 ;  /* 0x0000000612127c20 */ /* 0x000fe20008400000 */
[----:B------:R-:W-:-:S03]  /*3d60*/  ULDC UR6, c[0x0][0x604] ;  /* 0x0001810000067ab9 */ /* 0x000fc60000000800 */
[--C-:B------:R-:W-:Y:S01]  /*3d70*/  FFMA R26, R26, UR6, -R18.reuse ;  /* 0x000000061a1a7c23 */ /* 0x100fe20008000812 */
[----:B------:R-:W-:Y:S01]  /*3d80*/  ULDC UR6, c[0x0][0x604] ;  /* 0x0001810000067ab9 */ /* 0x000fe20000000800 */
[----:B--2---:R-:W-:Y:S01]  /*3d90*/  FMNMX R8, R6, R13, !PT ;  /* 0x0000000d06087209 */ /* 0x004fe20007800000 */
[--C-:B------:R-:W-:Y:S01]  /*3da0*/  FFMA R13, R27, UR6, -R18.reuse ;  /* 0x000000061b0d7c23 */ /* 0x100fe20008000812 */
[----:B------:R-:W-:Y:S01]  /*3db0*/  ULDC UR6, c[0x0][0x604] ;  /* 0x0001810000067ab9 */ /* 0x000fe20000000800 */
[----:B------:R-:W-:Y:S01]  /*3dc0*/  FSETP.GEU.AND P6, PT, R26, -126, PT ;  /* 0xc2fc00001a00780b */ /* 0x000fe20003fce000 */
[--C-:B------:R-:W-:Y:S01]  /*3dd0*/  FFMA R27, R30, UR6, -R18.reuse ;  /* 0x000000061e1b7c23 */ /* 0x100fe20008000812 */
[----:B------:R-:W1:Y:S01]  /*3de0*/  SHFL.BFLY PT, R15, R8, 0x2, 0x1f ;  /* 0x0c401f00080f7f89 */ /* 0x000e6200000e0000 */
[----:B------:R-:W-:Y:S01]  /*3df0*/  FSETP.GEU.AND P5, PT, R13, -126, PT ;  /* 0xc2fc00000d00780b */ /* 0x000fe20003fae000 */
[----:B------:R-:W-:Y:S02]  /*3e00*/  ULDC UR6, c[0x0][0x604] ;  /* 0x0001810000067ab9 */ /* 0x000fe40000000800 */
[----:B------:R-:W-:Y:S01]  /*3e10*/  FSETP.GEU.AND P3, PT, R27, -126, PT ;  /* 0xc2fc00001b00780b */ /* 0x000fe20003f6e000 */
[----:B------:R-:W-:Y:S01]  /*3e20*/  FFMA R14, R31, UR6, -R18 ;  /* 0x000000061f0e7c23 */ /* 0x000fe20008000812 */
[----:B------:R-:W-:-:S02]  /*3e30*/  ULDC UR6, c[0x0][0x604] ;  /* 0x0001810000067ab9 */ /* 0x000fc40000000800 */
[--C-:B------:R-:W-:Y:S01]  /*3e40*/  FFMA R34, R34, UR6, -R18.reuse ;  /* 0x0000000622227c23 */ /* 0x100fe20008000812 */
[----:B------:R-:W-:Y:S01]  /*3e50*/  ULDC UR6, c[0x0][0x604] ;  /* 0x0001810000067ab9 */ /* 0x000fe20000000800 */
[----:B------:R-:W-:Y:S01]  /*3e60*/  FSETP.GEU.AND P2, PT, R14, -126, PT ;  /* 0xc2fc00000e00780b */ /* 0x000fe20003f4e000 */
[----:B------:R-:W-:Y:S01]  /*3e70*/  @!P6 FMUL R26, R26, 0.5 ;  /* 0x3f0000001a1ae820 */ /* 0x000fe20000400000 */
[--C-:B------:R-:W-:Y:S01]  /*3e80*/  FFMA R16, R35, UR6, -R18.reuse ;  /* 0x0000000623107c23 */ /* 0x100fe20008000812 */
[----:B------:R-:W-:Y:S01]  /*3e90*/  ULDC UR6, c[0x0][0x604] ;  /* 0x0001810000067ab9 */ /* 0x000fe20000000800 */
[----:B------:R-:W-:Y:S01]  /*3ea0*/  @!P5 FMUL R13, R13, 0.5 ;  /* 0x3f0000000d0dd820 */ /* 0x000fe20000400000 */
[----:B------:R2:W3:Y:S01]  /*3eb0*/  MUFU.EX2 R6, R26 ;  /* 0x0000001a00067308 */ /* 0x0004e20000000800 */
[--C-:B------:R-:W-:Y:S01]  /*3ec0*/  FFMA R31, R38, UR6, -R18.reuse ;  /* 0x00000006261f7c23 */ /* 0x100fe20008000812 */
[----:B------:R-:W-:Y:S01]  /*3ed0*/  @!P3 FMUL R27, R27, 0.5 ;  /* 0x3f0000001b1bb820 */ /* 0x000fe20000400000 */
[----:B------:R-:W-:Y:S01]  /*3ee0*/  ULDC UR6, c[0x0][0x604] ;  /* 0x0001810000067ab9 */ /* 0x000fe20000000800 */
[----:B------:R-:W-:Y:S01]  /*3ef0*/  FSETP.GEU.AND P4, PT, R34, -126, PT ;  /* 0xc2fc00002200780b */ /* 0x000fe20003f8e000 */
[----:B------:R-:W-:Y:S01]  /*3f00*/  FFMA R22, R39, UR6, -R18 ;  /* 0x0000000627167c23 */ /* 0x000fe20008000812 */
[----:B------:R-:W-:-:S02]  /*3f10*/  ULDC UR6, c[0x0][0x604] ;  /* 0x0001810000067ab9 */ /* 0x000fc40000000800 */
[----:B------:R-:W4:Y:S01]  /*3f20*/  MUFU.EX2 R13, R13 ;  /* 0x0000000d000d7308 */ /* 0x000f220000000800 */
[----:B-1----:R-:W-:Y:S01]  /*3f30*/  FMNMX R8, R8, R15, !PT ;  /* 0x0000000f08087209 */ /* 0x002fe20007800000 */
[----:B------:R-:W-:Y:S01]  /*3f40*/  @!P2 FMUL R14, R14, 0.5 ;  /* 0x3f0000000e0ea820 */ /* 0x000fe20000400000 */
[--C-:B------:R-:W-:Y:S01]  /*3f50*/  FFMA R17, R42, UR6, -R18.reuse ;  /* 0x000000062a117c23 */ /* 0x100fe20008000812 */
[----:B------:R-:W-:Y:S01]  /*3f60*/  ULDC UR6, c[0x0][0x604] ;  /* 0x0001810000067ab9 */ /* 0x000fe20000000800 */
[C---:B------:R-:W-:Y:S01]  /*3f70*/  FSETP.NEU.AND P1, PT, R8.reuse, -INF , PT ;  /* 0xff8000000800780b */ /* 0x040fe20003f2d000 */
[--C-:B--2---:R-:W-:Y:S01]  /*3f80*/  FFMA R26, R43, UR6, -R18.reuse ;  /* 0x000000062b1a7c23 */ /* 0x104fe20008000812 */
[----:B------:R-:W-:Y:S01]  /*3f90*/  ULDC UR6, c[0x0][0x604] ;  /* 0x0001810000067ab9 */ /* 0x000fe20000000800 */
[----:B------:R-:W1:Y:S01]  /*3fa0*/  MUFU.EX2 R27, R27 ;  /* 0x0000001b001b7308 */ /* 0x000e620000000800 */
[----:B------:R-:W-:Y:S01]  /*3fb0*/  FSEL R20, R8, RZ, P1 ;  /* 0x000000ff08147208 */ /* 0x000fe20000800000 */
[----:B---3--:R-:W-:Y:S01]  /*3fc0*/  @!P6 FMUL R6, R6, R6 ;  /* 0x000000060606e220 */ /* 0x008fe20000400000 */
[----:B------:R-:W-:Y:S01]  /*3fd0*/  FSETP.GEU.AND P1, PT, R16, -126, PT ;  /* 0xc2fc00001000780b */ /* 0x000fe20003f2e000 */
[----:B------:R-:W-:Y:S01]  /*3fe0*/  @!P4 FMUL R34, R34, 0.5 ;  /* 0x3f0000002222c820 */ /* 0x000fe20000400000 */
[----:B------:R-:W-:Y:S01]  /*3ff0*/  FSETP.GEU.AND P6, PT, R31, -126, PT ;  /* 0xc2fc00001f00780b */ /* 0x000fe20003fce000 */
[--C-:B------:R-:W-:Y:S01]  /*4000*/  FFMA R35, R46, UR6, -R18.reuse ;  /* 0x000000062e237c23 */ /* 0x100fe20008000812 */
[----:B------:R-:W-:Y:S01]  /*4010*/  ULDC UR6, c[0x0][0x604] ;  /* 0x0001810000067ab9 */ /* 0x000fe20000000800 */
[----:B------:R-:W2:Y:S01]  /*4020*/  MUFU.EX2 R14, R14 ;  /* 0x0000000e000e7308 */ /* 0x000ea20000000800 */
[----:B----4-:R-:W-:Y:S01]  /*4030*/  @!P5 FMUL R13, R13, R13 ;  /* 0x0000000d0d0dd220 */ /* 0x010fe20000400000 */
[----:B------:R-:W-:Y:S01]  /*4040*/  FSETP.GEU.AND P5, PT, R22, -126, PT ;  /* 0xc2fc00001600780b */ /* 0x000fe20003fae000 */
[----:B------:R-:W-:Y:S01]  /*4050*/  FFMA R30, R47, UR6, -R18 ;  /* 0x000000062f1e7c23 */ /* 0x000fe20008000812 */
[----:B------:R-:W-:-:S02]  /*4060*/  ULDC UR6, c[0x0][0x604] ;  /* 0x0001810000067ab9 */ /* 0x000fc40000000800 */
[----:B------:R-:W-:Y:S01]  /*4070*/  FFMA R19, R50, UR6, -R18 ;  /* 0x0000000632137c23 */ /* 0x000fe20008000812 */
[----:B------:R-:W-:Y:S01]  /*4080*/  ULDC UR6, c[0x0][0x604] ;  /* 0x0001810000067ab9 */ /* 0x000fe20000000800 */
[----:B------:R-:W-:Y:S01]  /*4090*/  @!P1 FMUL R16, R16, 0.5 ;  /* 0x3f00000010109820 */ /* 0x000fe20000400000 */
[----:B-1----:R-:W-:Y:S01]  /*40a0*/  @!P3 FMUL R27, R27, R27 ;  /* 0x0000001b1b1bb220 */ /* 0x002fe20000400000 */
[----:B------:R-:W-:Y:S01]  /*40b0*/  FSETP.GEU.AND P3, PT, R17, -126, PT ;  /* 0xc2fc00001100780b */ /* 0x000fe20003f6e000 */
[----:B------:R-:W-:Y:S01]  /*40c0*/  @!P6 FMUL R31, R31, 0.5 ;  /* 0x3f0000001f1fe820 */ /* 0x000fe20000400000 */
[----:B------:R1:W3:Y:S03]  /*40d0*/  MUFU.EX2 R15, R34 ;  /* 0x00000022000f7308 */ /* 0x0002e60000000800 */
[----:B------:R-:W-:Y:S01]  /*40e0*/  @!P5 FMUL R22, R22, 0.5 ;  /* 0x3f0000001616d820 */ /* 0x000fe20000400000 */
[----:B--2---:R-:W-:Y:S01]  /*40f0*/  @!P2 FMUL R14, R14, R14 ;  /* 0x0000000e0e0ea220 */ /* 0x004fe20000400000 */
[----:B------:R-:W-:-:S03]  /*4100*/  FSETP.GEU.AND P2, PT, R26, -126, PT ;  /* 0xc2fc00001a00780b */ /* 0x000fc60003f4e000 */
[----:B------:R-:W2:Y:S01]  /*4110*/  MUFU.EX2 R16, R16 ;  /* 0x0000001000107308 */ /* 0x000ea20000000800 */
[--C-:B-1----:R-:W-:Y:S01]  /*4120*/  FFMA R34, R51, UR6, -R18.reuse ;  /* 0x0000000633227c23 */ /* 0x102fe20008000812 */
[----:B------:R-:W-:Y:S01]  /*4130*/  ULDC UR6, c[0x0][0x604] ;  /* 0x0001810000067ab9 */ /* 0x000fe20000000800 */
[----:B------:R-:W-:Y:S01]  /*4140*/  @!P3 FMUL R17, R17, 0.5 ;  /* 0x3f0000001111b820 */ /* 0x000fe20000400000 */
[--C-:B------:R-:W-:Y:S01]  /*4150*/  FFMA R39, R54, UR6, -R18.reuse ;  /* 0x0000000636277c23 */ /* 0x100fe20008000812 */
[----:B------:R-:W-:Y:S02]  /*4160*/  ULDC UR6, c[0x0][0x604] ;  /* 0x0001810000067ab9 */ /* 0x000fe40000000800 */
[----:B------:R-:W-:Y:S01]  /*4170*/  FFMA R38, R55, UR6, -R18 ;  /* 0x0000000637267c23 */ /* 0x000fe20008000812 */
[----:B------:R-:W1:Y:S01]  /*4180*/  MUFU.EX2 R22, R22 ;  /* 0x0000001600167308 */ /* 0x000e620000000800 */
[----:B---3--:R-:W-:Y:S01]  /*4190*/  @!P4 FMUL R15, R15, R15 ;  /* 0x0000000f0f0fc220 */ /* 0x008fe20000400000 */
[----:B------:R-:W-:Y:S01]  /*41a0*/  FSETP.GEU.AND P4, PT, R35, -126, PT ;  /* 0xc2fc00002300780b */ /* 0x000fe20003f8e000 */
[----:B------:R-:W-:Y:S01]  /*41b0*/  @!P2 FMUL R26, R26, 0.5 ;  /* 0x3f0000001a1aa820 */ /* 0x000fe20000400000 */
[----:B------:R-:W-:-:S02]  /*41c0*/  ULDC UR6, c[0x0][0x604] ;  /* 0x0001810000067ab9 */ /* 0x000fc40000000800 */
[--C-:B------:R-:W-:Y:S01]  /*41d0*/  FFMA R21, R58, UR6, -R18.reuse ;  /* 0x000000063a157c23 */ /* 0x100fe20008000812 */
[----:B------:R-:W-:Y:S01]  /*41e0*/  ULDC UR6, c[0x0][0x604] ;  /* 0x0001810000067ab9 */ /* 0x000fe20000000800 */
[----:B------:R-:W3:Y:S01]  /*41f0*/  MUFU.EX2 R31, R31 ;  /* 0x0000001f001f7308 */ /* 0x000ee20000000800 */
[----:B--2---:R-:W-:Y:S01]  /*4200*/  @!P1 FMUL R16, R16, R16 ;  /* 0x0000001010109220 */ /* 0x004fe20000400000 */
[----:B------:R-:W-:Y:S01]  /*4210*/  FSETP.GEU.AND P1, PT, R30, -126, PT ;  /* 0xc2fc00001e00780b */ /* 0x000fe20003f2e000 */
[--C-:B------:R-:W-:Y:S01]  /*4220*/  FFMA R42, R59, UR6, -R18.reuse ;  /* 0x000000063b2a7c23 */ /* 0x100fe20008000812 */
[----:B------:R-:W-:Y:S02]  /*4230*/  ULDC UR6, c[0x0][0x604] ;  /* 0x0001810000067ab9 */ /* 0x000fe40000000800 */
[----:B------:R-:W-:Y:S01]  /*4240*/  FFMA R43, R62, UR6, -R18 ;  /* 0x000000063e2b7c23 */ /* 0x000fe20008000812 */
[----:B------:R-:W-:Y:S01]  /*4250*/  @!P4 FMUL R35, R35, 0.5 ;  /* 0x3f0000002323c820 */ /* 0x000fe20000400000 */
[----:B------:R-:W2:Y:S01]  /*4260*/  MUFU.EX2 R17, R17 ;  /* 0x0000001100117308 */ /* 0x000ea20000000800 */
[----:B-1----:R-:W-:Y:S01]  /*4270*/  @!P5 FMUL R22, R22, R22 ;  /* 0x000000161616d220 */ /* 0x002fe20000400000 */
[----:B------:R-:W-:Y:S01]  /*4280*/  FSETP.GEU.AND P5, PT, R34, -126, PT ;  /* 0xc2fc00002200780b */ /* 0x000fe20003fae000 */
[----:B------:R-:W-:-:S02]  /*4290*/  ULDC UR6, c[0x0][0x604] ;  /* 0x0001810000067ab9 */ /* 0x000fc40000000800 */
[--C-:B------:R-:W-:Y:S01]  /*42a0*/  FFMA R46, R63, UR6, -R18.reuse ;  /* 0x000000063f2e7c23 */ /* 0x100fe20008000812 */
[----:B------:R-:W-:Y:S01]  /*42b0*/  ULDC UR6, c[0x0][0x604] ;  /* 0x0001810000067ab9 */ /* 0x000fe20000000800 */
[----:B------:R-:W-:Y:S01]  /*42c0*/  @!P1 FMUL R30, R30, 0.5 ;  /* 0x3f0000001e1e9820 */ /* 0x000fe20000400000 */
[----:B------:R-:W1:Y:S01]  /*42d0*/  MUFU.EX2 R26, R26 ;  /* 0x0000001a001a7308 */ /* 0x000e620000000800 */
[----:B---3--:R-:W-:Y:S01]  /*42e0*/  @!P6 FMUL R31, R31, R31 ;  /* 0x0000001f1f1fe220 */ /* 0x008fe20000400000 */
[----:B------:R-:W-:Y:S01]  /*42f0*/  FSETP.GEU.AND P6, PT, R19, -126, PT ;  /* 0xc2fc00001300780b */ /* 0x000fe20003fce000 */
[--C-:B------:R-:W-:Y:S01]  /*4300*/  FFMA R23, R66, UR6, -R18.reuse ;  /* 0x0000000642177c23 */ /* 0x100fe20008000812 */
[----:B------:R-:W-:Y:S02]  /*4310*/  ULDC UR6, c[0x0][0x604] ;  /* 0x0001810000067ab9 */ /* 0x000fe40000000800 */
[----:B------:R-:W-:Y:S01]  /*4320*/  FFMA R50, R67, UR6, -R18 ;  /* 0x0000000643327c23 */ /* 0x000fe20008000812 */
[----:B------:R-:W-:Y:S01]  /*4330*/  @!P5 FMUL R34, R34, 0.5 ;  /* 0x3f0000002222d820 */ /* 0x000fe20000400000 */
[----:B------:R-:W3:Y:S01]  /*4340*/  MUFU.EX2 R35, R35 ;  /* 0x0000002300237308 */ /* 0x000ee20000000800 */
[----:B--2---:R-:W-:Y:S01]  /*4350*/  @!P3 FMUL R17, R17, R17 ;  /* 0x000000111111b220 */ /* 0x004fe20000400000 */
[----:B------:R-:W-:Y:S01]  /*4360*/  FSETP.GEU.AND P3, PT, R39, -126, PT ;  /* 0xc2fc00002700780b */ /* 0x000fe20003f6e000 */
[----:B------:R-:W-:-:S02]  /*4370*/  ULDC UR6, c[0x0][0x604] ;  /* 0x0001810000067ab9 */ /* 0x000fc40000000800 */
[--C-:B------:R-:W-:Y:S01]  /*4380*/  FFMA R47, R70, UR6, -R18.reuse ;  /* 0x00000006462f7c23 */ /* 0x100fe20008000812 */
[----:B------:R-:W-:Y:S01]  /*4390*/  ULDC UR6, c[0x0][0x604] ;  /* 0x0001810000067ab9 */ /* 0x000fe20000000800 */
[----:B------:R-:W-:Y:S01]  /*43a0*/  @!P6 FMUL R19, R19, 0.5 ;  /* 0x3f0000001313e820 */ /* 0x000fe20000400000 */
[----:B------:R-:W2:Y:S01]  /*43b0*/  MUFU.EX2 R30, R30 ;  /* 0x0000001e001e7308 */ /* 0x000ea20000000800 */
[----:B-1----:R-:W-:Y:S01]  /*43c0*/  @!P2 FMUL R26, R26, R26 ;  /* 0x0000001a1a1aa220 */ /* 0x002fe20000400000 */
[----:B------:R-:W-:Y:S01]  /*43d0*/  FSETP.GEU.AND P2, PT, R38, -126, PT ;  /* 0xc2fc00002600780b */ /* 0x000fe20003f4e000 */
[--C-:B------:R-:W-:Y:S01]  /*43e0*/  FFMA R54, R71, UR6, -R18.reuse ;  /* 0x0000000647367c23 */ /* 0x100fe20008000812 */
[----:B------:R-:W-:Y:S02]  /*43f0*/  ULDC UR6, c[0x0][0x604] ;  /* 0x0001810000067ab9 */ /* 0x000fe40000000800 */
[----:B------:R-:W-:Y:S01]  /*4400*/  FFMA R51, R74, UR6, -R18 ;  /* 0x000000064a337c23 */ /* 0x000fe20008000812 */
[----:B------:R-:W-:Y:S01]  /*4410*/  @!P3 FMUL R39, R39, 0.5 ;  /* 0x3f0000002727b820 */ /* 0x000fe20000400000 */
[----:B------:R-:W1:Y:S01]  /*4420*/  MUFU.EX2 R34, R34 ;  /* 0x0000002200227308 */ /* 0x000e620000000800 */
[----:B---3--:R-:W-:Y:S01]  /*4430*/  @!P4 FMUL R35, R35, R35 ;  /* 0x000000232323c220 */ /* 0x008fe20000400000 */
[----:B------:R-:W-:Y:S01]  /*4440*/  FSETP.GEU.AND P4, PT, R21, -126, PT ;  /* 0xc2fc00001500780b */ /* 0x000fe20003f8e000 */
[----:B------:R-:W-:-:S02]  /*4450*/  ULDC UR6, c[0x0][0x604] ;  /* 0x0001810000067ab9 */ /* 0x000fc40000000800 */
[--C-:B------:R-:W-:Y:S01]  /*4460*/  FFMA R58, R75, UR6, -R18.reuse ;  /* 0x000000064b3a7c23 */ /* 0x100fe20008000812 */
[----:B------:R-:W-:Y:S01]  /*4470*/  ULDC UR6, c[0x0][0x604] ;  /* 0x0001810000067ab9 */ /* 0x000fe20000000800 */
[----:B------:R-:W-:Y:S01]  /*4480*/  @!P2 FMUL R38, R38, 0.5 ;  /* 0x3f0000002626a820 */ /* 0x000fe20000400000 */
        /* <DEDUP_REMOVED lines=179> */
[----:B------:R-:W-:Y:S01]  /*4fc0*/  FMUL R18, R20, UR6 ;  /* 0x0000000614127c20 */ /* 0x000fe20008400000 */
[----:B------:R-:W-:Y:S01]  /*4fd0*/  ULDC UR6, c[0x0][0x604] ;  /* 0x0001810000067ab9 */ /* 0x000fe20000000800 */
[----:B------:R-:W-:Y:S01]  /*4fe0*/  @!P1 FMUL R83, R83, 0.5 ;  /* 0x3f00000053539820 */ /* 0x000fe20000400000 */
[----:B------:R-:W1:Y:S01]  /*4ff0*/  MUFU.EX2 R79, R79 ;  /* 0x0000004f004f7308 */ /* 0x000e620000000800 */
[----:B---3--:R-:W-:Y:S01]  /*5000*/  @!P6 FMUL R82, R82, R82 ;  /* 0x000000525252e220 */ /* 0x008fe20000400000 */
[----:B------:R-:W-:Y:S01]  /*5010*/  FSETP.GEU.AND P6, PT, R94, -126, PT ;  /* 0xc2fc00005e00780b */ /* 0x000fe20003fce000 */
[--C-:B------:R-:W-:Y:S01]  /*5020*/  FFMA R25, R25, UR6, -R18.reuse ;  /* 0x0000000619197c23 */ /* 0x100fe20008000812 */
[----:B------:R-:W-:Y:S01]  /*5030*/  ULDC UR6, c[0x0][0x604] ;  /* 0x0001810000067ab9 */ /* 0x000fe20000000800 */
[--C-:B------:R-:W-:Y:S01]  /*5040*/  FFMA R20, R24, UR7, -R18.reuse ;  /* 0x0000000718147c23 */ /* 0x100fe20008000812 */
[--C-:B------:R-:W-:Y:S01]  /*5050*/  FFMA R134, R28, UR6, -R18.reuse ;  /* 0x000000061c867c23 */ /* 0x100fe20008000812 */
[----:B------:R-:W-:Y:S01]  /*5060*/  @!P5 FMUL R87, R87, 0.5 ;  /* 0x3f0000005757d820 */ /* 0x000fe20000400000 */
[----:B------:R-:W3:Y:S01]  /*5070*/  MUFU.EX2 R90, R90 ;  /* 0x0000005a005a7308 */ /* 0x000ee20000000800 */
[----:B--2---:R-:W-:Y:S01]  /*5080*/  @!P3 FMUL R86, R86, R86 ;  /* 0x000000565656b220 */ /* 0x004fe20000400000 */
[----:B------:R-:W-:Y:S01]  /*5090*/  FSETP.GEU.AND P3, PT, R98, -126, PT ;  /* 0xc2fc00006200780b */ /* 0x000fe20003f6e000 */
[----:B------:R-:W-:Y:S01]  /*50a0*/  ULDC UR6, c[0x0][0x604] ;  /* 0x0001810000067ab9 */ /* 0x000fe20000000800 */
[----:B------:R-:W-:Y:S01]  /*50b0*/  ULDC UR7, c[0x0][0x604] ;  /* 0x0001810000077ab9 */ /* 0x000fe20000000800 */
[--C-:B------:R-:W-:Y:S01]  /*50c0*/  FFMA R29, R29, UR6, -R18.reuse ;  /* 0x000000061d1d7c23 */ /* 0x100fe20008000812 */
[----:B------:R-:W-:Y:S01]  /*50d0*/  ULDC UR6, c[0x0][0x604] ;  /* 0x0001810000067ab9 */ /* 0x000fe20000000800 */
[----:B------:R-:W-:Y:S01]  /*50e0*/  @!P6 FMUL R94, R94, 0.5 ;  /* 0x3f0000005e5ee820 */ /* 0x000fe20000400000 */
[----:B------:R-:W2:Y:S01]  /*50f0*/  MUFU.EX2 R83, R83 ;  /* 0x0000005300537308 */ /* 0x000ea20000000800 */
[----:B-1----:R-:W-:Y:S01]  /*5100*/  @!P2 FMUL R79, R79, R79 ;  /* 0x0000004f4f4fa220 */ /* 0x002fe20000400000 */
[----:B------:R-:W-:Y:S01]  /*5110*/  FSETP.GEU.AND P2, PT, R91, -126, PT ;  /* 0xc2fc00005b00780b */ /* 0x000fe20003f4e000 */
[----:B------:R-:W-:Y:S01]  /*5120*/  FFMA R138, R32, UR6, -R18 ;  /* 0x00000006208a7c23 */ /* 0x000fe20008000812 */
[----:B------:R-:W-:-:S02]  /*5130*/  ULDC UR6, c[0x0][0x604] ;  /* 0x0001810000067ab9 */ /* 0x000fc40000000800 */
[----:B------:R-:W-:Y:S01]  /*5140*/  FFMA R33, R33, UR6, -R18 ;  /* 0x0000000621217c23 */ /* 0x000fe20008000812 */
[----:B------:R-:W-:Y:S01]  /*5150*/  @!P3 FMUL R98, R98, 0.5 ;  /* 0x3f0000006262b820 */ /* 0x000fe20000400000 */
[----:B------:R-:W1:Y:S01]  /*5160*/  MUFU.EX2 R87, R87 ;  /* 0x0000005700577308 */ /* 0x000e620000000800 */
[----:B---3--:R-:W-:Y:S01]  /*5170*/  @!P4 FMUL R90, R90, R90 ;  /* 0x0000005a5a5ac220 */ /* 0x008fe20000400000 */
[----:B------:R-:W-:Y:S01]  /*5180*/  FSETP.GEU.AND P4, PT, R102, -126, PT ;  /* 0xc2fc00006600780b */ /* 0x000fe20003f8e000 */
[----:B------:R-:W-:-:S04]  /*5190*/  ULDC UR6, c[0x0][0x604] ;  /* 0x0001810000067ab9 */ /* 0x000fc80000000800 */
[----:B------:R-:W-:Y:S01]  /*51a0*/  @!P2 FMUL R91, R91, 0.5 ;  /* 0x3f0000005b5ba820 */ /* 0x000fe20000400000 */
[----:B------:R-:W3:Y:S01]  /*51b0*/  MUFU.EX2 R94, R94 ;  /* 0x0000005e005e7308 */ /* 0x000ee20000000800 */
[----:B--2---:R-:W-:Y:S01]  /*51c0*/  @!P1 FMUL R83, R83, R83 ;  /* 0x0000005353539220 */ /* 0x004fe20000400000 */
[----:B------:R-:W-:-:S05]  /*51d0*/  FSETP.GEU.AND P1, PT, R95, -126, PT ;  /* 0xc2fc00005f00780b */ /* 0x000fca0003f2e000 */
[----:B------:R-:W-:Y:S01]  /*51e0*/  @!P4 FMUL R102, R102, 0.5 ;  /* 0x3f0000006666c820 */ /* 0x000fe20000400000 */
[----:B------:R-:W2:Y:S01]  /*51f0*/  MUFU.EX2 R98, R98 ;  /* 0x0000006200627308 */ /* 0x000ea20000000800 */
[----:B-1----:R-:W-:Y:S01]  /*5200*/  @!P5 FMUL R87, R87, R87 ;  /* 0x000000575757d220 */ /* 0x002fe20000400000 */
[----:B------:R-:W-:-:S05]  /*5210*/  FSETP.GEU.AND P5, PT, R99, -126, PT ;  /* 0xc2fc00006300780b */ /* 0x000fca0003fae000 */
[----:B------:R-:W-:Y:S01]  /*5220*/  @!P1 FMUL R95, R95, 0.5 ;  /* 0x3f0000005f5f9820 */ /* 0x000fe20000400000 */
[----:B------:R-:W1:Y:S01]  /*5230*/  MUFU.EX2 R91, R91 ;  /* 0x0000005b005b7308 */ /* 0x000e620000000800 */
[----:B---3--:R-:W-:Y:S01]  /*5240*/  @!P6 FMUL R94, R94, R94 ;  /* 0x0000005e5e5ee220 */ /* 0x008fe20000400000 */
[----:B------:R-:W-:-:S05]  /*5250*/  FSETP.GEU.AND P6, PT, R106, -126, PT ;  /* 0xc2fc00006a00780b */ /* 0x000fca0003fce000 */
        /* <DEDUP_REMOVED lines=59> */
[----:B------:R-:W-:-:S03]  /*5610*/  FSETP.GEU.AND P4, PT, R20, -126, PT ;  /* 0xc2fc00001400780b */ /* 0x000fc60003f8e000 */
[----:B------:R-:W-:Y:S02]  /*5620*/  FADD R146, R55, R126 ;  /* 0x0000007e37927221 */ /* 0x000fe40000000000 */
        /* <DEDUP_REMOVED lines=13> */
[----:B------:R3:W4:Y:S01]  /*5700*/  MUFU.EX2 R28, R20 ;  /* 0x00000014001c7308 */ /* 0x0007220000000800 */
[----:B--2---:R-:W-:Y:S01]  /*5710*/  @!P3 FMUL R24, R24, R24 ;  /* 0x000000181818b220 */ /* 0x004fe20000400000 */
[----:B------:R-:W-:-:S05]  /*5720*/  FSETP.GEU.AND P3, PT, R138, -126, PT ;  /* 0xc2fc00008a00780b */ /* 0x000fca0003f6e000 */
[----:B------:R-:W-:Y:S01]  /*5730*/  @!P6 FMUL R134, R134, 0.5 ;  /* 0x3f0000008686e820 */ /* 0x000fe20000400000 */
[----:B------:R2:W5:Y:S01]  /*5740*/  MUFU.EX2 R131, R25 ;  /* 0x0000001900837308 */ /* 0x0005620000000800 */
[--C-:B---3--:R-:W-:Y:S01]  /*5750*/  FFMA R20, R36, UR6, -R18.reuse ;  /* 0x0000000624147c23 */ /* 0x108fe20008000812 */
[----:B------:R-:W-:Y:S01]  /*5760*/  ULDC UR6, c[0x0][0x604] ;  /* 0x0001810000067ab9 */ /* 0x000fe20000000800 */
[----:B-1----:R-:W-:Y:S01]  /*5770*/  @!P2 FMUL R127, R127, R127 ;  /* 0x0000007f7f7fa220 */ /* 0x002fe20000400000 */
[----:B------:R-:W-:Y:S01]  /*5780*/  FSETP.GEU.AND P2, PT, R33, -126, PT ;  /* 0xc2fc00002100780b */ /* 0x000fe20003f4e000 */
[--C-:B------:R-:W-:Y:S01]  /*5790*/  FFMA R37, R37, UR6, -R18.reuse ;  /* 0x0000000625257c23 */ /* 0x100fe20008000812 */
[----:B------:R-:W-:Y:S01]  /*57a0*/  ULDC UR6, c[0x0][0x604] ;  /* 0x0001810000067ab9 */ /* 0x000fe20000000800 */
[----:B------:R-:W-:Y:S01]  /*57b0*/  @!P3 FMUL R138, R138, 0.5 ;  /* 0x3f0000008a8ab820 */ /* 0x000fe20000400000 */
[----:B------:R1:W3:Y:S01]  /*57c0*/  MUFU.EX2 R135, R29 ;  /* 0x0000001d00877308 */ /* 0x0002e20000000800 */
[--C-:B--2---:R-:W-:Y:S01]  /*57d0*/  FFMA R25, R40, UR6, -R18.reuse ;  /* 0x0000000628197c23 */ /* 0x104fe20008000812 */
[----:B------:R-:W-:Y:S01]  /*57e0*/  ULDC UR6, c[0x0][0x604] ;  /* 0x0001810000067ab9 */ /* 0x000fe20000000800 */
[----:B----4-:R-:W-:Y:S01]  /*57f0*/  @!P4 FMUL R28, R28, R28 ;  /* 0x0000001c1c1cc220 */ /* 0x010fe20000400000 */
[----:B------:R-:W-:Y:S01]  /*5800*/  FFMA R41, R41, UR6, -R18 ;  /* 0x0000000629297c23 */ /* 0x000fe20008000812 */
[----:B------:R-:W-:Y:S01]  /*5810*/  FSETP.GEU.AND P4, PT, R20, -126, PT ;  /* 0xc2fc00001400780b */ /* 0x000fe20003f8e000 */
[----:B------:R-:W-:-:S02]  /*5820*/  ULDC UR6, c[0x0][0x604] ;  /* 0x0001810000067ab9 */ /* 0x000fc40000000800 */
[----:B------:R-:W2:Y:S01]  /*5830*/  MUFU.EX2 R32, R134 ;  /* 0x0000008600207308 */ /* 0x000ea20000000800 */
[----:B-----5:R-:W-:Y:S01]  /*5840*/  @!P1 FMUL R131, R131, R131 ;  /* 0x0000008383839220 */ /* 0x020fe20000400000 */
[----:B------:R-:W-:Y:S01]  /*5850*/  FSETP.GEU.AND P1, PT, R37, -126, PT ;  /* 0xc2fc00002500780b */ /* 0x000fe20003f2e000 */
[----:B------:R-:W-:Y:S01]  /*5860*/  @!P2 FMUL R33, R33, 0.5 ;  /* 0x3f0000002121a820 */ /* 0x000fe20000400000 */
[--C-:B-1----:R-:W-:Y:S01]  /*5870*/  FFMA R29, R44, UR6, -R18.reuse ;  /* 0x000000062c1d7c23 */ /* 0x102fe20008000812 */
[----:B------:R-:W-:Y:S02]  /*5880*/  ULDC UR6, c[0x0][0x604] ;  /* 0x0001810000067ab9 */ /* 0x000fe40000000800 */
[----:B------:R-:W-:Y:S01]  /*5890*/  FFMA R45, R45, UR6, -R18 ;  /* 0x000000062d2d7c23 */ /* 0x000fe20008000812 */
[----:B------:R1:W4:Y:S01]  /*58a0*/  MUFU.EX2 R36, R138 ;  /* 0x0000008a00247308 */ /* 0x0003220000000800 */
[----:B---3--:R-:W-:Y:S01]  /*58b0*/  @!P5 FMUL R135, R135, R135 ;  /* 0x000000878787d220 */ /* 0x008fe20000400000 */
[----:B------:R-:W-:Y:S01]  /*58c0*/  FSETP.GEU.AND P5, PT, R41, -126, PT ;  /* 0xc2fc00002900780b */ /* 0x000fe20003fae000 */
[----:B------:R-:W-:Y:S01]  /*58d0*/  @!P4 FMUL R20, R20, 0.5 ;  /* 0x3f0000001414c820 */ /* 0x000fe20000400000 */
[----:B------:R-:W-:-:S03]  /*58e0*/  ULDC UR6, c[0x0][0x604] ;  /* 0x0001810000067ab9 */ /* 0x000fc60000000800 */
[----:B------:R-:W-:Y:S01]  /*58f0*/  @!P1 FMUL R37, R37, 0.5 ;  /* 0x3f00000025259820 */ /* 0x000fe20000400000 */
[----:B------:R-:W3:Y:S01]  /*5900*/  MUFU.EX2 R139, R33 ;  /* 0x00000021008b7308 */ /* 0x000ee20000000800 */
[----:B--2---:R-:W-:Y:S01]  /*5910*/  @!P6 FMUL R32, R32, R32 ;  /* 0x000000202020e220 */ /* 0x004fe20000400000 */
[----:B------:R-:W-:Y:S01]  /*5920*/  FSETP.GEU.AND P6, PT, R25, -126, PT ;  /* 0xc2fc00001900780b */ /* 0x000fe20003fce000 */
[--C-:B-1----:R-:W-:Y:S01]  /*5930*/  FFMA R138, R145, UR13, -R18.reuse ;  /* 0x0000000d918a7c23 */ /* 0x102fe20008000812 */
[----:B------:R-:W-:-:S03]  /*5940*/  FFMA R145, R148, UR16, -R18 ;  /* 0x0000001094917c23 */ /* 0x000fc60008000812 */
[----:B------:R-:W-:Y:S01]  /*5950*/  @!P5 FMUL R41, R41, 0.5 ;  /* 0x3f0000002929d820 */ /* 0x000fe20000400000 */
[----:B------:R1:W2:Y:S01]  /*5960*/  MUFU.EX2 R40, R20 ;  /* 0x0000001400287308 */ /* 0x0002a20000000800 */
[----:B----4-:R-:W-:Y:S01]  /*5970*/  @!P3 FMUL R36, R36, R36 ;  /* 0x000000242424b220 */ /* 0x010fe20000400000 */
[----:B------:R-:W-:-:S05]  /*5980*/  FSETP.GEU.AND P3, PT, R29, -126, PT ;  /* 0xc2fc00001d00780b */ /* 0x000fca0003f6e000 */
[----:B------:R-:W-:Y:S01]  /*5990*/  @!P6 FMUL R25, R25, 0.5 ;  /* 0x3f0000001919e820 */ /* 0x000fe20000400000 */
[----:B------:R-:W4:Y:S01]  /*59a0*/  MUFU.EX2 R143, R37 ;  /* 0x00000025008f7308 */ /* 0x000f220000000800 */
[--C-:B-1----:R-:W-:Y:S01]  /*59b0*/  FFMA R20, R48, UR6, -R18.reuse ;  /* 0x0000000630147c23 */ /* 0x102fe20008000812 */
[----:B------:R-:W-:Y:S01]  /*59c0*/  ULDC UR6, c[0x0][0x604] ;  /* 0x0001810000067ab9 */ /* 0x000fe20000000800 */
[----:B---3--:R-:W-:Y:S01]  /*59d0*/  @!P2 FMUL R139, R139, R139 ;  /* 0x0000008b8b8ba220 */ /* 0x008fe20000400000 */
[----:B------:R-:W-:Y:S01]  /*59e0*/  FSETP.GEU.AND P2, PT, R45, -126, PT ;  /* 0xc2fc00002d00780b */ /* 0x000fe20003f4e000 */
[----:B------:R-:W-:Y:S01]  /*59f0*/  FFMA R49, R49, UR6, -R18 ;  /* 0x0000000631317c23 */ /* 0x000fe20008000812 */
[----:B------:R-:W-:Y:S01]  /*5a00*/  ULDC UR6, c[0x0][0x604] ;  /* 0x0001810000067ab9 */ /* 0x000fe20000000800 */
[----:B------:R-:W-:Y:S01]  /*5a10*/  @!P3 FMUL R29, R29, 0.5 ;  /* 0x3f0000001d1db820 */ /* 0x000fe20000400000 */
[----:B------:R1:W3:Y:S01]  /*5a20*/  MUFU.EX2 R147, R41 ;  /* 0x0000002900937308 */ /* 0x0002e20000000800 */
[----:B--2---:R-:W-:Y:S01]  /*5a30*/  @!P4 FMUL R40, R40, R40 ;  /* 0x000000282828c220 */ /* 0x004fe20000400000 */
[----:B------:R-:W-:-:S06]  /*5a40*/  FSETP.GEU.AND P4, PT, R20, -126, PT ;  /* 0xc2fc00001400780b */ /* 0x000fcc0003f8e000 */
[----:B------:R2:W5:Y:S01]  /*5a50*/  MUFU.EX2 R44, R25 ;  /* 0x00000019002c7308 */ /* 0x0005620000000800 */
[----:B----4-:R-:W-:Y:S01]  /*5a60*/  @!P1 FMUL R143, R143, R143 ;  /* 0x0000008f8f8f9220 */ /* 0x010fe20000400000 */
[----:B------:R-:W-:Y:S01]  /*5a70*/  FSETP.GEU.AND P1, PT, R49, -126, PT ;  /* 0xc2fc00003100780b */ /* 0x000fe20003f2e000 */
[----:B------:R-:W-:Y:S01]  /*5a80*/  @!P2 FMUL R45, R45, 0.5 ;  /* 0x3f0000002d2da820 */ /* 0x000fe20000400000 */
[--C-:B-1----:R-:W-:Y:S01]  /*5a90*/  FFMA R41, R133, UR9, -R18.reuse ;  /* 0x0000000985297c23 */ /* 0x102fe20008000812 */
[----:B------:R-:W-:Y:S01]  /*5aa0*/  FFMA R133, R140, UR11, -R18 ;  /* 0x0000000b8c857c23 */ /* 0x000fe20008000812 */
[----:B------:R-:W-:Y:S01]  /*5ab0*/  FADD R140, R51, R122 ;  /* 0x0000007a338c7221 */ /* 0x000fe20000000000 */
[----:B------:R-:W-:Y:S01]  /*5ac0*/  @!P4 FMUL R20, R20, 0.5 ;  /* 0x3f0000001414c820 */ /* 0x000fe20000400000 */
[----:B------:R1:W4:Y:S01]  /*5ad0*/  MUFU.EX2 R48, R29 ;  /* 0x0000001d00307308 */ /* 0x0003220000000800 */
[--C-:B--2---:R-:W-:Y:S01]  /*5ae0*/  FFMA R25, R52, UR6, -R18.reuse ;  /* 0x0000000634197c23 */ /* 0x104fe20008000812 */
[----:B------:R-:W-:Y:S01]  /*5af0*/  ULDC UR6, c[0x0][0x604] ;  /* 0x0001810000067ab9 */ /* 0x000fe20000000800 */
[----:B---3--:R-:W-:Y:S01]  /*5b00*/  @!P5 FMUL R147, R147, R147 ;  /* 0x000000939393d220 */ /* 0x008fe20000400000 */
[----:B------:R-:W-:Y:S01]  /*5b10*/  FFMA R53, R53, UR6, -R18 ;  /* 0x0000000635357c23 */ /* 0x000fe20008000812 */
[----:B------:R-:W-:-:S02]  /*5b20*/  ULDC UR6, c[0x0][0x604] ;  /* 0x0001810000067ab9 */ /* 0x000fc40000000800 */
[----:B------:R-:W-:Y:S01]  /*5b30*/  @!P1 FMUL R49, R49, 0.5 ;  /* 0x3f00000031319820 */ /* 0x000fe20000400000 */
[----:B------:R2:W3:Y:S01]  /*5b40*/  MUFU.EX2 R151, R45 ;  /* 0x0000002d00977308 */ /* 0x0004e20000000800 */
[----:B------:R-:W-:Y:S01]  /*5b50*/  FSETP.GEU.AND P5, PT, R53, -126, PT ;  /* 0xc2fc00003500780b */ /* 0x000fe20003fae000 */
[----:B-----5:R-:W-:Y:S01]  /*5b60*/  @!P6 FMUL R44, R44, R44 ;  /* 0x0000002c2c2ce220 */ /* 0x020fe20000400000 */
[----:B------:R-:W-:Y:S01]  /*5b70*/  FSETP.GEU.AND P6, PT, R25, -126, PT ;  /* 0xc2fc00001900780b */ /* 0x000fe20003fce000 */
[--C-:B-1----:R-:W-:Y:S01]  /*5b80*/  FFMA R29, R56, UR6, -R18.reuse ;  /* 0x00000006381d7c23 */ /* 0x102fe20008000812 */
[----:B------:R-:W-:Y:S02]  /*5b90*/  ULDC UR6, c[0x0][0x604] ;  /* 0x0001810000067ab9 */ /* 0x000fe40000000800 */
[----:B------:R-:W-:Y:S01]  /*5ba0*/  FFMA R57, R57, UR6, -R18 ;  /* 0x0000000639397c23 */ /* 0x000fe20008000812 */
[----:B------:R1:W5:Y:S01]  /*5bb0*/  MUFU.EX2 R52, R20 ;  /* 0x0000001400347308 */ /* 0x0003620000000800 */
[----:B----4-:R-:W-:Y:S01]  /*5bc0*/  @!P3 FMUL R48, R48, R48 ;  /* 0x000000303030b220 */ /* 0x010fe20000400000 */
[----:B------:R-:W-:Y:S01]  /*5bd0*/  FSETP.GEU.AND P3, PT, R29, -126, PT ;  /* 0xc2fc00001d00780b */ /* 0x000fe20003f6e000 */
[----:B------:R-:W-:Y:S01]  /*5be0*/  ULDC UR6, c[0x0][0x604] ;  /* 0x0001810000067ab9 */ /* 0x000fe20000000800 */
[----:B--2---:R-:W-:Y:S01]  /*5bf0*/  FADD R45, R35, R94 ;  /* 0x0000005e232d7221 */ /* 0x004fe20000000000 */
[----:B------:R-:W-:Y:S01]  /*5c00*/  F2FP.BF16.F32.PACK_AB R35, R30, R35 ;  /* 0x000000231e23723e */ /* 0x000fe200000010ff */
[----:B------:R-:W-:-:S02]  /*5c10*/  @!P5 FMUL R53, R53, 0.5 ;  /* 0x3f0000003535d820 */ /* 0x000fc40000400000 */
[----:B------:R2:W4:Y:S01]  /*5c20*/  MUFU.EX2 R153, R49 ;  /* 0x0000003100997308 */ /* 0x0005220000000800 */
[----:B------:R-:W-:Y:S01]  /*5c30*/  @!P6 FMUL R25, R25, 0.5 ;  /* 0x3f0000001919e820 */ /* 0x000fe20000400000 */
[--C-:B-1----:R-:W-:Y:S01]  /*5c40*/  FFMA R20, R60, UR6, -R18.reuse ;  /* 0x000000063c147c23 */ /* 0x102fe20008000812 */
[----:B------:R-:W-:Y:S01]  /*5c50*/  ULDC UR6, c[0x0][0x604] ;  /* 0x0001810000067ab9 */ /* 0x000fe20000000800 */
[----:B---3--:R-:W-:Y:S01]  /*5c60*/  @!P2 FMUL R151, R151, R151 ;  /* 0x000000979797a220 */ /* 0x008fe20000400000 */
[----:B------:R-:W-:Y:S01]  /*5c70*/  FSETP.GEU.AND P2, PT, R57, -126, PT ;  /* 0xc2fc00003900780b */ /* 0x000fe20003f4e000 */
[----:B------:R-:W-:Y:S01]  /*5c80*/  FFMA R61, R61, UR6, -R18 ;  /* 0x000000063d3d7c23 */ /* 0x000fe20008000812 */
[----:B------:R-:W-:Y:S01]  /*5c90*/  @!P3 FMUL R29, R29, 0.5 ;  /* 0x3f0000001d1db820 */ /* 0x000fe20000400000 */
[----:B------:R1:W3:Y:S01]  /*5ca0*/  MUFU.EX2 R155, R53 ;  /* 0x00000035009b7308 */ /* 0x0002e20000000800 */
[----:B------:R-:W-:Y:S01]  /*5cb0*/  ULDC UR6, c[0x0][0x604] ;  /* 0x0001810000067ab9 */ /* 0x000fe20000000800 */
[----:B-----5:R-:W-:Y:S01]  /*5cc0*/  @!P4 FMUL R52, R52, R52 ;  /* 0x000000343434c220 */ /* 0x020fe20000400000 */
[----:B------:R-:W-:Y:S01]  /*5cd0*/  FSETP.GEU.AND P4, PT, R20, -126, PT ;  /* 0xc2fc00001400780b */ /* 0x000fe20003f8e000 */
[----:B------:R-:W-:Y:S01]  /*5ce0*/  FADD R166, R45, R146 ;  /* 0x000000922da67221 */ /* 0x000fe20000000000 */
[----:B------:R-:W-:Y:S01]  /*5cf0*/  FADD R45, R14, R71 ;  /* 0x000000470e2d7221 */ /* 0x000fe20000000000 */
[----:B--2---:R-:W-:Y:S01]  /*5d00*/  FADD R49, R30, R87 ;  /* 0x000000571e317221 */ /* 0x004fe20000000000 */
[----:B------:R-:W-:Y:S01]  /*5d10*/  FADD R146, R59, R130 ;  /* 0x000000823b927221 */ /* 0x000fe20000000000 */
[----:B------:R2:W5:Y:S01]  /*5d20*/  MUFU.EX2 R56, R25 ;  /* 0x0000001900387308 */ /* 0x0005620000000800 */
[----:B----4-:R-:W-:Y:S01]  /*5d30*/  @!P1 FMUL R153, R153, R153 ;  /* 0x0000009999999220 */ /* 0x010fe20000400000 */
[----:B------:R-:W-:Y:S01]  /*5d40*/  FSETP.GEU.AND P1, PT, R61, -126, PT ;  /* 0xc2fc00003d00780b */ /* 0x000fe20003f2e000 */
[----:B------:R-:W-:Y:S01]  /*5d50*/  @!P2 FMUL R57, R57, 0.5 ;  /* 0x3f0000003939a820 */ /* 0x000fe20000400000 */
[----:B-1----:R-:W-:Y:S01]  /*5d60*/  FADD R53, R19, R98 ;  /* 0x0000006213357221 */ /* 0x002fe20000000000 */
[----:B------:R-:W-:-:S03]  /*5d70*/  F2FP.BF16.F32.PACK_AB R30, R143, R40 ;  /* 0x000000288f1e723e */ /* 0x000fc600000010ff */
[----:B------:R1:W4:Y:S01]  /*5d80*/  MUFU.EX2 R60, R29 ;  /* 0x0000001d003c7308 */ /* 0x0003220000000800 */
[--C-:B--2---:R-:W-:Y:S01]  /*5d90*/  FFMA R25, R64, UR6, -R18.reuse ;  /* 0x0000000640197c23 */ /* 0x104fe20008000812 */
[----:B------:R-:W-:Y:S01]  /*5da0*/  ULDC UR6, c[0x0][0x604] ;  /* 0x0001810000067ab9 */ /* 0x000fe20000000800 */
[----:B---3--:R-:W-:Y:S01]  /*5db0*/  @!P5 FMUL R155, R155, R155 ;  /* 0x0000009b9b9bd220 */ /* 0x008fe20000400000 */
[--C-:B------:R-:W-:Y:S01]  /*5dc0*/  FFMA R65, R65, UR6, -R18.reuse ;  /* 0x0000000641417c23 */ /* 0x100fe20008000812 */
[----:B------:R-:W-:Y:S01]  /*5dd0*/  ULDC UR6, c[0x0][0x604] ;  /* 0x0001810000067ab9 */ /* 0x000fe20000000800 */
[----:B------:R-:W-:Y:S01]  /*5de0*/  @!P4 FMUL R20, R20, 0.5 ;  /* 0x3f0000001414c820 */ /* 0x000fe20000400000 */
[----:B------:R-:W-:Y:S01]  /*5df0*/  @!P1 FMUL R61, R61, 0.5 ;  /* 0x3f0000003d3d9820 */ /* 0x000fe20000400000 */
[----:B------:R-:W2:Y:S01]  /*5e00*/  MUFU.EX2 R157, R57 ;  /* 0x00000039009d7308 */ /* 0x000ea20000000800 */
[----:B------:R-:W-:Y:S01]  /*5e10*/  FSETP.GEU.AND P5, PT, R65, -126, PT ;  /* 0xc2fc00004100780b */ /* 0x000fe20003fae000 */
[----:B-----5:R-:W-:Y:S01]  /*5e20*/  @!P6 FMUL R56, R56, R56 ;  /* 0x000000383838e220 */ /* 0x020fe20000400000 */
[----:B------:R-:W-:Y:S01]  /*5e30*/  FSETP.GEU.AND P6, PT, R25, -126, PT ;  /* 0xc2fc00001900780b */ /* 0x000fe20003fce000 */
[----:B-1----:R-:W-:Y:S01]  /*5e40*/  FFMA R29, R68, UR6, -R18 ;  /* 0x00000006441d7c23 */ /* 0x002fe20008000812 */
[----:B------:R-:W-:Y:S01]  /*5e50*/  ULDC UR6, c[0x0][0x604] ;  /* 0x0001810000067ab9 */ /* 0x000fe20000000800 */
[----:B------:R-:W-:Y:S01]  /*5e60*/  FADD R170, R53, R146 ;  /* 0x0000009235aa7221 */ /* 0x000fe20000000000 */
[----:B------:R-:W-:Y:S01]  /*5e70*/  FFMA R69, R69, UR6, -R18 ;  /* 0x0000000645457c23 */ /* 0x000fe20008000812 */
[----:B------:R1:W3:Y:S01]  /*5e80*/  MUFU.EX2 R64, R20 ;  /* 0x0000001400407308 */ /* 0x0002e20000000800 */
[----:B----4-:R-:W-:Y:S01]  /*5e90*/  @!P3 FMUL R60, R60, R60 ;  /* 0x0000003c3c3cb220 */ /* 0x010fe20000400000 */
[----:B------:R-:W-:Y:S01]  /*5ea0*/  FSETP.GEU.AND P3, PT, R29, -126, PT ;  /* 0xc2fc00001d00780b */ /* 0x000fe20003f6e000 */
[----:B------:R-:W-:Y:S01]  /*5eb0*/  ULDC UR6, c[0x0][0x604] ;  /* 0x0001810000067ab9 */ /* 0x000fe20000000800 */
[----:B------:R-:W-:Y:S01]  /*5ec0*/  FADD R53, R38, R95 ;  /* 0x0000005f26357221 */ /* 0x000fe20000000000 */
[----:B------:R-:W-:Y:S01]  /*5ed0*/  FADD R146, R70, R127 ;  /* 0x0000007f46927221 */ /* 0x000fe20000000000 */
[----:B------:R-:W-:-:S02]  /*5ee0*/  @!P5 FMUL R65, R65, 0.5 ;  /* 0x3f0000004141d820 */ /* 0x000fc40000400000 */
[----:B------:R-:W4:Y:S01]  /*5ef0*/  MUFU.EX2 R159, R61 ;  /* 0x0000003d009f7308 */ /* 0x000f220000000800 */
[----:B------:R-:W-:Y:S01]  /*5f00*/  @!P6 FMUL R25, R25, 0.5 ;  /* 0x3f0000001919e820 */ /* 0x000fe20000400000 */
[--C-:B-1----:R-:W-:Y:S01]  /*5f10*/  FFMA R20, R72, UR6, -R18.reuse ;  /* 0x0000000648147c23 */ /* 0x102fe20008000812 */
[----:B------:R-:W-:Y:S01]  /*5f20*/  ULDC UR6, c[0x0][0x604] ;  /* 0x0001810000067ab9 */ /* 0x000fe20000000800 */
[----:B--2---:R-:W-:Y:S01]  /*5f30*/  @!P2 FMUL R157, R157, R157 ;  /* 0x0000009d9d9da220 */ /* 0x004fe20000400000 */
[----:B------:R-:W-:Y:S01]  /*5f40*/  FSETP.GEU.AND P2, PT, R69, -126, PT ;  /* 0xc2fc00004500780b */ /* 0x000fe20003f4e000 */
[----:B------:R-:W-:Y:S01]  /*5f50*/  FFMA R73, R73, UR6, -R18 ;  /* 0x0000000649497c23 */ /* 0x000fe20008000812 */
[----:B------:R-:W-:Y:S01]  /*5f60*/  @!P3 FMUL R29, R29, 0.5 ;  /* 0x3f0000001d1db820 */ /* 0x000fe20000400000 */
[----:B------:R-:W1:Y:S01]  /*5f70*/  MUFU.EX2 R161, R65 ;  /* 0x0000004100a17308 */ /* 0x000e620000000800 */
[----:B------:R-:W-:Y:S01]  /*5f80*/  ULDC UR6, c[0x0][0x604] ;  /* 0x0001810000067ab9 */ /* 0x000fe20000000800 */
[----:B---3--:R-:W-:Y:S01]  /*5f90*/  @!P4 FMUL R64, R64, R64 ;  /* 0x000000404040c220 */ /* 0x008fe20000400000 */
[----:B------:R-:W-:Y:S01]  /*5fa0*/  FSETP.GEU.AND P4, PT, R20, -126, PT ;  /* 0xc2fc00001400780b */ /* 0x000fe20003f8e000 */
[----:B------:R-:W-:-:S04]  /*5fb0*/  FADD R175, R53, R146 ;  /* 0x0000009235af7221 */ /* 0x000fc80000000000 */
[----:B------:R2:W3:Y:S01]  /*5fc0*/  MUFU.EX2 R68, R25 ;  /* 0x0000001900447308 */ /* 0x0004e20000000800 */
[----:B----4-:R-:W-:Y:S01]  /*5fd0*/  @!P1 FMUL R159, R159, R159 ;  /* 0x0000009f9f9f9220 */ /* 0x010fe20000400000 */
[----:B------:R-:W-:Y:S01]  /*5fe0*/  FSETP.GEU.AND P1, PT, R73, -126, PT ;  /* 0xc2fc00004900780b */ /* 0x000fe20003f2e000 */
[----:B------:R-:W-:-:S05]  /*5ff0*/  @!P2 FMUL R69, R69, 0.5 ;  /* 0x3f0000004545a820 */ /* 0x000fca0000400000 */
[----:B------:R4:W5:Y:S01]  /*6000*/  MUFU.EX2 R72, R29 ;  /* 0x0000001d00487308 */ /* 0x0009620000000800 */
[--C-:B--2---:R-:W-:Y:S01]  /*6010*/  FFMA R25, R76, UR6, -R18.reuse ;  /* 0x000000064c197c23 */ /* 0x104fe20008000812 */
[----:B------:R-:W-:Y:S01]  /*6020*/  ULDC UR6, c[0x0][0x604] ;  /* 0x0001810000067ab9 */ /* 0x000fe20000000800 */
[----:B-1----:R-:W-:Y:S01]  /*6030*/  @!P5 FMUL R161, R161, R161 ;  /* 0x000000a1a1a1d220 */ /* 0x002fe20000400000 */
[--C-:B------:R-:W-:Y:S01]  /*6040*/  FFMA R77, R77, UR6, -R18.reuse ;  /* 0x000000064d4d7c23 */ /* 0x100fe20008000812 */
[----:B------:R-:W-:Y:S01]  /*6050*/  ULDC UR6, c[0x0][0x604] ;  /* 0x0001810000067ab9 */ /* 0x000fe20000000800 */
[----:B------:R-:W-:Y:S01]  /*6060*/  @!P4 FMUL R20, R20, 0.5 ;  /* 0x3f0000001414c820 */ /* 0x000fe20000400000 */
[----:B------:R-:W-:Y:S01]  /*6070*/  @!P1 FMUL R73, R73, 0.5 ;  /* 0x3f00000049499820 */ /* 0x000fe20000400000 */
[----:B------:R-:W1:Y:S01]  /*6080*/  MUFU.EX2 R163, R69 ;  /* 0x0000004500a37308 */ /* 0x000e620000000800 */
[----:B------:R-:W-:Y:S01]  /*6090*/  FSETP.GEU.AND P5, PT, R77, -126, PT ;  /* 0xc2fc00004d00780b */ /* 0x000fe20003fae000 */
[----:B---3--:R-:W-:Y:S01]  /*60a0*/  @!P6 FMUL R68, R68, R68 ;  /* 0x000000444444e220 */ /* 0x008fe20000400000 */
[----:B------:R-:W-:Y:S01]  /*60b0*/  FSETP.GEU.AND P6, PT, R25, -126, PT ;  /* 0xc2fc00001900780b */ /* 0x000fe20003fce000 */
[----:B----4-:R-:W-:Y:S01]  /*60c0*/  FFMA R29, R80, UR6, -R18 ;  /* 0x00000006501d7c23 */ /* 0x010fe20008000812 */
[----:B------:R-:W-:-:S02]  /*60d0*/  ULDC UR6, c[0x0][0x604] ;  /* 0x0001810000067ab9 */ /* 0x000fc40000000800 */
[----:B------:R-:W-:Y:S01]  /*60e0*/  FFMA R81, R81, UR6, -R18 ;  /* 0x0000000651517c23 */ /* 0x000fe20008000812 */
[----:B------:R2:W3:Y:S01]  /*60f0*/  MUFU.EX2 R76, R20 ;  /* 0x00000014004c7308 */ /* 0x0004e20000000800 */
[----:B-----5:R-:W-:Y:S01]  /*6100*/  @!P3 FMUL R72, R72, R72 ;  /* 0x000000484848b220 */ /* 0x020fe20000400000 */
[----:B------:R-:W-:Y:S01]  /*6110*/  FSETP.GEU.AND P3, PT, R29, -126, PT ;  /* 0xc2fc00001d00780b */ /* 0x000fe20003f6e000 */
[----:B------:R-:W-:-:S03]  /*6120*/  ULDC UR6, c[0x0][0x604] ;  /* 0x0001810000067ab9 */ /* 0x000fc60000000800 */
[----:B------:R-:W-:Y:S02]  /*6130*/  @!P5 FMUL R77, R77, 0.5 ;  /* 0x3f0000004d4dd820 */ /* 0x000fe40000400000 */
[----:B------:R-:W4:Y:S01]  /*6140*/  MUFU.EX2 R165, R73 ;  /* 0x0000004900a57308 */ /* 0x000f220000000800 */
[----:B------:R-:W-:Y:S01]  /*6150*/  @!P6 FMUL R25, R25, 0.5 ;  /* 0x3f0000001919e820 */ /* 0x000fe20000400000 */
[----:B--2---:R-:W-:Y:S01]  /*6160*/  FFMA R20, R84, UR6, -R18 ;  /* 0x0000000654147c23 */ /* 0x004fe20008000812 */
[----:B------:R-:W-:Y:S01]  /*6170*/  ULDC UR6, c[0x0][0x604] ;  /* 0x0001810000067ab9 */ /* 0x000fe20000000800 */
[----:B-1----:R-:W-:Y:S01]  /*6180*/  @!P2 FMUL R163, R163, R163 ;  /* 0x000000a3a3a3a220 */ /* 0x002fe20000400000 */
[----:B------:R-:W-:Y:S02]  /*6190*/  FSETP.GEU.AND P2, PT, R81, -126, PT ;  /* 0xc2fc00005100780b */ /* 0x000fe40003f4e000 */
[----:B------:R-:W-:Y:S01]  /*61a0*/  @!P3 FMUL R29, R29, 0.5 ;  /* 0x3f0000001d1db820 */ /* 0x000fe20000400000 */
[----:B------:R-:W1:Y:S01]  /*61b0*/  MUFU.EX2 R167, R77 ;  /* 0x0000004d00a77308 */ /* 0x000e620000000800 */
[----:B---3--:R-:W-:Y:S01]  /*61c0*/  @!P4 FMUL R76, R76, R76 ;  /* 0x0000004c4c4cc220 */ /* 0x008fe20000400000 */
[----:B------:R-:W-:-:S06]  /*61d0*/  FSETP.GEU.AND P4, PT, R20, -126, PT ;  /* 0xc2fc00001400780b */ /* 0x000fcc0003f8e000 */
[----:B------:R2:W3:Y:S01]  /*61e0*/  MUFU.EX2 R80, R25 ;  /* 0x0000001900507308 */ /* 0x0004e20000000800 */
[----:B----4-:R-:W-:Y:S01]  /*61f0*/  @!P1 FMUL R165, R165, R165 ;  /* 0x000000a5a5a59220 */ /* 0x010fe20000400000 */
[----:B------:R-:W-:-:S05]  /*6200*/  @!P2 FMUL R81, R81, 0.5 ;  /* 0x3f0000005151a820 */ /* 0x000fca0000400000 */
[----:B------:R-:W-:Y:S01]  /*6210*/  @!P4 FMUL R20, R20, 0.5 ;  /* 0x3f0000001414c820 */ /* 0x000fe20000400000 */
[----:B------:R4:W5:Y:S01]  /*6220*/  MUFU.EX2 R84, R29 ;  /* 0x0000001d00547308 */ /* 0x0009620000000800 */
[--C-:B--2---:R-:W-:Y:S01]  /*6230*/  FFMA R25, R85, UR6, -R18.reuse ;  /* 0x0000000655197c23 */ /* 0x104fe20008000812 */
[----:B------:R-:W-:Y:S01]  /*6240*/  ULDC UR6, c[0x0][0x604] ;  /* 0x0001810000067ab9 */ /* 0x000fe20000000800 */
[----:B-1----:R-:W-:Y:S01]  /*6250*/  @!P5 FMUL R167, R167, R167 ;  /* 0x000000a7a7a7d220 */ /* 0x002fe20000400000 */
[--C-:B------:R-:W-:Y:S01]  /*6260*/  FFMA R169, R88, UR6, -R18.reuse ;  /* 0x0000000658a97c23 */ /* 0x100fe20008000812 */
[----:B------:R-:W-:Y:S01]  /*6270*/  ULDC UR6, c[0x0][0x604] ;  /* 0x0001810000067ab9 */ /* 0x000fe20000000800 */
[----:B------:R-:W-:Y:S02]  /*6280*/  FSETP.GEU.AND P1, PT, R25, -126, PT ;  /* 0xc2fc00001900780b */ /* 0x000fe40003f2e000 */
[----:B------:R-:W1:Y:S01]  /*6290*/  MUFU.EX2 R85, R81 ;  /* 0x0000005100557308 */ /* 0x000e620000000800 */
[--C-:B----4-:R-:W-:Y:S01]  /*62a0*/  FFMA R29, R89, UR6, -R18.reuse ;  /* 0x00000006591d7c23 */ /* 0x110fe20008000812 */
[----:B---3--:R-:W-:Y:S01]  /*62b0*/  @!P6 FMUL R80, R80, R80 ;  /* 0x000000505050e220 */ /* 0x008fe20000400000 */
[----:B------:R-:W-:Y:S01]  /*62c0*/  ULDC UR6, c[0x0][0x604] ;  /* 0x0001810000067ab9 */ /* 0x000fe20000000800 */
[----:B------:R-:W-:Y:S01]  /*62d0*/  FSETP.GEU.AND P6, PT, R169, -126, PT ;  /* 0xc2fc0000a900780b */ /* 0x000fe20003fce000 */
[--C-:B------:R-:W-:Y:S01]  /*62e0*/  FFMA R171, R92, UR6, -R18.reuse ;  /* 0x000000065cab7c23 */ /* 0x100fe20008000812 */
[----:B------:R-:W-:Y:S01]  /*62f0*/  FSETP.GEU.AND P5, PT, R29, -126, PT ;  /* 0xc2fc00001d00780b */ /* 0x000fe20003fae000 */
[----:B------:R-:W-:Y:S01]  /*6300*/  ULDC UR6, c[0x0][0x604] ;  /* 0x0001810000067ab9 */ /* 0x000fe20000000800 */
[----:B------:R2:W3:Y:S01]  /*6310*/  MUFU.EX2 R88, R20 ;  /* 0x0000001400587308 */ /* 0x0004e20000000800 */
[----:B-----5:R-:W-:Y:S01]  /*6320*/  @!P3 FMUL R84, R84, R84 ;  /* 0x000000545454b220 */ /* 0x020fe20000400000 */
[----:B------:R-:W-:Y:S01]  /*6330*/  FSETP.GEU.AND P3, PT, R171, -126, PT ;  /* 0xc2fc0000ab00780b */ /* 0x000fe20003f6e000 */
[----:B------:R-:W-:Y:S01]  /*6340*/  @!P1 FMUL R25, R25, 0.5 ;  /* 0x3f00000019199820 */ /* 0x000fe20000400000 */
[----:B------:R-:W-:Y:S01]  /*6350*/  FFMA R93, R93, UR6, -R18 ;  /* 0x000000065d5d7c23 */ /* 0x000fe20008000812 */
[----:B------:R-:W-:-:S03]  /*6360*/  ULDC UR6, c[0x0][0x604] ;  /* 0x0001810000067ab9 */ /* 0x000fc60000000800 */
[----:B------:R4:W5:Y:S01]  /*6370*/  MUFU.EX2 R89, R25 ;  /* 0x0000001900597308 */ /* 0x0009620000000800 */
[----:B------:R-:W-:Y:S01]  /*6380*/  @!P6 FMUL R169, R169, 0.5 ;  /* 0x3f000000a9a9e820 */ /* 0x000fe20000400000 */
[--C-:B--2---:R-:W-:Y:S01]  /*6390*/  FFMA R20, R96, UR6, -R18.reuse ;  /* 0x0000000660147c23 */ /* 0x104fe20008000812 */
[----:B------:R-:W-:Y:S01]  /*63a0*/  @!P5 FMUL R29, R29, 0.5 ;  /* 0x3f0000001d1dd820 */ /* 0x000fe20000400000 */
[----:B------:R-:W-:Y:S01]  /*63b0*/  ULDC UR6, c[0x0][0x604] ;  /* 0x0001810000067ab9 */ /* 0x000fe20000000800 */
[----:B-1----:R-:W-:Y:S01]  /*63c0*/  @!P2 FMUL R85, R85, R85 ;  /* 0x000000555555a220 */ /* 0x002fe20000400000 */
[----:B------:R-:W-:Y:S01]  /*63d0*/  FSETP.GEU.AND P2, PT, R93, -126, PT ;  /* 0xc2fc00005d00780b */ /* 0x000fe20003f4e000 */
[----:B------:R-:W-:Y:S01]  /*63e0*/  @!P3 FMUL R171, R171, 0.5 ;  /* 0x3f000000ababb820 */ /* 0x000fe20000400000 */
[----:B------:R1:W2:Y:S01]  /*63f0*/  MUFU.EX2 R92, R29 ;  /* 0x0000001d005c7308 */ /* 0x0002a20000000800 */
[----:B----4-:R-:W-:Y:S01]  /*6400*/  FFMA R25, R97, UR6, -R18 ;  /* 0x0000000661197c23 */ /* 0x010fe20008000812 */
[----:B------:R-:W-:Y:S01]  /*6410*/  ULDC UR6, c[0x0][0x604] ;  /* 0x0001810000067ab9 */ /* 0x000fe20000000800 */
[----:B---3--:R-:W-:Y:S01]  /*6420*/  @!P4 FMUL R88, R88, R88 ;  /* 0x000000585858c220 */ /* 0x008fe20000400000 */
[----:B------:R-:W-:-:S04]  /*6430*/  FSETP.GEU.AND P4, PT, R20, -126, PT ;  /* 0xc2fc00001400780b */ /* 0x000fc80003f8e000 */
[----:B------:R-:W3:Y:S01]  /*6440*/  MUFU.EX2 R169, R169 ;  /* 0x000000a900a97308 */ /* 0x000ee20000000800 */
[--C-:B-1----:R-:W-:Y:S01]  /*6450*/  FFMA R29, R100, UR6, -R18.reuse ;  /* 0x00000006641d7c23 */ /* 0x102fe20008000812 */
[----:B------:R-:W-:Y:S01]  /*6460*/  ULDC UR6, c[0x0][0x604] ;  /* 0x0001810000067ab9 */ /* 0x000fe20000000800 */
[----:B-----5:R-:W-:Y:S01]  /*6470*/  @!P1 FMUL R89, R89, R89 ;  /* 0x0000005959599220 */ /* 0x020fe20000400000 */
[--C-:B------:R-:W-:Y:S01]  /*6480*/  FFMA R33, R101, UR6, -R18.reuse ;  /* 0x0000000665217c23 */ /* 0x100fe20008000812 */
[----:B------:R-:W-:Y:S01]  /*6490*/  FSETP.GEU.AND P1, PT, R25, -126, PT ;  /* 0xc2fc00001900780b */ /* 0x000fe20003f2e000 */
[----:B------:R-:W-:Y:S01]  /*64a0*/  @!P2 FMUL R93, R93, 0.5 ;  /* 0x3f0000005d5da820 */ /* 0x000fe20000400000 */
[----:B------:R-:W-:Y:S01]  /*64b0*/  ULDC UR6, c[0x0][0x604] ;  /* 0x0001810000067ab9 */ /* 0x000fe20000000800 */
[----:B------:R-:W1:Y:S01]  /*64c0*/  MUFU.EX2 R171, R171 ;  /* 0x000000ab00ab7308 */ /* 0x000e620000000800 */
[----:B--2---:R-:W-:Y:S01]  /*64d0*/  @!P5 FMUL R92, R92, R92 ;  /* 0x0000005c5c5cd220 */ /* 0x004fe20000400000 */
[----:B------:R-:W-:Y:S01]  /*64e0*/  FSETP.GEU.AND P5, PT, R33, -126, PT ;  /* 0xc2fc00002100780b */ /* 0x000fe20003fae000 */
[----:B------:R-:W-:Y:S01]  /*64f0*/  FFMA R37, R104, UR6, -R18 ;  /* 0x0000000668257c23 */ /* 0x000fe20008000812 */
[----:B------:R-:W-:Y:S01]  /*6500*/  @!P4 FMUL R20, R20, 0.5 ;  /* 0x3f0000001414c820 */ /* 0x000fe20000400000 */
[----:B------:R-:W-:-:S03]  /*6510*/  ULDC UR6, c[0x0][0x604] ;  /* 0x0001810000067ab9 */ /* 0x000fc60000000800 */
[----:B------:R-:W2:Y:S01]  /*6520*/  MUFU.EX2 R96, R93 ;  /* 0x0000005d00607308 */ /* 0x000ea20000000800 */
[----:B---3--:R-:W-:Y:S01]  /*6530*/  @!P6 FMUL R169, R169, R169 ;  /* 0x000000a9a9a9e220 */ /* 0x008fe20000400000 */
[----:B------:R-:W-:Y:S01]  /*6540*/  FSETP.GEU.AND P6, PT, R29, -126, PT ;  /* 0xc2fc00001d00780b */ /* 0x000fe20003fce000 */
[----:B------:R-:W-:-:S04]  /*6550*/  @!P1 FMUL R25, R25, 0.5 ;  /* 0x3f00000019199820 */ /* 0x000fc80000400000 */
[----:B------:R-:W-:Y:S01]  /*6560*/  @!P5 FMUL R33, R33, 0.5 ;  /* 0x3f0000002121d820 */ /* 0x000fe20000400000 */
[----:B------:R3:W4:Y:S01]  /*6570*/  MUFU.EX2 R97, R20 ;  /* 0x0000001400617308 */ /* 0x0007220000000800 */
[----:B-1----:R-:W-:Y:S01]  /*6580*/  @!P3 FMUL R171, R171, R171 ;  /* 0x000000abababb220 */ /* 0x002fe20000400000 */
[----:B------:R-:W-:-:S05]  /*6590*/  FSETP.GEU.AND P3, PT, R37, -126, PT ;  /* 0xc2fc00002500780b */ /* 0x000fca0003f6e000 */
[----:B------:R-:W-:Y:S01]  /*65a0*/  @!P6 FMUL R29, R29, 0.5 ;  /* 0x3f0000001d1de820 */ /* 0x000fe20000400000 */
[----:B------:R1:W5:Y:S01]  /*65b0*/  MUFU.EX2 R100, R25 ;  /* 0x0000001900647308 */ /* 0x0003620000000800 */
[----:B---3--:R-:W-:Y:S01]  /*65c0*/  FFMA R20, R105, UR6, -R18 ;  /* 0x0000000669147c23 */ /* 0x008fe20008000812 */
[----:B------:R-:W-:Y:S01]  /*65d0*/  ULDC UR6, c[0x0][0x604] ;  /* 0x0001810000067ab9 */ /* 0x000fe20000000800 */
[----:B--2---:R-:W-:-:S03]  /*65e0*/  @!P2 FMUL R96, R96, R96 ;  /* 0x000000606060a220 */ /* 0x004fc60000400000 */
[----:B------:R-:W-:Y:S01]  /*65f0*/  FSETP.GEU.AND P2, PT, R20, -126, PT ;  /* 0xc2fc00001400780b */ /* 0x000fe20003f4e000 */
[----:B------:R-:W-:Y:S01]  /*6600*/  @!P3 FMUL R37, R37, 0.5 ;  /* 0x3f0000002525b820 */ /* 0x000fe20000400000 */
[----:B------:R-:W2:Y:S01]  /*6610*/  MUFU.EX2 R104, R33 ;  /* 0x0000002100687308 */ /* 0x000ea20000000800 */
[----:B-1----:R-:W-:Y:S01]  /*6620*/  FFMA R25, R108, UR6, -R18 ;  /* 0x000000066c197c23 */ /* 0x002fe20008000812 */
[----:B------:R-:W-:Y:S01]  /*6630*/  ULDC UR6, c[0x0][0x604] ;  /* 0x0001810000067ab9 */ /* 0x000fe20000000800 */
[----:B----4-:R-:W-:-:S03]  /*6640*/  @!P4 FMUL R97, R97, R97 ;  /* 0x000000616161c220 */ /* 0x010fc60000400000 */
[----:B------:R-:W-:Y:S02]  /*6650*/  FSETP.GEU.AND P4, PT, R25, -126, PT ;  /* 0xc2fc00001900780b */ /* 0x000fe40003f8e000 */
[----:B------:R1:W3:Y:S01]  /*6660*/  MUFU.EX2 R101, R29 ;  /* 0x0000001d00657308 */ /* 0x0002e20000000800 */
[----:B-----5:R-:W-:Y:S02]  /*6670*/  @!P1 FMUL R100, R100, R100 ;  /* 0x0000006464649220 */ /* 0x020fe40000400000 */
[----:B------:R-:W-:-:S05]  /*6680*/  @!P2 FMUL R20, R20, 0.5 ;  /* 0x3f0000001414a820 */ /* 0x000fca0000400000 */
[----:B------:R4:W5:Y:S01]  /*6690*/  MUFU.EX2 R105, R37 ;  /* 0x0000002500697308 */ /* 0x0009620000000800 */
[--C-:B-1----:R-:W-:Y:S01]  /*66a0*/  FFMA R29, R109, UR6, -R18.reuse ;  /* 0x000000066d1d7c23 */ /* 0x102fe20008000812 */
[----:B------:R-:W-:Y:S01]  /*66b0*/  ULDC UR6, c[0x0][0x604] ;  /* 0x0001810000067ab9 */ /* 0x000fe20000000800 */
[----:B--2---:R-:W-:Y:S01]  /*66c0*/  @!P5 FMUL R104, R104, R104 ;  /* 0x000000686868d220 */ /* 0x004fe20000400000 */
[--C-:B------:R-:W-:Y:S01]  /*66d0*/  FFMA R33, R112, UR6, -R18.reuse ;  /* 0x0000000670217c23 */ /* 0x100fe20008000812 */
[----:B------:R-:W-:Y:S01]  /*66e0*/  ULDC UR6, c[0x0][0x604] ;  /* 0x0001810000067ab9 */ /* 0x000fe20000000800 */
[----:B------:R-:W-:Y:S01]  /*66f0*/  FSETP.GEU.AND P1, PT, R29, -126, PT ;  /* 0xc2fc00001d00780b */ /* 0x000fe20003f2e000 */
[----:B------:R-:W-:Y:S01]  /*6700*/  @!P4 FMUL R25, R25, 0.5 ;  /* 0x3f0000001919c820 */ /* 0x000fe20000400000 */
[----:B------:R1:W2:Y:S01]  /*6710*/  MUFU.EX2 R108, R20 ;  /* 0x00000014006c7308 */ /* 0x0002a20000000800 */
[----:B----4-:R-:W-:Y:S01]  /*6720*/  FFMA R37, R113, UR6, -R18 ;  /* 0x0000000671257c23 */ /* 0x010fe20008000812 */
[----:B------:R-:W-:Y:S01]  /*6730*/  ULDC UR6, c[0x0][0x604] ;  /* 0x0001810000067ab9 */ /* 0x000fe20000000800 */
[----:B---3--:R-:W-:Y:S01]  /*6740*/  @!P6 FMUL R101, R101, R101 ;  /* 0x000000656565e220 */ /* 0x008fe20000400000 */
[----:B------:R-:W-:-:S02]  /*6750*/  FSETP.GEU.AND P6, PT, R33, -126, PT ;  /* 0xc2fc00002100780b */ /* 0x000fc40003fce000 */
[----:B------:R-:W-:Y:S02]  /*6760*/  FSETP.GEU.AND P5, PT, R37, -126, PT ;  /* 0xc2fc00002500780b */ /* 0x000fe40003fae000 */
[----:B------:R3:W4:Y:S01]  /*6770*/  MUFU.EX2 R109, R25 ;  /* 0x00000019006d7308 */ /* 0x0007220000000800 */
[--C-:B-1----:R-:W-:Y:S01]  /*6780*/  FFMA R20, R116, UR6, -R18.reuse ;  /* 0x0000000674147c23 */ /* 0x102fe20008000812 */
[----:B-----5:R-:W-:Y:S01]  /*6790*/  @!P3 FMUL R105, R105, R105 ;  /* 0x000000696969b220 */ /* 0x020fe20000400000 */
[----:B------:R-:W-:Y:S01]  /*67a0*/  @!P1 FMUL R29, R29, 0.5 ;  /* 0x3f0000001d1d9820 */ /* 0x000fe20000400000 */
[----:B------:R-:W-:Y:S02]  /*67b0*/  ULDC UR6, c[0x0][0x604] ;  /* 0x0001810000067ab9 */ /* 0x000fe40000000800 */
[----:B------:R-:W-:Y:S01]  /*67c0*/  FSETP.GEU.AND P3, PT, R20, -126, PT ;  /* 0xc2fc00001400780b */ /* 0x000fe20003f6e000 */
[--C-:B------:R-:W-:Y:S01]  /*67d0*/  FFMA R173, R120, UR6, -R18.reuse ;  /* 0x0000000678ad7c23 */ /* 0x100fe20008000812 */
[----:B------:R1:W5:Y:S01]  /*67e0*/  MUFU.EX2 R112, R29 ;  /* 0x0000001d00707308 */ /* 0x0003620000000800 */
[----:B------:R-:W-:Y:S01]  /*67f0*/  ULDC UR6, c[0x0][0x604] ;  /* 0x0001810000067ab9 */ /* 0x000fe20000000800 */
[----:B--2---:R-:W-:Y:S01]  /*6800*/  @!P2 FMUL R108, R108, R108 ;  /* 0x0000006c6c6ca220 */ /* 0x004fe20000400000 */
[----:B------:R-:W-:Y:S01]  /*6810*/  @!P5 FMUL R37, R37, 0.5 ;  /* 0x3f0000002525d820 */ /* 0x000fe20000400000 */
[--C-:B------:R-:W-:Y:S01]  /*6820*/  FFMA R120, R121, UR6, -R18.reuse ;  /* 0x0000000679787c23 */ /* 0x100fe20008000812 */
[----:B------:R-:W-:Y:S01]  /*6830*/  ULDC UR6, c[0x0][0x604] ;  /* 0x0001810000067ab9 */ /* 0x000fe20000000800 */
[----:B------:R-:W-:Y:S01]  /*6840*/  FSETP.GEU.AND P2, PT, R173, -126, PT ;  /* 0xc2fc0000ad00780b */ /* 0x000fe20003f4e000 */
[--C-:B---3--:R-:W-:Y:S01]  /*6850*/  FFMA R25, R124, UR6, -R18.reuse ;  /* 0x000000067c197c23 */ /* 0x108fe20008000812 */
[----:B------:R-:W2:Y:S01]  /*6860*/  MUFU.EX2 R116, R37 ;  /* 0x0000002500747308 */ /* 0x000ea20000000800 */
[----:B------:R-:W-:Y:S01]  /*6870*/  ULDC UR6, c[0x0][0x604] ;  /* 0x0001810000067ab9 */ /* 0x000fe20000000800 */
[----:B----4-:R-:W-:Y:S01]  /*6880*/  @!P4 FMUL R109, R109, R109 ;  /* 0x0000006d6d6dc220 */ /* 0x010fe20000400000 */
[----:B------:R-:W-:Y:S01]  /*6890*/  @!P3 FMUL R20, R20, 0.5 ;  /* 0x3f0000001414b820 */ /* 0x000fe20000400000 */
[--C-:B------:R-:W-:Y:S01]  /*68a0*/  FFMA R124, R117, UR6, -R18.reuse ;  /* 0x00000006757c7c23 */ /* 0x100fe20008000812 */
[----:B------:R-:W-:Y:S01]  /*68b0*/  ULDC UR6, c[0x0][0x604] ;  /* 0x0001810000067ab9 */ /* 0x000fe20000000800 */
[----:B------:R-:W-:Y:S01]  /*68c0*/  FSETP.GEU.AND P4, PT, R120, -126, PT ;  /* 0xc2fc00007800780b */ /* 0x000fe20003f8e000 */
[--C-:B-1----:R-:W-:Y:S01]  /*68d0*/  FFMA R29, R129, UR8, -R18.reuse ;  /* 0x00000008811d7c23 */ /* 0x102fe20008000812 */
[----:B------:R1:W3:Y:S01]  /*68e0*/  MUFU.EX2 R121, R20 ;  /* 0x0000001400797308 */ /* 0x0002e20000000800 */
[----:B-----5:R-:W-:Y:S01]  /*68f0*/  @!P1 FMUL R112, R112, R112 ;  /* 0x0000007070709220 */ /* 0x020fe20000400000 */
[----:B------:R-:W-:Y:S01]  /*6900*/  FSETP.GEU.AND P1, PT, R25, -126, PT ;  /* 0xc2fc00001900780b */ /* 0x000fe20003f2e000 */
[----:B------:R-:W-:Y:S01]  /*6910*/  @!P2 FMUL R173, R173, 0.5 ;  /* 0x3f000000adada820 */ /* 0x000fe20000400000 */
[--C-:B------:R-:W-:Y:S01]  /*6920*/  FFMA R129, R136, UR10, -R18.reuse ;  /* 0x0000000a88817c23 */ /* 0x100fe20008000812 */
[----:B------:R-:W-:Y:S01]  /*6930*/  ULDC UR8, c[0x0][0x604] ;  /* 0x0001810000087ab9 */ /* 0x000fe20000000800 */
[--C-:B------:R-:W-:Y:S01]  /*6940*/  FFMA R136, R141, UR12, -R18.reuse ;  /* 0x0000000c8d887c23 */ /* 0x100fe20008000812 */
[----:B------:R-:W-:Y:S01]  /*6950*/  @!P6 FMUL R33, R33, 0.5 ;  /* 0x3f0000002121e820 */ /* 0x000fe20000400000 */
[----:B------:R-:W-:Y:S01]  /*6960*/  ULDC UR10, c[0x0][0x604] ;  /* 0x00018100000a7ab9 */ /* 0x000fe20000000800 */
[--C-:B-1----:R-:W-:Y:S01]  /*6970*/  FFMA R20, R125, UR6, -R18.reuse ;  /* 0x000000067d147c23 */ /* 0x102fe20008000812 */
[----:B--2---:R-:W-:Y:S01]  /*6980*/  @!P5 FMUL R116, R116, R116 ;  /* 0x000000747474d220 */ /* 0x004fe20000400000 */
[----:B------:R-:W-:Y:S01]  /*6990*/  @!P4 FMUL R120, R120, 0.5 ;  /* 0x3f0000007878c820 */ /* 0x000fe20000400000 */
[--C-:B------:R-:W-:Y:S01]  /*69a0*/  FFMA R125, R128, UR7, -R18.reuse ;  /* 0x00000007807d7c23 */ /* 0x100fe20008000812 */
[----:B------:R-:W1:Y:S01]  /*69b0*/  MUFU.EX2 R173, R173 ;  /* 0x000000ad00ad7308 */ /* 0x000e620000000800 */
[----:B------:R-:W-:Y:S01]  /*69c0*/  FSETP.GEU.AND P5, PT, R20, -126, PT ;  /* 0xc2fc00001400780b */ /* 0x000fe20003fae000 */
[----:B------:R-:W-:Y:S01]  /*69d0*/  @!P1 FMUL R25, R25, 0.5 ;  /* 0x3f00000019199820 */ /* 0x000fe20000400000 */
[----:B------:R-:W-:Y:S01]  /*69e0*/  ULDC UR7, c[0x0][0x604] ;  /* 0x0001810000077ab9 */ /* 0x000fe20000000800 */
[----:B------:R-:W-:Y:S01]  /*69f0*/  ULDC UR6, c[0x0][0x604] ;  /* 0x0001810000067ab9 */ /* 0x000fe20000000800 */
[--C-:B------:R-:W-:Y:S01]  /*6a00*/  FFMA R134, R137, UR7, -R18.reuse ;  /* 0x0000000789867c23 */ /* 0x100fe20008000812 */
[--C-:B------:R-:W-:Y:S01]  /*6a10*/  FFMA R37, R132, UR6, -R18.reuse ;  /* 0x0000000684257c23 */ /* 0x100fe20008000812 */
[--C-:B------:R-:W-:Y:S01]  /*6a20*/  FFMA R137, R144, UR8, -R18.reuse ;  /* 0x0000000890897c23 */ /* 0x100fe20008000812 */
[----:B------:R2:W4:Y:S01]  /*6a30*/  MUFU.EX2 R117, R25 ;  /* 0x0000001900757308 */ /* 0x0005220000000800 */
[----:B------:R-:W-:Y:S01]  /*6a40*/  FFMA R142, R149, UR10, -R18 ;  /* 0x0000000a958e7c23 */ /* 0x000fe20008000812 */
[----:B------:R-:W-:Y:S01]  /*6a50*/  FADD R144, R58, R115 ;  /* 0x000000733a907221 */ /* 0x000fe20000000000 */
[----:B---3--:R-:W-:-:S03]  /*6a60*/  @!P3 FMUL R121, R121, R121 ;  /* 0x000000797979b220 */ /* 0x008fc60000400000 */
[----:B------:R-:W-:Y:S02]  /*6a70*/  @!P5 FMUL R20, R20, 0.5 ;  /* 0x3f0000001414d820 */ /* 0x000fe40000400000 */
[----:B------:R-:W3:Y:S01]  /*6a80*/  MUFU.EX2 R120, R120 ;  /* 0x0000007800787308 */ /* 0x000ee20000000800 */
[----:B-1----:R-:W-:Y:S01]  /*6a90*/  @!P2 FMUL R173, R173, R173 ;  /* 0x000000adadada220 */ /* 0x002fe20000400000 */
[----:B------:R-:W-:Y:S01]  /*6aa0*/  FSETP.GEU.AND P2, PT, R125, -126, PT ;  /* 0xc2fc00007d00780b */ /* 0x000fe20003f4e000 */
[----:B--2---:R-:W-:-:S05]  /*6ab0*/  FADD R25, R21, R106 ;  /* 0x0000006a15197221 */ /* 0x004fca0000000000 */
[----:B------:R1:W2:Y:S01]  /*6ac0*/  MUFU.EX2 R128, R20 ;  /* 0x0000001400807308 */ /* 0x0002a20000000800 */
[----:B----4-:R-:W-:Y:S01]  /*6ad0*/  @!P1 FMUL R117, R117, R117 ;  /* 0x0000007575759220 */ /* 0x010fe20000400000 */
[----:B------:R-:W-:-:S03]  /*6ae0*/  FSETP.GEU.AND P1, PT, R129, -126, PT ;  /* 0xc2fc00008100780b */ /* 0x000fc60003f2e000 */
[----:B------:R-:W-:Y:S02]  /*6af0*/  FADD R146, R64, R117 ;  /* 0x0000007540927221 */ /* 0x000fe40000000000 */
[----:B------:R-:W-:Y:S01]  /*6b00*/  @!P2 FMUL R125, R125, 0.5 ;  /* 0x3f0000007d7da820 */ /* 0x000fe20000400000 */
[----:B------:R4:W5:Y:S01]  /*6b10*/  MUFU.EX2 R113, R33 ;  /* 0x0000002100717308 */ /* 0x0009620000000800 */
[----:B---3--:R-:W-:Y:S01]  /*6b20*/  @!P4 FMUL R120, R120, R120 ;  /* 0x000000787878c220 */ /* 0x008fe20000400000 */
[----:B------:R-:W-:Y:S01]  /*6b30*/  FSETP.GEU.AND P4, PT, R29, -126, PT ;  /* 0xc2fc00001d00780b */ /* 0x000fe20003f8e000 */
[----:B-1----:R-:W-:-:S04]  /*6b40*/  FADD R20, R6, R67 ;  /* 0x0000004306147221 */ /* 0x002fc80000000000 */
[----:B------:R-:W-:Y:S01]  /*6b50*/  @!P1 FMUL R129, R129, 0.5 ;  /* 0x3f00000081819820 */ /* 0x000fe20000400000 */
[----:B------:R-:W1:Y:S01]  /*6b60*/  MUFU.EX2 R125, R125 ;  /* 0x0000007d007d7308 */ /* 0x000e620000000800 */
[----:B--2---:R-:W-:Y:S01]  /*6b70*/  @!P5 FMUL R128, R128, R128 ;  /* 0x000000808080d220 */ /* 0x004fe20000400000 */
[----:B------:R-:W-:Y:S01]  /*6b80*/  FSETP.GEU.AND P5, PT, R134, -126, PT ;  /* 0xc2fc00008600780b */ /* 0x000fe20003fae000 */
[----:B------:R-:W-:Y:S01]  /*6b90*/  FADD R18, R20, R25 ;  /* 0x0000001914127221 */ /* 0x000fe20000000000 */
[----:B------:R-:W-:Y:S01]  /*6ba0*/  FADD R25, R17, R90 ;  /* 0x0000005a11197221 */ /* 0x000fe20000000000 */
[----:B----4-:R-:W-:Y:S01]  /*6bb0*/  FADD R33, R27, R78 ;  /* 0x0000004e1b217221 */ /* 0x010fe20000000000 */
[----:B------:R-:W-:Y:S01]  /*6bc0*/  FADD R20, R13, R74 ;  /* 0x0000004a0d147221 */ /* 0x000fe20000000000 */
[----:B------:R-:W-:Y:S01]  /*6bd0*/  @!P4 FMUL R29, R29, 0.5 ;  /* 0x3f0000001d1dc820 */ /* 0x000fe20000400000 */
[----:B------:R-:W2:Y:S01]  /*6be0*/  MUFU.EX2 R129, R129 ;  /* 0x0000008100817308 */ /* 0x000ea20000000800 */
[----:B------:R-:W-:Y:S01]  /*6bf0*/  FADD R25, R25, R140 ;  /* 0x0000008c19197221 */ /* 0x000fe20000000000 */
[----:B------:R-:W-:Y:S01]  /*6c00*/  FADD R140, R43, R110 ;  /* 0x0000006e2b8c7221 */ /* 0x000fe20000000000 */
[----:B-----5:R-:W-:Y:S01]  /*6c10*/  @!P6 FMUL R113, R113, R113 ;  /* 0x000000717171e220 */ /* 0x020fe20000400000 */
[----:B------:R-:W-:Y:S01]  /*6c20*/  FSETP.GEU.AND P6, PT, R124, -126, PT ;  /* 0xc2fc00007c00780b */ /* 0x000fe20003fce000 */
[----:B------:R-:W-:Y:S01]  /*6c30*/  FADD R18, R18, R25 ;  /* 0x0000001912127221 */ /* 0x000fe20000000000 */
[----:B------:R-:W-:Y:S01]  /*6c40*/  FADD R33, R33, R140 ;  /* 0x0000008c21217221 */ /* 0x000fe20000000000 */
[----:B------:R-:W-:Y:S01]  /*6c50*/  @!P5 FMUL R134, R134, 0.5 ;  /* 0x3f0000008686d820 */ /* 0x000fe20000400000 */
[----:B------:R3:W4:Y:S01]  /*6c60*/  MUFU.EX2 R132, R29 ;  /* 0x0000001d00847308 */ /* 0x0007220000000800 */
[----:B-1----:R-:W-:Y:S01]  /*6c70*/  @!P2 FMUL R125, R125, R125 ;  /* 0x0000007d7d7da220 */ /* 0x002fe20000400000 */
[----:B------:R-:W-:Y:S01]  /*6c80*/  FSETP.GEU.AND P2, PT, R133, -126, PT ;  /* 0xc2fc00008500780b */ /* 0x000fe20003f4e000 */
[C---:B------:R-:W-:Y:S01]  /*6c90*/  FADD R140, R46.reuse, R103 ;  /* 0x000000672e8c7221 */ /* 0x040fe20000000000 */
[----:B------:R-:W-:Y:S01]  /*6ca0*/  FADD R33, R33, R166 ;  /* 0x000000a621217221 */ /* 0x000fe20000000000 */
[----:B------:R-:W-:-:S02]  /*6cb0*/  F2FP.BF16.F32.PACK_AB R43, R46, R43 ;  /* 0x0000002b2e2b723e */ /* 0x000fc400000010ff */
[----:B------:R-:W-:Y:S01]  /*6cc0*/  FADD R77, R45, R140 ;  /* 0x0000008c2d4d7221 */ /* 0x000fe20000000000 */
[----:B------:R-:W1:Y:S01]  /*6cd0*/  MUFU.EX2 R134, R134 ;  /* 0x0000008600867308 */ /* 0x000e620000000800 */
[----:B--2---:R-:W-:Y:S01]  /*6ce0*/  @!P1 FMUL R129, R129, R129 ;  /* 0x0000008181819220 */ /* 0x004fe20000400000 */
[----:B------:R-:W-:Y:S01]  /*6cf0*/  FSETP.GEU.AND P1, PT, R137, -126, PT ;  /* 0xc2fc00008900780b */ /* 0x000fe20003f2e000 */
[----:B---3--:R-:W-:Y:S01]  /*6d00*/  FADD R29, R42, R99 ;  /* 0x000000632a1d7221 */ /* 0x008fe20000000000 */
[----:B------:R-:W-:Y:S01]  /*6d10*/  FADD R45, R15, R82 ;  /* 0x000000520f2d7221 */ /* 0x000fe20000000000 */
[----:B------:R-:W-:Y:S01]  /*6d20*/  FADD R140, R23, R114 ;  /* 0x00000072178c7221 */ /* 0x000fe20000000000 */
[----:B------:R-:W-:Y:S01]  /*6d30*/  @!P6 FMUL R124, R124, 0.5 ;  /* 0x3f0000007c7ce820 */ /* 0x000fe20000400000 */
[----:B------:R-:W-:Y:S01]  /*6d40*/  @!P2 FMUL R133, R133, 0.5 ;  /* 0x3f0000008585a820 */ /* 0x000fe20000400000 */
[----:B------:R-:W-:Y:S01]  /*6d50*/  FADD R20, R20, R29 ;  /* 0x0000001d14147221 */ /* 0x000fe20000000000 */
[----:B----4-:R-:W-:Y:S01]  /*6d60*/  @!P4 FMUL R132, R132, R132 ;  /* 0x000000848484c220 */ /* 0x010fe20000400000 */
[----:B------:R-:W-:Y:S01]  /*6d70*/  FSETP.GEU.AND P4, PT, R136, -126, PT ;  /* 0xc2fc00008800780b */ /* 0x000fe20003f8e000 */
[----:B------:R-:W-:Y:S01]  /*6d80*/  FADD R29, R26, R83 ;  /* 0x000000531a1d7221 */ /* 0x000fe20000000000 */
[----:B------:R-:W-:Y:S01]  /*6d90*/  FADD R81, R45, R140 ;  /* 0x0000008c2d517221 */ /* 0x000fe20000000000 */
[----:B------:R-:W2:Y:S01]  /*6da0*/  MUFU.EX2 R133, R133 ;  /* 0x0000008500857308 */ /* 0x000ea20000000800 */
[----:B------:R-:W-:Y:S01]  /*6db0*/  FADD R45, R31, R86 ;  /* 0x000000561f2d7221 */ /* 0x000fe20000000000 */
[----:B------:R-:W-:Y:S01]  /*6dc0*/  @!P1 FMUL R137, R137, 0.5 ;  /* 0x3f00000089899820 */ /* 0x000fe20000400000 */
[----:B------:R-:W-:Y:S01]  /*6dd0*/  FADD R29, R29, R144 ;  /* 0x000000901d1d7221 */ /* 0x000fe20000000000 */
[----:B-1----:R-:W-:Y:S01]  /*6de0*/  @!P5 FMUL R134, R134, R134 ;  /* 0x000000868686d220 */ /* 0x002fe20000400000 */
[----:B------:R-:W-:Y:S01]  /*6df0*/  FSETP.GEU.AND P5, PT, R138, -126, PT ;  /* 0xc2fc00008a00780b */ /* 0x000fe20003fae000 */
[----:B------:R-:W-:Y:S01]  /*6e00*/  FADD R144, R62, R119 ;  /* 0x000000773e907221 */ /* 0x000fe20000000000 */
[----:B------:R-:W-:Y:S01]  /*6e10*/  FADD R140, R47, R118 ;  /* 0x000000762f8c7221 */ /* 0x000fe20000000000 */
[----:B------:R-:W1:Y:S01]  /*6e20*/  MUFU.EX2 R137, R137 ;  /* 0x0000008900897308 */ /* 0x000e620000000800 */
[----:B------:R-:W-:Y:S01]  /*6e30*/  FADD R148, R165, R134 ;  /* 0x00000086a5947221 */ /* 0x000fe20000000000 */
[----:B------:R-:W-:Y:S01]  /*6e40*/  @!P4 FMUL R136, R136, 0.5 ;  /* 0x3f0000008888c820 */ /* 0x000fe20000400000 */
[----:B------:R-:W-:Y:S01]  /*6e50*/  FADD R168, R49, R144 ;  /* 0x0000009031a87221 */ /* 0x000fe20000000000 */
[----:B------:R-:W-:Y:S01]  /*6e60*/  FADD R49, R16, R75 ;  /* 0x0000004b10317221 */ /* 0x000fe20000000000 */
[----:B------:R-:W-:Y:S01]  /*6e70*/  FADD R144, R50, R107 ;  /* 0x0000006b32907221 */ /* 0x000fe20000000000 */
[----:B------:R-:W-:Y:S01]  /*6e80*/  FADD R149, R45, R140 ;  /* 0x0000008c2d957221 */ /* 0x000fe20000000000 */
[----:B------:R-:W-:Y:S01]  /*6e90*/  FADD R45, R22, R79 ;  /* 0x0000004f162d7221 */ /* 0x000fe20000000000 */
[----:B------:R-:W3:Y:S01]  /*6ea0*/  MUFU.EX2 R136, R136 ;  /* 0x0000008800887308 */ /* 0x000ee20000000800 */
[----:B--2---:R-:W-:Y:S01]  /*6eb0*/  @!P2 FMUL R133, R133, R133 ;  /* 0x000000858585a220 */ /* 0x004fe20000400000 */
[----:B------:R-:W-:Y:S01]  /*6ec0*/  @!P5 FMUL R138, R138, 0.5 ;  /* 0x3f0000008a8ad820 */ /* 0x000fe20000400000 */
[----:B------:R-:W-:Y:S01]  /*6ed0*/  FSETP.GEU.AND P2, PT, R37, -126, PT ;  /* 0xc2fc00002500780b */ /* 0x000fe20003f4e000 */
[----:B------:R-:W-:Y:S01]  /*6ee0*/  FADD R140, R54, R111 ;  /* 0x0000006f368c7221 */ /* 0x000fe20000000000 */
[----:B------:R-:W-:Y:S01]  /*6ef0*/  FADD R93, R49, R144 ;  /* 0x00000090315d7221 */ /* 0x000fe20000000000 */
[----:B------:R-:W-:Y:S01]  /*6f00*/  FADD R49, R34, R91 ;  /* 0x0000005b22317221 */ /* 0x000fe20000000000 */
[----:B------:R-:W-:Y:S01]  /*6f10*/  FADD R144, R66, R123 ;  /* 0x0000007b42907221 */ /* 0x000fe20000000000 */
[----:B------:R-:W2:Y:S01]  /*6f20*/  MUFU.EX2 R138, R138 ;  /* 0x0000008a008a7308 */ /* 0x000ea20000000800 */
[----:B-1----:R-:W-:Y:S01]  /*6f30*/  @!P1 FMUL R137, R137, R137 ;  /* 0x0000008989899220 */ /* 0x002fe20000400000 */
[----:B------:R-:W-:Y:S01]  /*6f40*/  FSETP.GEU.AND P1, PT, R145, -126, PT ;  /* 0xc2fc00009100780b */ /* 0x000fe20003f2e000 */
[----:B------:R-:W-:Y:S01]  /*6f50*/  FADD R164, R45, R140 ;  /* 0x0000008c2da47221 */ /* 0x000fe20000000000 */
[----:B------:R-:W-:Y:S01]  /*6f60*/  FADD R140, R60, R173 ;  /* 0x000000ad3c8c7221 */ /* 0x000fe20000000000 */
[----:B------:R-:W-:Y:S01]  /*6f70*/  FADD R172, R49, R144 ;  /* 0x0000009031ac7221 */ /* 0x000fe20000000000 */
[----:B------:R-:W-:Y:S01]  /*6f80*/  FADD R45, R28, R169 ;  /* 0x000000a91c2d7221 */ /* 0x000fe20000000000 */
[----:B------:R-:W-:Y:S01]  /*6f90*/  FADD R49, R39, R102 ;  /* 0x0000006627317221 */ /* 0x000fe20000000000 */
[----:B------:R-:W-:Y:S01]  /*6fa0*/  FADD R144, R63, R24 ;  /* 0x000000183f907221 */ /* 0x000fe20000000000 */
[----:B---3--:R-:W-:Y:S01]  /*6fb0*/  @!P4 FMUL R136, R136, R136 ;  /* 0x000000888888c220 */ /* 0x008fe20000400000 */
[----:B------:R-:W-:Y:S01]  /*6fc0*/  FSETP.GEU.AND P4, PT, R41, -126, PT ;  /* 0xc2fc00002900780b */ /* 0x000fe20003f8e000 */
[----:B------:R-:W-:Y:S01]  /*6fd0*/  @!P2 FMUL R37, R37, 0.5 ;  /* 0x3f0000002525a820 */ /* 0x000fe20000400000 */
[----:B------:R-:W-:Y:S01]  /*6fe0*/  FADD R53, R45, R140 ;  /* 0x0000008c2d357221 */ /* 0x000fe20000000000 */
[----:B------:R-:W1:Y:S01]  /*6ff0*/  MUFU.EX2 R124, R124 ;  /* 0x0000007c007c7308 */ /* 0x000e620000000800 */
[----:B------:R-:W-:Y:S01]  /*7000*/  FADD R174, R49, R144 ;  /* 0x0000009031ae7221 */ /* 0x000fe20000000000 */
[----:B------:R-:W-:Y:S01]  /*7010*/  @!P1 FMUL R145, R145, 0.5 ;  /* 0x3f00000091919820 */ /* 0x000fe20000400000 */
[----:B------:R-:W-:Y:S01]  /*7020*/  FADD R49, R44, R105 ;  /* 0x000000692c317221 */ /* 0x000fe20000000000 */
[----:B--2---:R-:W-:Y:S01]  /*7030*/  @!P5 FMUL R138, R138, R138 ;  /* 0x0000008a8a8ad220 */ /* 0x004fe20000400000 */
[----:B------:R-:W-:Y:S01]  /*7040*/  FSETP.GEU.AND P5, PT, R142, -126, PT ;  /* 0xc2fc00008e00780b */ /* 0x000fe20003fae000 */
[----:B------:R-:W-:Y:S01]  /*7050*/  FADD R144, R76, R129 ;  /* 0x000000814c907221 */ /* 0x000fe20000000000 */
[----:B------:R-:W-:Y:S01]  /*7060*/  FADD R45, R32, R171 ;  /* 0x000000ab202d7221 */ /* 0x000fe20000000000 */
[----:B------:R2:W3:Y:S01]  /*7070*/  MUFU.EX2 R141, R37 ;  /* 0x00000025008d7308 */ /* 0x0004e20000000800 */
[----:B------:R-:W-:Y:S01]  /*7080*/  FADD R150, R85, R138 ;  /* 0x0000008a55967221 */ /* 0x000fe20000000000 */
[----:B------:R-:W-:Y:S01]  /*7090*/  @!P4 FMUL R41, R41, 0.5 ;  /* 0x3f0000002929c820 */ /* 0x000fe20000400000 */
[----:B------:R-:W-:Y:S01]  /*70a0*/  FADD R152, R49, R144 ;  /* 0x0000009031987221 */ /* 0x000fe20000000000 */
[----:B------:R-:W-:Y:S01]  /*70b0*/  FADD R144, R157, R120 ;  /* 0x000000789d907221 */ /* 0x000fe20000000000 */
[----:B------:R-:W-:Y:S01]  /*70c0*/  FADD R49, R147, R108 ;  /* 0x0000006c93317221 */ /* 0x000fe20000000000 */
[----:B------:R-:W-:Y:S01]  /*70d0*/  FADD R61, R45, R146 ;  /* 0x000000922d3d7221 */ /* 0x000fe20000000000 */
[----:B------:R-:W-:Y:S01]  /*70e0*/  FADD R146, R80, R133 ;  /* 0x0000008550927221 */ /* 0x000fe20000000000 */
[----:B------:R4:W5:Y:S01]  /*70f0*/  MUFU.EX2 R140, R41 ;  /* 0x00000029008c7308 */ /* 0x0009620000000800 */
[----:B--2---:R-:W-:Y:S01]  /*7100*/  FADD R37, R131, R92 ;  /* 0x0000005c83257221 */ /* 0x004fe20000000000 */
[----:B------:R-:W-:Y:S01]  /*7110*/  @!P5 FMUL R142, R142, 0.5 ;  /* 0x3f0000008e8ed820 */ /* 0x000fe20000400000 */
[----:B------:R-:W-:Y:S01]  /*7120*/  FADD R154, R49, R148 ;  /* 0x00000094319a7221 */ /* 0x000fe20000000000 */
[----:B------:R-:W-:Y:S01]  /*7130*/  FADD R45, R151, R112 ;  /* 0x00000070972d7221 */ /* 0x000fe20000000000 */
[----:B------:R-:W-:Y:S01]  /*7140*/  FADD R57, R37, R144 ;  /* 0x0000009025397221 */ /* 0x000fe20000000000 */
[----:B------:R-:W-:Y:S01]  /*7150*/  FADD R37, R135, R96 ;  /* 0x0000006087257221 */ /* 0x000fe20000000000 */
[----:B------:R-:W-:Y:S01]  /*7160*/  FADD R144, R159, R128 ;  /* 0x000000809f907221 */ /* 0x000fe20000000000 */
[----:B------:R-:W2:Y:S01]  /*7170*/  MUFU.EX2 R145, R145 ;  /* 0x0000009100917308 */ /* 0x000ea20000000800 */
[----:B----4-:R-:W-:Y:S01]  /*7180*/  FADD R41, R48, R109 ;  /* 0x0000006d30297221 */ /* 0x010fe20000000000 */
[----:B------:R-:W-:Y:S01]  /*7190*/  FADD R148, R167, R136 ;  /* 0x00000088a7947221 */ /* 0x000fe20000000000 */
[----:B------:R-:W-:Y:S01]  /*71a0*/  FADD R65, R37, R144 ;  /* 0x0000009025417221 */ /* 0x000fe20000000000 */
[----:B------:R-:W-:Y:S01]  /*71b0*/  FADD R37, R36, R97 ;  /* 0x0000006124257221 */ /* 0x000fe20000000000 */
[----:B------:R-:W-:Y:S01]  /*71c0*/  FADD R156, R41, R146 ;  /* 0x00000092299c7221 */ /* 0x000fe20000000000 */
[----:B------:R-:W-:Y:S01]  /*71d0*/  FADD R158, R45, R148 ;  /* 0x000000942d9e7221 */ /* 0x000fe20000000000 */
[----:B------:R-:W-:Y:S01]  /*71e0*/  FADD R144, R68, R125 ;  /* 0x0000007d44907221 */ /* 0x000fe20000000000 */
[----:B------:R-:W4:Y:S01]  /*71f0*/  MUFU.EX2 R142, R142 ;  /* 0x0000008e008e7308 */ /* 0x000f220000000800 */
[----:B------:R-:W-:Y:S01]  /*7200*/  FADD R45, R52, R113 ;  /* 0x00000071342d7221 */ /* 0x000fe20000000000 */
[----:B------:R-:W-:Y:S01]  /*7210*/  FADD R148, R84, R137 ;  /* 0x0000008954947221 */ /* 0x000fe20000000000 */
[----:B------:R-:W-:Y:S01]  /*7220*/  FADD R41, R139, R100 ;  /* 0x000000648b297221 */ /* 0x000fe20000000000 */
[----:B------:R-:W-:Y:S01]  /*7230*/  FADD R146, R161, R132 ;  /* 0x00000084a1927221 */ /* 0x000fe20000000000 */
[----:B------:R-:W-:Y:S01]  /*7240*/  FADD R49, R153, R116 ;  /* 0x0000007499317221 */ /* 0x000fe20000000000 */
[----:B-1----:R-:W-:Y:S01]  /*7250*/  @!P6 FMUL R124, R124, R124 ;  /* 0x0000007c7c7ce220 */ /* 0x002fe20000400000 */
[----:B---3--:R-:W-:Y:S01]  /*7260*/  @!P2 FMUL R141, R141, R141 ;  /* 0x0000008d8d8da220 */ /* 0x008fe20000400000 */
[----:B-----5:R-:W-:Y:S01]  /*7270*/  @!P4 FMUL R140, R140, R140 ;  /* 0x0000008c8c8cc220 */ /* 0x020fe20000400000 */
[----:B--2---:R-:W-:Y:S01]  /*7280*/  @!P1 FMUL R145, R145, R145 ;  /* 0x0000009191919220 */ /* 0x004fe20000400000 */
[----:B------:R-:W-:Y:S01]  /*7290*/  FADD R69, R37, R144 ;  /* 0x0000009025457221 */ /* 0x000fe20000000000 */
[----:B------:R-:W-:Y:S01]  /*72a0*/  FADD R160, R45, R148 ;  /* 0x000000942da07221 */ /* 0x000fe20000000000 */
[----:B------:R-:W-:Y:S01]  /*72b0*/  FADD R73, R41, R146 ;  /* 0x0000009229497221 */ /* 0x000fe20000000000 */
[----:B------:R-:W-:Y:S01]  /*72c0*/  FADD R162, R49, R150 ;  /* 0x0000009631a27221 */ /* 0x000fe20000000000 */
[----:B------:R-:W-:Y:S01]  /*72d0*/  FADD R37, R40, R101 ;  /* 0x0000006528257221 */ /* 0x000fe20000000000 */
[----:B------:R-:W-:Y:S01]  /*72e0*/  FADD R144, R72, R141 ;  /* 0x0000008d48907221 */ /* 0x000fe20000000000 */
[----:B------:R-:W-:Y:S01]  /*72f0*/  FADD R45, R56, R121 ;  /* 0x00000079382d7221 */ /* 0x000fe20000000000 */
[----:B----4-:R-:W-:Y:S01]  /*7300*/  @!P5 FMUL R142, R142, R142 ;  /* 0x0000008e8e8ed220 */ /* 0x010fe20000400000 */
[----:B------:R-:W-:Y:S01]  /*7310*/  FADD R148, R88, R145 ;  /* 0x0000009158947221 */ /* 0x000fe20000000000 */
        /* <DEDUP_REMOVED lines=34> */
[----:B------:R-:W-:Y:S01]  /*7540*/  F2FP.BF16.F32.PACK_AB R33, R26, R17 ;  /* 0x000000111a21723e */ /* 0x000fe200000010ff */
[----:B------:R-:W-:Y:S01]  /*7550*/  FADD R20, R18, R77 ;  /* 0x0000004d12147221 */ /* 0x000fe20000000000 */
[----:B------:R-:W-:Y:S01]  /*7560*/  F2FP.BF16.F32.PACK_AB R49, R58, R51 ;  /* 0x000000333a31723e */ /* 0x000fe200000010ff */
[----:B------:R-:W-:Y:S01]  /*7570*/  FADD R18, R53, R150 ;  /* 0x0000009635127221 */ /* 0x000fe20000000000 */
[----:B------:R-:W-:-:S02]  /*7580*/  F2FP.BF16.F32.PACK_AB R53, R66, R59 ;  /* 0x0000003b4235723e */ /* 0x000fc400000010ff */
[----:B------:R-:W-:Y:S02]  /*7590*/  F2FP.BF16.F32.PACK_AB R59, R71, R78 ;  /* 0x0000004e473b723e */ /* 0x000fe400000010ff */
[----:B------:R-:W-:Y:S02]  /*75a0*/  F2FP.BF16.F32.PACK_AB R71, R95, R102 ;  /* 0x000000665f47723e */ /* 0x000fe400000010ff */
[----:B------:R-:W-:Y:S02]  /*75b0*/  F2FP.BF16.F32.PACK_AB R95, R127, R24 ;  /* 0x000000187f5f723e */ /* 0x000fe400000010ff */
[----:B------:R-:W-:Y:S02]  /*75c0*/  F2FP.BF16.F32.PACK_AB R37, R34, R19 ;  /* 0x000000132225723e */ /* 0x000fe400000010ff */
[----:B------:R-:W-:Y:S02]  /*75d0*/  F2FP.BF16.F32.PACK_AB R39, R38, R39 ;  /* 0x000000272627723e */ /* 0x000fe400000010ff */
        /* <DEDUP_REMOVED lines=53> */
[----:B------:R-:W-:Y:S02]  /*7930*/  MOV R6, 0x2 ;  /* 0x0000000200067802 */ /* 0x000fe40000000f00 */
[----:B------:R-:W-:-:S07]  /*7940*/  SHF.L.U32 R13, RZ, 0x1f, RZ ;  /* 0x0000001fff0d7819 */ /* 0x000fce00000006ff */
.L_x_23:
[----:B-1----:R-:W1:Y:S01]  /*7950*/  S2R R15, SR_CgaCtaId ;  /* 0x00000000000f7919 */ /* 0x002e620000008800 */
[----:B------:R-:W-:-:S04]  /*7960*/  MOV R14, 0x400 ;  /* 0x00000400000e7802 */ /* 0x000fc80000000f00 */
[----:B-1----:R-:W-:-:S04]  /*7970*/  LEA R14, R15, R14, 0x18 ;  /* 0x0000000e0f0e7211 */ /* 0x002fc800078ec0ff */
[----:B------:R1:W2:Y:S03]  /*7980*/  SYNCS.PHASECHK.TRANS64.TRYWAIT P1, [R14+URZ+0x66008], R13 ;  /* 0x0660080d0e0075a7 */ /* 0x0002a6000802017f */
[----:B--2---:R-:W-:Y:S05]  /*7990*/  @!P1 NANOSLEEP.SYNCS 0x989680 ;  /* 0x009896800000995d */ /* 0x004fea0003900000 */
[----:B------:R-:W2:Y:S02]  /*79a0*/  @!P1 SYNCS.PHASECHK.TRANS64 P1, [R14+URZ+0x66008], R13 ;  /* 0x0660080d0e0095a7 */ /* 0x000ea4000802007f */
[----:B--2---:R-:W-:Y:S05]  /*79b0*/  @!P1 BRA `(.L_x_23) ;  /* 0xfffffffc00e49947 */ /* 0x004fea000383ffff */
[----:B------:R-:W-:Y:S01]  /*79c0*/  ULOP3.LUT UR15, UR15, 0x8000000, URZ, 0xfc, !UPT ;  /* 0x080000000f0f7892 */ /* 0x000fe2000f8efc3f */
[----:B------:R-:W-:Y:S01]  /*79d0*/  WARPGROUP.ARRIVE ;  /* 0x00000000000079c5 */ /* 0x000fe20000000000 */
[----:B------:R-:W-:Y:S01]  /*79e0*/  UMOV UR7, 0x40000040 ;  /* 0x4000004000077882 */ /* 0x000fe20000000000 */
[C---:B------:R-:W-:Y:S01]  /*79f0*/  VIADD R15, R12.reuse, 0xffffffff ;  /* 0xffffffff0c0f7836 */ /* 0x040fe20000000000 */
[----:B------:R-:W-:Y:S01]  /*7a00*/  UIADD3 UR6, UR15, 0x1800, URZ ;  /* 0x000018000f067890 */ /* 0x000fe2000fffe03f */
[----:B------:R-:W-:Y:S01]  /*7a10*/  ISETP.GE.AND P1, PT, R12, 0x3, PT ;  /* 0x000000030c00780c */ /* 0x000fe20003f26270 */
[----:B-1----:R-:W-:Y:S01]  /*7a20*/  VIADD R13, R14, 0x66020 ;  /* 0x000660200e0d7836 */ /* 0x002fe20000000000 */
[----:B------:R-:W-:Y:S01]  /*7a30*/  IADD3 R0, R0, 0x100, RZ ;  /* 0x0000010000007810 */ /* 0x000fe20007ffe0ff */
[----:B------:R1:W-:Y:S03]  /*7a40*/  STL [R1+0x68], R15 ;  /* 0x0000680f01007387 */ /* 0x0003e60000100800 */
[----:B------:R-:W-:-:S02]  /*7a50*/  PRMT R13, RZ, 0x654, R13 ;  /* 0x00000654ff0d7816 */ /* 0x000fc4000000000d */
[----:B------:R-:W-:Y:S01]  /*7a60*/  HGMMA.64x192x16.F32.BF16 R152, R24, gdesc[UR4].tnspB, RZ, !UPT, gsb0 ;  /* 0x42e0000418987df0 */ /* 0x000fe2000c0018ff */
[----:B------:R-:W-:Y:S01]  /*7a70*/  UIADD3 UR6, UR15, 0x1880, URZ ;  /* 0x000018800f067890 */ /* 0x000fe2000fffe03f */
[----:B------:R-:W-:Y:S01]  /*7a80*/  UMOV UR7, 0x40000040 ;  /* 0x4000004000077882 */ /* 0x000fe20000000000 */
[----:B------:R-:W-:Y:S02]  /*7a90*/  WARPGROUP.DEPBAR.LE gsb0, 0x0 ;  /* 0x00008000000079c5 */ /* 0x000fe40000010000 */
[----:B------:R-:W-:-:S15]  /*7aa0*/  WARPGROUP.ARRIVE ;  /* 0x00000000000079c5 */ /* 0x000fde0000000000 */
[----:B------:R-:W-:Y:S01]  /*7ab0*/  HGMMA.64x192x16.F32.BF16 R152, R28, gdesc[UR4].tnspB, R152, gsb0 ;  /* 0x42e000041c987df0 */ /* 0x000fe20008001898 */
        /* <DEDUP_REMOVED lines=69> */
[----:B------:R-:W-:Y:S03]  /*7f10*/  HGMMA.64x192x16.F32.BF16 R152, R92, gdesc[UR4].tnspB, R152, gsb0 ;  /* 0x42e000045c987df0 */ /* 0x000fe60008001898 */
[----:B------:R-:W-:Y:S02]  /*7f20*/  WARPGROUP.DEPBAR.LE gsb0, 0x0 ;  /* 0x00008000000079c5 */ /* 0x000fe40000010000 */
[----:B------:R1:W-:Y:S01]  /*7f30*/  SYNCS.ARRIVE.TRANS64.RED.A1T0 RZ, [R13+URZ], RZ ;  /* 0x000000ff0dff79a7 */ /* 0x0003e2000810043f */
[----:B------:R-:W-:Y:S05]  /*7f40*/  @!P1 BRA `(.L_x_24) ;  /* 0x0000006000f09947 */ /* 0x000fea0003800000 */
[----:B------:R-:W-:Y:S01]  /*7f50*/  IMAD.MOV.U32 R12, RZ, RZ, R5 ;  /* 0x000000ffff0c7224 */ /* 0x000fe200078e0005 */
[----:B------:R-:W-:Y:S01]  /*7f60*/  MOV R5, R15 ;  /* 0x0000000f00057202 */ /* 0x000fe20000000f00 */
[----:B------:R-:W-:Y:S01]  /*7f70*/  IMAD.MOV.U32 R6, RZ, RZ, 0x2 ;  /* 0x00000002ff067424 */ /* 0x000fe200078e00ff */
[----:B------:R-:W-:Y:S01]  /*7f80*/  MOV R14, R8 ;  /* 0x00000008000e7202 */ /* 0x000fe20000000f00 */
[----:B------:R-:W-:Y:S01]  /*7f90*/  IMAD.MOV.U32 R11, RZ, RZ, RZ ;  /* 0x000000ffff0b7224 */ /* 0x000fe200078e00ff */
[----:B------:R-:W-:Y:S01]  /*7fa0*/  MOV R7, 0x1 ;  /* 0x0000000100077802 */ /* 0x000fe20000000f00 */
[----:B------:R2:W-:Y:S01]  /*7fb0*/  STL [R1+0x44], R5 ;  /* 0x0000440501007387 */ /* 0x0005e20000100800 */
[----:B------:R-:W-:-:S05]  /*7fc0*/  ULDC.64 UR22, c[0x0][0x198] ;  /* 0x0000660000167ab9 */ /* 0x000fca0000000a00 */
.L_x_36:
[----:B-1----:R-:W2:Y:S01]  /*7fd0*/  LDL.LU R13, [R1+0x44] ;  /* 0x00004400010d7983 */ /* 0x002ea20000300800 */
[----:B------:R-:W-:Y:S01]  /*7fe0*/  MOV R8, 0x400 ;  /* 0x0000040000087802 */ /* 0x000fe20000000f00 */
[----:B------:R-:W1:Y:S03]  /*7ff0*/  S2R R15, SR_CgaCtaId ;  /* 0x00000000000f7919 */ /* 0x000e660000008800 */
[----:B-1----:R-:W-:-:S04]  /*8000*/  LEA R8, R15, R8, 0x18 ;  /* 0x000000080f087211 */ /* 0x002fc800078ec0ff */
[----:B------:R-:W-:Y:S02]  /*8010*/  LEA R8, R6, R8, 0x3 ;  /* 0x0000000806087211 */ /* 0x000fe400078e18ff */
[----:B--2---:R-:W-:Y:S01]  /*8020*/  MOV R5, R13 ;  /* 0x0000000d00057202 */ /* 0x004fe20000000f00 */
[----:B------:R-:W-:-:S03]  /*8030*/  VIADD R13, R13, 0xffffffff ;  /* 0xffffffff0d0d7836 */ /* 0x000fc60000000000 */
[----:B------:R-:W-:Y:S02]  /*8040*/  ISETP.GT.AND P1, PT, R5, 0x2, PT ;  /* 0x000000020500780c */ /* 0x000fe40003f24270 */
[----:B------:R1:W-:Y:S01]  /*8050*/  STL [R1+0x44], R13 ;  /* 0x0000440d01007387 */ /* 0x0003e20000100800 */
[----:B------:R-:W-:-:S03]  /*8060*/  SHF.L.U32 R5, R11, 0x1f, RZ ;  /* 0x0000001f0b057819 */ /* 0x000fc600000006ff */
[----:B------:R1:W-:Y:S07]  /*8070*/  STL [R1+0x44], R13 ;  /* 0x0000440d01007387 */ /* 0x0003ee0000100800 */
.L_x_25:
[----:B--2---:R2:W3:Y:S02]  /*8080*/  SYNCS.PHASECHK.TRANS64.TRYWAIT P2, [R8+URZ+0x66000], R5 ;  /* 0x06600005080075a7 */ /* 0x0044e4000804017f */
[----:B---3--:R-:W-:Y:S05]  /*8090*/  @!P2 NANOSLEEP.SYNCS 0x989680 ;  /* 0x009896800000a95d */ /* 0x008fea0003900000 */
[----:B------:R-:W3:Y:S02]  /*80a0*/  @!P2 SYNCS.PHASECHK.TRANS64 P2, [R8+URZ+0x66000], R5 ;  /* 0x066000050800a5a7 */ /* 0x000ee4000804007f */
[----:B---3--:R-:W-:Y:S05]  /*80b0*/  @!P2 BRA `(.L_x_25) ;  /* 0xfffffffc00f0a947 */ /* 0x008fea000383ffff */
[----:B------:R-:W-:Y:S05]  /*80c0*/  WARPSYNC.ALL ;  /* 0x0000000000007948 */ /* 0x000fea0003800000 */
[----:B------:R-:W3:Y:S04]  /*80d0*/  LDL.64 R32, [R1+0xa0] ;  /* 0x0000a00001207983 */ /* 0x000ee80000100a00 */
[----:B------:R-:W4:Y:S04]  /*80e0*/  LDL.64 R30, [R1+0x90] ;  /* 0x00009000011e7983 */ /* 0x000f280000100a00 */
[----:B------:R-:W5:Y:S04]  /*80f0*/  LDL.64 R28, [R1+0x88] ;  /* 0x00008800011c7983 */ /* 0x000f680000100a00 */
[----:B------:R-:W5:Y:S04]  /*8100*/  LDL.64 R26, [R1+0x80] ;  /* 0x00008000011a7983 */ /* 0x000f680000100a00 */
[----:B------:R-:W5:Y:S01]  /*8110*/  LDL.64 R24, [R1+0x78] ;  /* 0x0000780001187983 */ /* 0x000f620000100a00 */
[----:B------:R-:W-:Y:S01]  /*8120*/  R2UR UR6, R6 ;  /* 0x00000000060672ca */ /* 0x000fe200000e0000 */
[----:B------:R-:W-:Y:S01]  /*8130*/  UMOV UR11, 0x40000040 ;  /* 0x40000040000b7882 */ /* 0x000fe20000000000 */
[----:B--2---:R-:W-:Y:S01]  /*8140*/  MOV R5, UR23 ;  /* 0x0000001700057c02 */ /* 0x004fe20008000f00 */
[----:B------:R-:W2:Y:S01]  /*8150*/  LDL.64 R22, [R1+0x70] ;  /* 0x0000700001167983 */ /* 0x000ea20000100a00 */
[----:B------:R-:W-:-:S03]  /*8160*/  MOV R8, UR22 ;  /* 0x0000001600087c02 */ /* 0x000fc60008000f00 */
[----:B------:R-:W2:Y:S04]  /*8170*/  LDL.64 R16, [R1+0x98] ;  /* 0x0000980001107983 */ /* 0x000ea80000100a00 */
[----:B-1----:R-:W2:Y:S02]  /*8180*/  LDL R13, [R1+0xa8] ;  /* 0x0000a800010d7983 */ /* 0x002ea40000100800 */
[----:B------:R-:W-:-:S07]  /*8190*/  UIMAD UR6, UR6, 0x1800, UR14 ;  /* 0x00001800060678a4 */ /* 0x000fce000f8e020e */
[----:B------:R-:W-:Y:S01]  /*81a0*/  UMOV UR10, UR6 ;  /* 0x00000006000a7c82 */ /* 0x000fe20008000000 */
[----:B------:R-:W-:Y:S01]  /*81b0*/  UIADD3 UR7, UR6, 0x2, URZ ;  /* 0x0000000206077890 */ /* 0x000fe2000fffe03f */
[----:B------:R-:W-:-:S06]  /*81c0*/  UMOV UR23, 0x40000040 ;  /* 0x4000004000177882 */ /* 0x000fcc0000000000 */
[----:B------:R-:W-:Y:S01]  /*81d0*/  UMOV UR22, UR7 ;  /* 0x0000000700167c82 */ /* 0x000fe20008000000 */
[----:B---3--:R-:W-:Y:S02]  /*81e0*/  R2UR UR8, R32 ;  /* 0x00000000200872ca */ /* 0x008fe400000e0000 */
[----:B------:R-:W-:Y:S02]  /*81f0*/  R2UR UR9, R33 ;  /* 0x00000000210972ca */ /* 0x000fe400000e0000 */
[----:B----4-:R-:W-:Y:S02]  /*8200*/  R2UR UR20, R30 ;  /* 0x000000001e1472ca */ /* 0x010fe400000e0000 */
[----:B------:R-:W-:Y:S02]  /*8210*/  R2UR UR21, R31 ;  /* 0x000000001f1572ca */ /* 0x000fe400000e0000 */
[----:B-----5:R-:W-:Y:S02]  /*8220*/  R2UR UR32, R28 ;  /* 0x000000001c2072ca */ /* 0x020fe400000e0000 */
[----:B------:R-:W-:-:S02]  /*8230*/  R2UR UR33, R29 ;  /* 0x000000001d2172ca */ /* 0x000fc400000e0000 */
[----:B------:R-:W-:Y:S02]  /*8240*/  R2UR UR28, R26 ;  /* 0x000000001a1c72ca */ /* 0x000fe400000e0000 */
[----:B------:R-:W-:Y:S02]  /*8250*/  R2UR UR29, R27 ;  /* 0x000000001b1d72ca */ /* 0x000fe400000e0000 */
[----:B------:R-:W-:Y:S02]  /*8260*/  R2UR UR24, R24 ;  /* 0x00000000181872ca */ /* 0x000fe400000e0000 */
[----:B------:R-:W-:Y:S02]  /*8270*/  R2UR UR25, R25 ;  /* 0x00000000191972ca */ /* 0x000fe400000e0000 */
[----:B------:R-:W-:Y:S01]  /*8280*/  WARPGROUP.ARRIVE ;  /* 0x00000000000079c5 */ /* 0x000fe20000000000 */
[----:B------:R-:W-:Y:S01]  /*8290*/  UMOV UR35, 0x40000040 ;  /* 0x4000004000237882 */ /* 0x000fe20000000000 */
[----:B------:R-:W-:Y:S01]  /*82a0*/  UMOV UR31, 0x40000040 ;  /* 0x40000040001f7882 */ /* 0x000fe20000000000 */
[----:B------:R-:W-:Y:S01]  /*82b0*/  UMOV UR27, 0x40000040 ;  /* 0x40000040001b7882 */ /* 0x000fe20000000000 */
[----:B--2---:R-:W-:-:S02]  /*82c0*/  R2UR UR16, R22 ;  /* 0x00000000161072ca */ /* 0x004fc400000e0000 */
[----:B------:R-:W-:Y:S01]  /*82d0*/  HGMMA.64x256x16.F32.BF16 R24, gdesc[UR8], RZ, !UPT, gsb0 ;  /* 0x03e00000081879f0 */ /* 0x000fe2000c0018ff */
[----:B------:R-:W-:Y:S01]  /*82e0*/  UIADD3 UR7, UR6, 0x4, URZ ;  /* 0x0000000406077890 */ /* 0x000fe2000fffe03f */
[----:B------:R-:W-:Y:S01]  /*82f0*/  R2UR UR17, R23 ;  /* 0x00000000171172ca */ /* 0x000fe200000e0000 */
[----:B------:R-:W-:Y:S01]  /*8300*/  UMOV UR19, 0x40000040 ;  /* 0x4000004000137882 */ /* 0x000fe20000000000 */
[----:B------:R-:W-:Y:S02]  /*8310*/  R2UR UR8, R16 ;  /* 0x00000000100872ca */ /* 0x000fe400000e0000 */
[----:B------:R-:W-:Y:S02]  /*8320*/  R2UR UR9, R17 ;  /* 0x00000000110972ca */ /* 0x000fe400000e0000 */
[----:B------:R-:W-:Y:S01]  /*8330*/  UMOV UR34, UR7 ;  /* 0x0000000700227c82 */ /* 0x000fe20008000000 */
[----:B------:R-:W-:Y:S02]  /*8340*/  WARPGROUP.DEPBAR.LE gsb0, 0x0 ;  /* 0x00008000000079c5 */ /* 0x000fe40000010000 */
[----:B------:R-:W-:-:S15]  /*8350*/  WARPGROUP.ARRIVE ;  /* 0x00000000000079c5 */ /* 0x000fde0000000000 */
[----:B------:R-:W-:-:S02]  /*8360*/  NOP ;  /* 0x0000000000007918 */ /* 0x000fc40000000000 */
[----:B------:R-:W-:Y:S01]  /*8370*/  HGMMA.64x256x16.F32.BF16 R24, gdesc[UR20], R24, gsb0 ;  /* 0x03e00000141879f0 */ /* 0x000fe20008001818 */
[----:B------:R-:W-:-:S07]  /*8380*/  UIADD3 UR7, UR6, 0x6, URZ ;  /* 0x0000000606077890 */ /* 0x000fce000fffe03f */
        /* <DEDUP_REMOVED lines=17> */
[----:B------:R-:W-:Y:S01]  /*84a0*/  UIADD3 UR7, UR6, 0x804, URZ ;  /* 0x0000080406077890 */ /* 0x000fe2000fffe03f */
[----:B------:R-:W-:-:S06]  /*84b0*/  UMOV UR11, 0x40000040 ;  /* 0x40000040000b7882 */ /* 0x000fcc0000000000 */
[----:B------:R-:W-:Y:S01]  /*84c0*/  UMOV UR10, UR7 ;  /* 0x00000007000a7c82 */ /* 0x000fe20008000000 */
[----:B------:R-:W-:Y:S02]  /*84d0*/  WARPGROUP.DEPBAR.LE gsb0, 0x0 ;  /* 0x00008000000079c5 */ /* 0x000fe40000010000 */
[----:B------:R-:W-:-:S15]  /*84e0*/  WARPGROUP.ARRIVE ;  /* 0x00000000000079c5 */ /* 0x000fde0000000000 */
[----:B------:R-:W-:-:S02]  /*84f0*/  NOP ;  /* 0x0000000000007918 */ /* 0x000fc40000000000 */
[----:B------:R-:W-:Y:S01]  /*8500*/  HGMMA.64x256x16.F32.BF16 R24, gdesc[UR16], R24, gsb0 ;  /* 0x03e00000101879f0 */ /* 0x000fe20008001818 */
[----:B------:R-:W-:Y:S01]  /*8510*/  UIADD3 UR58, UR6, 0x806, URZ ;  /* 0x00000806063a7890 */ /* 0x000fe2000fffe03f */
[----:B------:R-:W-:Y:S01]  /*8520*/  UMOV UR59, 0x40000040 ;  /* 0x40000040003b7882 */ /* 0x000fe20000000000 */
[----:B------:R-:W-:Y:S02]  /*8530*/  WARPGROUP.DEPBAR.LE gsb0, 0x0 ;  /* 0x00008000000079c5 */ /* 0x000fe40000010000 */
[----:B------:R-:W-:-:S15]  /*8540*/  WARPGROUP.ARRIVE ;  /* 0x00000000000079c5 */ /* 0x000fde0000000000 */
[----:B------:R-:W-:-:S08]  /*8550*/  NOP ;  /* 0x0000000000007918 */ /* 0x000fd00000000000 */
        /* <DEDUP_REMOVED lines=25> */
[----:B------:R-:W-:Y:S02]  /*86f0*/  ISETP.NE.AND P2, PT, R13, RZ, PT ;  /* 0x000000ff0d00720c */ /* 0x000fe40003f45270 */
[----:B------:R-:W-:Y:S02]  /*8700*/  R2UR UR23, R5 ;  /* 0x00000000051772ca */ /* 0x000fe400000e0000 */
[----:B------:R-:W-:Y:S01]  /*8710*/  R2UR UR22, R8 ;  /* 0x00000000081672ca */ /* 0x000fe200000e0000 */
[----:B------:R-:W-:Y:S02]  /*8720*/  WARPGROUP.DEPBAR.LE gsb0, 0x0 ;  /* 0x00008000000079c5 */ /* 0x000fe40000010000 */
[----:B------:R-:W-:-:S15]  /*8730*/  WARPGROUP.ARRIVE ;  /* 0x00000000000079c5 */ /* 0x000fde0000000000 */
[----:B------:R-:W-:-:S05]  /*8740*/  NOP ;  /* 0x0000000000007918 */ /* 0x000fca0000000000 */
[----:B------:R-:W-:Y:S03]  /*8750*/  HGMMA.64x256x16.F32.BF16 R24, gdesc[UR4], R24, gsb0 ;  /* 0x03e00000041879f0 */ /* 0x000fe60008001818 */
[----:B------:R-:W-:Y:S02]  /*8760*/  WARPGROUP.DEPBAR.LE gsb0, 0x0 ;  /* 0x00008000000079c5 */ /* 0x000fe40000010000 */
[----:B------:R-:W-:Y:S05]  /*8770*/  @P2 BRA `(.L_x_26) ;  /* 0x0000000000f82947 */ /* 0x000fea0003800000 */
[----:B------:R-:W-:-:S13]  /*8780*/  ISETP.LT.OR P3, PT, R9, 0x1, !P0 ;  /* 0x000000010900780c */ /* 0x000fda0004761670 */
[----:B------:R-:W-:Y:S05]  /*8790*/  @P3 BRA `(.L_x_27) ;  /* 0x0000000000ec3947 */ /* 0x000fea0003800000 */
[----:B------:R-:W1:Y:S01]  /*87a0*/  S2R R13, SR_TID.X ;  /* 0x00000000000d7919 */ /* 0x000e620000002100 */
[----:B------:R-:W-:Y:S01]  /*87b0*/  SHF.L.U32 R8, R10, 0x1f, RZ ;  /* 0x0000001f0a087819 */ /* 0x000fe200000006ff */
[----:B------:R-:W2:Y:S01]  /*87c0*/  S2R R15, SR_CgaCtaId ;  /* 0x00000000000f7919 */ /* 0x000ea20000008800 */
[----:B-1----:R-:W-:-:S04]  /*87d0*/  SHF.R.S32.HI R16, RZ, 0x1f, R13 ;  /* 0x0000001fff107819 */ /* 0x002fc8000001140d */
[----:B------:R-:W-:-:S04]  /*87e0*/  LEA.HI R16, R16, R13, RZ, 0x7 ;  /* 0x0000000d10107211 */ /* 0x000fc800078f38ff */
[----:B------:R-:W-:-:S05]  /*87f0*/  LOP3.LUT R16, R16, 0xffffff80, RZ, 0xc0, !PT ;  /* 0xffffff8010107812 */ /* 0x000fca00078ec0ff */
[----:B------:R-:W-:Y:S01]  /*8800*/  IMAD.IADD R16, R13, 0x1, -R16 ;  /* 0x000000010d107824 */ /* 0x000fe200078e0a10 */
[----:B------:R-:W-:-:S04]  /*8810*/  MOV R13, 0x400 ;  /* 0x00000400000d7802 */ /* 0x000fc80000000f00 */
[----:B--2---:R-:W-:Y:S02]  /*8820*/  LEA R13, R15, R13, 0x18 ;  /* 0x0000000d0f0d7211 */ /* 0x004fe400078ec0ff */
[----:B------:R-:W-:Y:S02]  /*8830*/  ISETP.NE.AND P4, PT, R16, RZ, PT ;  /* 0x000000ff1000720c */ /* 0x000fe40003f85270 */
[----:B------:R-:W-:-:S11]  /*8840*/  LEA R5, R4, R13, 0x3 ;  /* 0x0000000d04057211 */ /* 0x000fd600078e18ff */
.L_x_28:
        /* <DEDUP_REMOVED lines=11> */
.L_x_29:
[----:B-1----:R-:W2:Y:S01]  /*8900*/  LDL R8, [R1+0x30] ;  /* 0x0000300001087983 */ /* 0x002ea20000100800 */
[----:B------:R-:W-:Y:S01]  /*8910*/  MOV R13, 0x400 ;  /* 0x00000400000d7802 */ /* 0x000fe20000000f00 */
[----:B------:R-:W1:Y:S01]  /*8920*/  S2R R15, SR_CgaCtaId ;  /* 0x00000000000f7919 */ /* 0x000e620000008800 */
[----:B------:R-:W-:Y:S01]  /*8930*/  R2UR UR33, R5 ;  /* 0x00000000052172ca */ /* 0x000fe200000e0000 */
[----:B------:R-:W-:-:S04]  /*8940*/  UIADD3 UR6, UP0, UR22, 0x1f0, URZ ;  /* 0x000001f016067890 */ /* 0x000fc8000ff1e03f */
[----:B------:R-:W-:Y:S01]  /*8950*/  UIADD3.X UR7, URZ, UR23, URZ, UP0, !UPT ;  /* 0x000000173f077290 */ /* 0x000fe200087fe43f */
[----:B-1----:R-:W-:-:S05]  /*8960*/  LEA R13, R15, R13, 0x18 ;  /* 0x0000000d0f0d7211 */ /* 0x002fca00078ec0ff */
[----:B------:R-:W-:-:S05]  /*8970*/  IMAD R5, R4, 0x18000, R13 ;  /* 0x0001800004057824 */ /* 0x000fca00078e020d */
[----:B------:R-:W-:Y:S01]  /*8980*/  R2UR UR8, R5 ;  /* 0x00000000050872ca */ /* 0x000fe200000e0000 */
[----:B------:R-:W-:Y:S01]  /*8990*/  UIADD3 UR33, UR33, 0x66000, URZ ;  /* 0x0006600021217890 */ /* 0x000fe2000fffe03f */
[----:B------:R-:W-:Y:S01]  /*89a0*/  UMOV UR24, 0x0 ;  /* 0x0000000000187882 */ /* 0x000fe20000000000 */
[----:B------:R-:W-:Y:S01]  /*89b0*/  UMOV UR25, 0x10000000 ;  /* 0x1000000000197882 */ /* 0x000fe20000000000 */
[----:B------:R-:W-:-:S09]  /*89c0*/  UMOV UR34, URZ ;  /* 0x0000003f00227c82 */ /* 0x000fd20008000000 */
[----:B------:R-:W-:Y:S02]  /*89d0*/  UIADD3 UR32, UR8, 0x6000, URZ ;  /* 0x0000600008207890 */ /* 0x000fe4000fffe03f */
[----:B------:R-:W-:Y:S02]  /*89e0*/  UIADD3 UR16, UR8, 0xe000, URZ ;  /* 0x0000e00008107890 */ /* 0x000fe4000fffe03f */
[----:B------:R-:W-:Y:S01]  /*89f0*/  UIADD3 UR8, UR8, 0x16000, URZ ;  /* 0x0001600008087890 */ /* 0x000fe2000fffe03f */
[----:B------:R-:W-:Y:S01]  /*8a00*/  UMOV UR18, 0x40 ;  /* 0x0000004000127882 */ /* 0x000fe20000000000 */
[----:B------:R-:W-:Y:S01]  /*8a10*/  UMOV UR20, UR36 ;  /* 0x0000002400147c82 */ /* 0x000fe20008000000 */
[----:B------:R-:W-:Y:S01]  /*8a20*/  UMOV UR21, UR37 ;  /* 0x0000002500157c82 */ /* 0x000fe20008000000 */
[----:B------:R-:W-:Y:S01]  /*8a30*/  UMOV UR17, UR33 ;  /* 0x0000002100117c82 */ /* 0x000fe20008000000 */
[----:B------:R-:W-:Y:S01]  /*8a40*/  UMOV UR10, 0x80 ;  /* 0x00000080000a7882 */ /* 0x000fe20000000000 */
[----:B------:R-:W-:Y:S01]  /*8a50*/  UMOV UR12, UR36 ;  /* 0x00000024000c7c82 */ /* 0x000fe20008000000 */
[----:B------:R-:W-:Y:S01]  /*8a60*/  UMOV UR13, UR37 ;  /* 0x00000025000d7c82 */ /* 0x000fe20008000000 */
[----:B------:R-:W-:Y:S01]  /*8a70*/  UMOV UR9, UR33 ;  /* 0x0000002100097c82 */ /* 0x000fe20008000000 */
[----:B------:R-:W-:-:S04]  /*8a80*/  IADD3 R4, R4, 0x1, RZ ;  /* 0x0000000104047810 */ /* 0x000fc80007ffe0ff */
[----:B------:R-:W-:-:S04]  /*8a90*/  ISETP.NE.AND P3, PT, R4, 0x4, PT ;  /* 0x000000040400780c */ /* 0x000fc80003f65270 */
[----:B------:R-:W-:Y:S02]  /*8aa0*/  SEL R5, RZ, 0x1, P3 ;  /* 0x00000001ff057807 */ /* 0x000fe40001800000 */
[----:B------:R-:W-:Y:S02]  /*8ab0*/  SEL R4, R4, RZ, P3 ;  /* 0x000000ff04047207 */ /* 0x000fe40001800000 */
[----:B------:R-:W-:Y:S02]  /*8ac0*/  LOP3.LUT R10, R10, R5, RZ, 0x3c, !PT ;  /* 0x000000050a0a7212 */ /* 0x000fe400078e3cff */
[----:B--2---:R-:W-:-:S13]  /*8ad0*/  R2UR UR35, R8 ;  /* 0x00000000082372ca */ /* 0x004fda00000e0000 */
[----:B------:R-:W-:-:S07]  /*8ae0*/  USHF.L.U32 UR35, UR35, 0x8, URZ ;  /* 0x0000000823237899 */ /* 0x000fce000800063f */
[----:B------:R-:W-:Y:S01]  /*8af0*/  UMOV UR19, UR35 ;  /* 0x0000002300137c82 */ /* 0x000fe20008000000 */
[----:B------:R-:W-:Y:S01]  /*8b00*/  UMOV UR11, UR35 ;  /* 0x00000023000b7c82 */ /* 0x000fe20008000000 */
[----:B------:R1:W-:Y:S01]  /*8b10*/  UTMALDG.4D [UR32], [UR6], desc[UR24] ;  /* 0x00001820060075b4 */ /* 0x0003e20008019000 */
[----:B------:R1:W-:Y:S01]  /*8b20*/  UTMALDG.4D [UR16], [UR6], desc[UR24] ;  /* 0x00001810060075b4 */ /* 0x0003e20008019000 */
[----:B------:R1:W-:Y:S02]  /*8b30*/  UTMALDG.4D [UR8], [UR6], desc[UR24] ;  /* 0x00001808060075b4 */ /* 0x0003e40008019000 */
[----:B-1----:R-:W-:Y:S01]  /*8b40*/  NOP ;  /* 0x0000000000007918 */ /* 0x002fe20000000000 */
.L_x_27:
[----:B------:R-:W-:-:S07]  /*8b50*/  VIADD R9, R9, 0xffffffff ;  /* 0xffffffff09097836 */ /* 0x000fce0000000000 */
.L_x_26:
[----:B------:R-:W-:Y:S01]  /*8b60*/  IADD3 R6, R6, 0x1, RZ ;  /* 0x0000000106067810 */ /* 0x000fe20007ffe0ff */
[----:B------:R-:W-:Y:S05]  /*8b70*/  WARPSYNC.ALL ;  /* 0x0000000000007948 */ /* 0x000fea0003800000 */
[----:B------:R-:W-:-:S04]  /*8b80*/  ISETP.NE.AND P3, PT, R6, 0x4, PT ;  /* 0x000000040600780c */ /* 0x000fc80003f65270 */
[----:B------:R-:W-:Y:S02]  /*8b90*/  SEL R5, RZ, 0x1, P3 ;  /* 0x00000001ff057807 */ /* 0x000fe40001800000 */
[----:B------:R-:W-:Y:S02]  /*8ba0*/  SEL R16, R6, RZ, P3 ;  /* 0x000000ff06107207 */ /* 0x000fe40001800000 */
[----:B------:R-:W-:-:S05]  /*8bb0*/  LOP3.LUT R15, R11, R5, RZ, 0x3c, !PT ;  /* 0x000000050b0f7212 */ /* 0x000fca00078e3cff */
[----:B------:R-:W-:Y:S04]  /*8bc0*/  STL [R1+0x4c], R15 ;  /* 0x00004c0f01007387 */ /* 0x000fe80000100800 */
[----:B------:R-:W-:Y:S01]  /*8bd0*/  STL [R1+0x40], R16 ;  /* 0x0000401001007387 */ /* 0x000fe20000100800 */
[----:B------:R-:W-:Y:S01]  /*8be0*/  FMNMX R5, R24, R14, !PT ;  /* 0x0000000e18057209 */ /* 0x000fe20007800000 */
[----:B------:R-:W1:Y:S01]  /*8bf0*/  S2R R17, SR_CgaCtaId ;  /* 0x0000000000117919 */ /* 0x000e620000008800 */
[----:B------:R-:W-:Y:S01]  /*8c00*/  MOV R13, 0x400 ;  /* 0x00000400000d7802 */ /* 0x000fe20000000f00 */
[----:B------:R-:W-:Y:S01]  /*8c10*/  ULDC UR6, c[0x0][0x604] ;  /* 0x0001810000067ab9 */ /* 0x000fe20000000800 */
[----:B------:R-:W-:Y:S01]  /*8c20*/  FMNMX R5, R25, R5, !PT ;  /* 0x0000000519057209 */ /* 0x000fe20007800000 */
[----:B------:R-:W2:Y:S03]  /*8c30*/  S2R R19, SR_CgaCtaId ;  /* 0x0000000000137919 */ /* 0x000ea60000008800 */
        /* <DEDUP_REMOVED lines=124> */
[----:B-1----:R-:W-:Y:S01]  /*9400*/  LEA R13, R17, R13, 0x18 ;  /* 0x0000000d110d7211 */ /* 0x002fe200078ec0ff */
[----:B------:R-:W1:Y:S01]  /*9410*/  SHFL.BFLY PT, R11, R8, 0x1, 0x1f ;  /* 0x0c201f00080b7f89 */ /* 0x000e6200000e0000 */
[----:B------:R-:W-:Y:S01]  /*9420*/  FMNMX R5, R150, R5, !PT ;  /* 0x0000000596057209 */ /* 0x000fe20007800000 */
[----:B------:R-:W-:Y:S02]  /*9430*/  VIADD R17, R7, 0x1 ;  /* 0x0000000107117836 */ /* 0x000fe40000000000 */
[----:B------:R-:W-:Y:S01]  /*9440*/  VIADD R13, R13, 0x66020 ;  /* 0x000660200d0d7836 */ /* 0x000fe20000000000 */
[----:B------:R-:W-:-:S02]  /*9450*/  FMNMX R5, R151, R5, !PT ;  /* 0x0000000597057209 */ /* 0x000fc40007800000 */
[----:B------:R-:W-:Y:S04]  /*9460*/  STL [R1+0x48], R17 ;  /* 0x0000481101007387 */ /* 0x000fe80000100800 */
[----:B------:R-:W3:Y:S01]  /*9470*/  SHFL.BFLY PT, R6, R5, 0x1, 0x1f ;  /* 0x0c201f0005067f89 */ /* 0x000ee200000e0000 */
[----:B-1----:R-:W-:-:S05]  /*9480*/  FMNMX R8, R8, R11, !PT ;  /* 0x0000000b08087209 */ /* 0x002fca0007800000 */
[----:B------:R-:W1:Y:S01]  /*9490*/  SHFL.BFLY PT, R11, R8, 0x2, 0x1f ;  /* 0x0c401f00080b7f89 */ /* 0x000e6200000e0000 */
[----:B---3--:R-:W-:-:S05]  /*94a0*/  FMNMX R5, R5, R6, !PT ;  /* 0x0000000605057209 */ /* 0x008fca0007800000 */
[----:B------:R-:W3:Y:S01]  /*94b0*/  SHFL.BFLY PT, R6, R5, 0x2, 0x1f ;  /* 0x0c401f0005067f89 */ /* 0x000ee200000e0000 */
[----:B-1----:R-:W-:Y:S02]  /*94c0*/  FMNMX R8, R8, R11, !PT ;  /* 0x0000000b08087209 */ /* 0x002fe40007800000 */
[----:B------:R-:W-:Y:S02]  /*94d0*/  LEA R11, R7, R13, 0x3 ;  /* 0x0000000d070b7211 */ /* 0x000fe400078e18ff */
[----:B------:R-:W-:Y:S02]  /*94e0*/  FSETP.NEU.AND P3, PT, R8, -INF , PT ;  /* 0xff8000000800780b */ /* 0x000fe40003f6d000 */
[----:B------:R-:W-:-:S04]  /*94f0*/  PRMT R11, RZ, 0x654, R11 ;  /* 0x00000654ff0b7816 */ /* 0x000fc8000000000b */
[----:B------:R1:W-:Y:S01]  /*9500*/  SYNCS.ARRIVE.TRANS64.RED.A1T0 RZ, [R11+URZ], RZ ;  /* 0x000000ff0bff79a7 */ /* 0x0003e2000810043f */
[----:B---3--:R-:W-:Y:S02]  /*9510*/  FMNMX R5, R5, R6, !PT ;  /* 0x0000000605057209 */ /* 0x008fe40007800000 */
[----:B------:R-:W-:Y:S02]  /*9520*/  FSEL R6, R8, RZ, P3 ;  /* 0x000000ff08067208 */ /* 0x000fe40001800000 */
[----:B------:R-:W-:-:S03]  /*9530*/  FSETP.NEU.AND P4, PT, R5, -INF , PT ;  /* 0xff8000000500780b */ /* 0x000fc60003f8d000 */
[----:B-1----:R-:W-:Y:S01]  /*9540*/  FADD R11, -R6, R14 ;  /* 0x0000000e060b7221 */ /* 0x002fe20000000100 */
[----:B------:R-:W-:-:S03]  /*9550*/  FSEL R13, R5, RZ, P4 ;  /* 0x000000ff050d7208 */ /* 0x000fc60002000000 */
[----:B------:R-:W-:Y:S02]  /*9560*/  FMUL R11, R11, UR6 ;  /* 0x000000060b0b7c20 */ /* 0x000fe40008400000 */
[----:B------:R-:W-:-:S03]  /*9570*/  FADD R12, -R13, R12 ;  /* 0x0000000c0d0c7221 */ /* 0x000fc60000000100 */
[----:B------:R-:W-:Y:S01]  /*9580*/  FSETP.GEU.AND P3, PT, R11, -126, PT ;  /* 0xc2fc00000b00780b */ /* 0x000fe20003f6e000 */
[----:B------:R-:W-:-:S05]  /*9590*/  FMUL R14, R12, UR6 ;  /* 0x000000060c0e7c20 */ /* 0x000fca0008400000 */
[----:B------:R-:W-:-:S07]  /*95a0*/  FSETP.GEU.AND P4, PT, R14, -126, PT ;  /* 0xc2fc00000e00780b */ /* 0x000fce0003f8e000 */
[----:B------:R-:W-:-:S04]  /*95b0*/  @!P3 FMUL R11, R11, 0.5 ;  /* 0x3f0000000b0bb820 */ /* 0x000fc80000400000 */
[----:B------:R-:W1:Y:S02]  /*95c0*/  MUFU.EX2 R12, R11 ;  /* 0x0000000b000c7308 */ /* 0x000e640000000800 */
[----:B------:R-:W-:-:S06]  /*95d0*/  @!P4 FMUL R14, R14, 0.5 ;  /* 0x3f0000000e0ec820 */ /* 0x000fcc0000400000 */
[----:B------:R-:W3:Y:S01]  /*95e0*/  MUFU.EX2 R11, R14 ;  /* 0x0000000e000b7308 */ /* 0x000ee20000000800 */
[----:B-1----:R-:W-:Y:S01]  /*95f0*/  @!P3 FMUL R12, R12, R12 ;  /* 0x0000000c0c0cb220 */ /* 0x002fe20000400000 */
[----:B------:R-:W-:Y:S02]  /*9600*/  ISETP.NE.AND P3, PT, R17, 0x4, PT ;  /* 0x000000041100780c */ /* 0x000fe40003f65270 */
[----:B------:R-:W-:Y:S01]  /*9610*/  MOV R17, 0x400 ;  /* 0x0000040000117802 */ /* 0x000fe20000000f00 */
[-C--:B------:R-:W-:Y:S01]  /*9620*/  FMUL R152, R152, R12.reuse ;  /* 0x0000000c98987220 */ /* 0x080fe20000400000 */
[-C--:B------:R-:W-:Y:S01]  /*9630*/  FMUL R153, R153, R12.reuse ;  /* 0x0000000c99997220 */ /* 0x080fe20000400000 */
[-C--:B------:R-:W-:Y:S01]  /*9640*/  FMUL R156, R156, R12.reuse ;  /* 0x0000000c9c9c7220 */ /* 0x080fe20000400000 */
[----:B--2---:R-:W-:Y:S01]  /*9650*/  LEA R17, R19, R17, 0x18 ;  /* 0x0000001113117211 */ /* 0x004fe200078ec0ff */
[----:B---3--:R-:W-:Y:S01]  /*9660*/  @!P4 FMUL R11, R11, R11 ;  /* 0x0000000b0b0bc220 */ /* 0x008fe20000400000 */
[-C--:B------:R-:W-:Y:S01]  /*9670*/  FMUL R157, R157, R12.reuse ;  /* 0x0000000c9d9d7220 */ /* 0x080fe20000400000 */
        /* <DEDUP_REMOVED lines=43> */
[----:B------:R-:W-:Y:S01]  /*9930*/  FMUL R245, R245, R12 ;  /* 0x0000000cf5f57220 */ /* 0x000fe20000400000 */
        /* <DEDUP_REMOVED lines=48> */
[----:B------:R-:W-:-:S02]  /*9c40*/  LEA R7, R16, R17, 0x3 ;  /* 0x0000001110077211 */ /* 0x000fc400078e18ff */
[----:B------:R-:W-:-:S07]  /*9c50*/  SHF.L.U32 R14, R15, 0x1f, RZ ;  /* 0x0000001f0f0e7819 */ /* 0x000fce00000006ff */
.L_x_30:
[----:B-1----:R1:W2:Y:S02]  /*9c60*/  SYNCS.PHASECHK.TRANS64.TRYWAIT P4, [R7+URZ+0x66000], R14 ;  /* 0x0660000e070075a7 */ /* 0x0022a4000808017f */
[----:B--2---:R-:W-:Y:S05]  /*9c70*/  @!P4 NANOSLEEP.SYNCS 0x989680 ;  /* 0x009896800000c95d */ /* 0x004fea0003900000 */
[----:B------:R-:W2:Y:S02]  /*9c80*/  @!P4 SYNCS.PHASECHK.TRANS64 P4, [R7+URZ+0x66000], R14 ;  /* 0x0660000e0700c5a7 */ /* 0x000ea4000808007f */
[----:B--2---:R-:W-:Y:S05]  /*9c90*/  @!P4 BRA `(.L_x_30) ;  /* 0xfffffffc00f0c947 */ /* 0x004fea000383ffff */
[----:B------:R-:W2:Y:S01]  /*9ca0*/  LDL.LU R250, [R1+0x40] ;  /* 0x0000400001fa7983 */ /* 0x000ea20000300800 */
[----:B------:R-:W-:Y:S01]  /*9cb0*/  ULDC UR7, c[0x0][0x604] ;  /* 0x0001810000077ab9 */ /* 0x000fe20000000800 */
[----:B------:R-:W-:Y:S01]  /*9cc0*/  UMOV UR11, 0x40000040 ;  /* 0x40000040000b7882 */ /* 0x000fe20000000000 */
[----:B------:R-:W-:Y:S01]  /*9cd0*/  FMUL R6, R6, UR7 ;  /* 0x0000000706067c20 */ /* 0x000fe20008400000 */
[----:B-1----:R-:W-:-:S03]  /*9ce0*/  FMUL R7, R13, UR7 ;  /* 0x000000070d077c20 */ /* 0x002fc60008400000 */
[--C-:B------:R-:W-:Y:S01]  /*9cf0*/  FFMA R25, R25, UR7, -R6.reuse ;  /* 0x0000000719197c23 */ /* 0x100fe20008000806 */
[--C-:B------:R-:W-:Y:S01]  /*9d00*/  FFMA R24, R24, UR7, -R6.reuse ;  /* 0x0000000718187c23 */ /* 0x100fe20008000806 */
[--C-:B------:R-:W-:Y:S01]  /*9d10*/  FFMA R28, R28, UR7, -R6.reuse ;  /* 0x000000071c1c7c23 */ /* 0x100fe20008000806 */
[--C-:B------:R-:W-:Y:S01]  /*9d20*/  FFMA R29, R29, UR7, -R6.reuse ;  /* 0x000000071d1d7c23 */ /* 0x100fe20008000806 */
[--C-:B------:R-:W-:Y:S01]  /*9d30*/  FFMA R31, R31, UR7, -R7.reuse ;  /* 0x000000071f1f7c23 */ /* 0x100fe20008000807 */
[----:B------:R-:W-:Y:S01]  /*9d40*/  FSETP.GEU.AND P4, PT, R25, -126, PT ;  /* 0xc2fc00001900780b */ /* 0x000fe20003f8e000 */
[--C-:B------:R-:W-:Y:S01]  /*9d50*/  FFMA R27, R27, UR7, -R7.reuse ;  /* 0x000000071b1b7c23 */ /* 0x100fe20008000807 */
[----:B------:R-:W-:Y:S01]  /*9d60*/  FSETP.GEU.AND P5, PT, R24, -126, PT ;  /* 0xc2fc00001800780b */ /* 0x000fe20003fae000 */
[--C-:B------:R-:W-:Y:S01]  /*9d70*/  FFMA R30, R30, UR7, -R7.reuse ;  /* 0x000000071e1e7c23 */ /* 0x100fe20008000807 */
[----:B------:R-:W-:Y:S01]  /*9d80*/  FSETP.GEU.AND P6, PT, R28, -126, PT ;  /* 0xc2fc00001c00780b */ /* 0x000fe20003fce000 */
[--C-:B------:R-:W-:Y:S01]  /*9d90*/  FFMA R32, R32, UR7, -R6.reuse ;  /* 0x0000000720207c23 */ /* 0x100fe20008000806 */
[--C-:B------:R-:W-:Y:S01]  /*9da0*/  FFMA R33, R33, UR7, -R6.reuse ;  /* 0x0000000721217c23 */ /* 0x100fe20008000806 */
[--C-:B------:R-:W-:Y:S01]  /*9db0*/  FFMA R36, R36, UR7, -R6.reuse ;  /* 0x0000000724247c23 */ /* 0x100fe20008000806 */
[--C-:B------:R-:W-:Y:S01]  /*9dc0*/  FFMA R37, R37, UR7, -R6.reuse ;  /* 0x0000000725257c23 */ /* 0x100fe20008000806 */
[--C-:B------:R-:W-:Y:S01]  /*9dd0*/  FFMA R34, R34, UR7, -R7.reuse ;  /* 0x0000000722227c23 */ /* 0x100fe20008000807 */
[--C-:B------:R-:W-:Y:S01]  /*9de0*/  FFMA R35, R35, UR7, -R7.reuse ;  /* 0x0000000723237c23 */ /* 0x100fe20008000807 */
[--C-:B------:R-:W-:Y:S01]  /*9df0*/  FFMA R38, R38, UR7, -R7.reuse ;  /* 0x0000000726267c23 */ /* 0x100fe20008000807 */
[--C-:B------:R-:W-:Y:S01]  /*9e00*/  FFMA R39, R39, UR7, -R7.reuse ;  /* 0x0000000727277c23 */ /* 0x100fe20008000807 */
[----:B------:R-:W-:Y:S01]  /*9e10*/  @!P4 FMUL R25, R25, 0.5 ;  /* 0x3f0000001919c820 */ /* 0x000fe20000400000 */
[--C-:B------:R-:W-:Y:S01]  /*9e20*/  FFMA R40, R40, UR7, -R6.reuse ;  /* 0x0000000728287c23 */ /* 0x100fe20008000806 */
[----:B------:R-:W-:Y:S01]  /*9e30*/  @!P5 FMUL R24, R24, 0.5 ;  /* 0x3f0000001818d820 */ /* 0x000fe20000400000 */
[--C-:B------:R-:W-:Y:S01]  /*9e40*/  FFMA R41, R41, UR7, -R6.reuse ;  /* 0x0000000729297c23 */ /* 0x100fe20008000806 */
[----:B------:R1:W3:Y:S01]  /*9e50*/  MUFU.EX2 R17, R25 ;  /* 0x0000001900117308 */ /* 0x0002e20000000800 */
[----:B------:R-:W-:Y:S01]  /*9e60*/  @!P6 FMUL R28, R28, 0.5 ;  /* 0x3f0000001c1ce820 */ /* 0x000fe20000400000 */
[--C-:B------:R-:W-:Y:S01]  /*9e70*/  FFMA R45, R45, UR7, -R6.reuse ;  /* 0x000000072d2d7c23 */ /* 0x100fe20008000806 */
[--C-:B------:R-:W-:Y:S01]  /*9e80*/  FFMA R42, R42, UR7, -R7.reuse ;  /* 0x000000072a2a7c23 */ /* 0x100fe20008000807 */
[--C-:B------:R-:W-:Y:S01]  /*9e90*/  FFMA R44, R44, UR7, -R6.reuse ;  /* 0x000000072c2c7c23 */ /* 0x100fe20008000806 */
[----:B------:R-:W-:Y:S01]  /*9ea0*/  FFMA R43, R43, UR7, -R7 ;  /* 0x000000072b2b7c23 */ /* 0x000fe20008000807 */
[----:B------:R-:W-:-:S02]  /*9eb0*/  FFMA R144, R144, UR7, -R6 ;  /* 0x0000000790907c23 */ /* 0x000fc40008000806 */
[----:B------:R-:W4:Y:S01]  /*9ec0*/  MUFU.EX2 R24, R24 ;  /* 0x0000001800187308 */ /* 0x000f220000000800 */
[----:B-1----:R-:W-:-:S07]  /*9ed0*/  FFMA R25, R26, UR7, -R7 ;  /* 0x000000071a197c23 */ /* 0x002fce0008000807 */
[----:B------:R-:W1:Y:S01]  /*9ee0*/  MUFU.EX2 R15, R28 ;  /* 0x0000001c000f7308 */ /* 0x000e620000000800 */
[----:B---3--:R-:W-:Y:S01]  /*9ef0*/  @!P4 FMUL R17, R17, R17 ;  /* 0x000000111111c220 */ /* 0x008fe20000400000 */
[----:B------:R-:W-:Y:S01]  /*9f00*/  FSETP.GEU.AND P4, PT, R25, -126, PT ;  /* 0xc2fc00001900780b */ /* 0x000fe20003f8e000 */
[----:B----4-:R-:W-:Y:S01]  /*9f10*/  @!P5 FMUL R24, R24, R24 ;  /* 0x000000181818d220 */ /* 0x010fe20000400000 */
[----:B------:R-:W-:-:S03]  /*9f20*/  FSETP.GEU.AND P5, PT, R29, -126, PT ;  /* 0xc2fc00001d00780b */ /* 0x000fc60003fae000 */
[----:B------:R-:W-:Y:S01]  /*9f30*/  FFMA R23, R12, R18, R24 ;  /* 0x000000120c177223 */ /* 0x000fe20000000018 */
[----:B------:R-:W-:-:S07]  /*9f40*/  F2FP.BF16.F32.PACK_AB R24, R17, R24 ;  /* 0x000000181118723e */ /* 0x000fce00000010ff */
[----:B------:R-:W-:Y:S01]  /*9f50*/  @!P4 FMUL R25, R25, 0.5 ;  /* 0x3f0000001919c820 */ /* 0x000fe20000400000 */
[----:B-1----:R-:W-:Y:S01]  /*9f60*/  @!P6 FMUL R15, R15, R15 ;  /* 0x0000000f0f0fe220 */ /* 0x002fe20000400000 */
[----:B------:R-:W-:-:S04]  /*9f70*/  FSETP.GEU.AND P6, PT, R27, -126, PT ;  /* 0xc2fc00001b00780b */ /* 0x000fc80003fce000 */
[----:B------:R-:W1:Y:S01]  /*9f80*/  MUFU.EX2 R25, R25 ;  /* 0x0000001900197308 */ /* 0x000e620000000800 */
[----:B------:R-:W-:Y:S01]  /*9f90*/  MOV R18, R15 ;  /* 0x0000000f00127202 */ /* 0x000fe20000000f00 */
[----:B------:R-:W-:-:S06]  /*9fa0*/  @!P5 FMUL R29, R29, 0.5 ;  /* 0x3f0000001d1dd820 */ /* 0x000fcc0000400000 */
[----:B------:R-:W3:Y:S01]  /*9fb0*/  MUFU.EX2 R16, R29 ;  /* 0x0000001d00107308 */ /* 0x000ee20000000800 */
[----:B------:R-:W-:-:S07]  /*9fc0*/  @!P6 FMUL R27, R27, 0.5 ;  /* 0x3f0000001b1be820 */ /* 0x000fce0000400000 */
[----:B------:R-:W4:Y:S01]  /*9fd0*/  MUFU.EX2 R14, R27 ;  /* 0x0000001b000e7308 */ /* 0x000f220000000800 */
[----:B-1----:R-:W-:Y:S01]  /*9fe0*/  @!P4 FMUL R25, R25, R25 ;  /* 0x000000191919c220 */ /* 0x002fe20000400000 */
[----:B------:R-:W-:-:S03]  /*9ff0*/  FSETP.GEU.AND P4, PT, R31, -126, PT ;  /* 0xc2fc00001f00780b */ /* 0x000fc60003f8e000 */
[----:B------:R-:W-:Y:S01]  /*a000*/  FFMA R11, R11, R20, R25 ;  /* 0x000000140b0b7223 */ /* 0x000fe20000000019 */
[----:B---3--:R-:W-:Y:S01]  /*a010*/  @!P5 FMUL R16, R16, R16 ;  /* 0x000000101010d220 */ /* 0x008fe20000400000 */
[----:B------:R-:W-:-:S04]  /*a020*/  FSETP.GEU.AND P5, PT, R30, -126, PT ;  /* 0xc2fc00001e00780b */ /* 0x000fc80003fae000 */
[----:B------:R-:W-:-:S04]  /*a030*/  F2FP.BF16.F32.PACK_AB R26, R16, R18 ;  /* 0x00000012101a723e */ /* 0x000fc800000010ff */
[----:B------:R-:W-:Y:S01]  /*a040*/  @!P4 FMUL R31, R31, 0.5 ;  /* 0x3f0000001f1fc820 */ /* 0x000fe20000400000 */
[----:B----4-:R-:W-:Y:S01]  /*a050*/  @!P6 FMUL R14, R14, R14 ;  /* 0x0000000e0e0ee220 */ /* 0x010fe20000400000 */
[----:B------:R-:W-:Y:S02]  /*a060*/  FSETP.GEU.AND P6, PT, R36, -126, PT ;  /* 0xc2fc00002400780b */ /* 0x000fe40003fce000 */
[----:B------:R-:W1:Y:S02]  /*a070*/  MUFU.EX2 R19, R31 ;  /* 0x0000001f00137308 */ /* 0x000e640000000800 */
[----:B------:R-:W-:Y:S01]  /*a080*/  F2FP.BF16.F32.PACK_AB R25, R14, R25 ;  /* 0x000000190e19723e */ /* 0x000fe200000010ff */
[----:B------:R-:W-:-:S05]  /*a090*/  @!P5 FMUL R30, R30, 0.5 ;  /* 0x3f0000001e1ed820 */ /* 0x000fca0000400000 */
[----:B------:R-:W3:Y:S03]  /*a0a0*/  MUFU.EX2 R21, R30 ;  /* 0x0000001e00157308 */ /* 0x000ee60000000800 */
[----:B------:R-:W-:Y:S01]  /*a0b0*/  @!P6 FMUL R36, R36, 0.5 ;  /* 0x3f0000002424e820 */ /* 0x000fe20000400000 */
[----:B-1----:R-:W-:-:S04]  /*a0c0*/  IMAD.MOV.U32 R12, RZ, RZ, R19 ;  /* 0x000000ffff0c7224 */ /* 0x002fc800078e0013 */
[----:B------:R-:W1:Y:S01]  /*a0d0*/  MUFU.EX2 R19, R36 ;  /* 0x0000002400137308 */ /* 0x000e620000000800 */
[----:B------:R-:W-:Y:S01]  /*a0e0*/  @!P4 FMUL R12, R12, R12 ;  /* 0x0000000c0c0cc220 */ /* 0x000fe20000400000 */
[----:B------:R-:W-:Y:S01]  /*a0f0*/  FSETP.GEU.AND P4, PT, R33, -126, PT ;  /* 0xc2fc00002100780b */ /* 0x000fe20003f8e000 */
[----:B---3--:R-:W-:Y:S01]  /*a100*/  @!P5 FMUL R21, R21, R21 ;  /* 0x000000151515d220 */ /* 0x008fe20000400000 */
[----:B------:R-:W-:-:S04]  /*a110*/  FSETP.GEU.AND P5, PT, R32, -126, PT ;  /* 0xc2fc00002000780b */ /* 0x000fc80003fae000 */
[----:B------:R-:W-:-:S04]  /*a120*/  F2FP.BF16.F32.PACK_AB R27, R12, R21 ;  /* 0x000000150c1b723e */ /* 0x000fc800000010ff */
[----:B------:R-:W-:-:S03]  /*a130*/  WARPGROUP.ARRIVE ;  /* 0x00000000000079c5 */ /* 0x000fc60000000000 */
[----:B------:R-:W-:Y:S01]  /*a140*/  @!P4 FMUL R33, R33, 0.5 ;  /* 0x3f0000002121c820 */ /* 0x000fe20000400000 */
[----:B-1----:R-:W-:Y:S01]  /*a150*/  @!P6 FMUL R19, R19, R19 ;  /* 0x000000131313e220 */ /* 0x002fe20000400000 */
[C---:B------:R-:W-:Y:S01]  /*a160*/  FSETP.GEU.AND P6, PT, R35.reuse, -126, PT ;  /* 0xc2fc00002300780b */ /* 0x040fe20003fce000 */
[----:B------:R-:W-:Y:S01]  /*a170*/  @!P5 FMUL R32, R32, 0.5 ;  /* 0x3f0000002020d820 */ /* 0x000fe20000400000 */
[----:B------:R-:W1:Y:S08]  /*a180*/  MUFU.EX2 R22, R33 ;  /* 0x0000002100167308 */ /* 0x000e700000000800 */
[----:B------:R-:W3:Y:S03]  /*a190*/  MUFU.EX2 R249, R32 ;  /* 0x0000002000f97308 */ /* 0x000ee60000000800 */
[----:B------:R-:W-:Y:S01]  /*a1a0*/  @!P6 FMUL R35, R35, 0.5 ;  /* 0x3f0000002323e820 */ /* 0x000fe20000400000 */
[----:B-1----:R-:W-:Y:S01]  /*a1b0*/  @!P4 FMUL R22, R22, R22 ;  /* 0x000000161616c220 */ /* 0x002fe20000400000 */
[----:B------:R-:W-:Y:S01]  /*a1c0*/  FSETP.GEU.AND P4, PT, R34, -126, PT ;  /* 0xc2fc00002200780b */ /* 0x000fe20003f8e000 */
[----:B---3--:R-:W-:Y:S01]  /*a1d0*/  @!P5 FMUL R249, R249, R249 ;  /* 0x000000f9f9f9d220 */ /* 0x008fe20000400000 */
[----:B------:R-:W-:-:S04]  /*a1e0*/  FSETP.GEU.AND P5, PT, R37, -126, PT ;  /* 0xc2fc00002500780b */ /* 0x000fc80003fae000 */
[----:B------:R-:W-:-:S07]  /*a1f0*/  F2FP.BF16.F32.PACK_AB R28, R22, R249 ;  /* 0x000000f9161c723e */ /* 0x000fce00000010ff */
[----:B------:R-:W-:-:S04]  /*a200*/  @!P4 FMUL R34, R34, 0.5 ;  /* 0x3f0000002222c820 */ /* 0x000fc80000400000 */
[----:B------:R-:W1:Y:S01]  /*a210*/  MUFU.EX2 R248, R34 ;  /* 0x0000002200f87308 */ /* 0x000e620000000800 */
[----:B------:R-:W-:-:S07]  /*a220*/  @!P5 FMUL R37, R37, 0.5 ;  /* 0x3f0000002525d820 */ /* 0x000fce0000400000 */
[----:B------:R-:W3:Y:S01]  /*a230*/  MUFU.EX2 R13, R37 ;  /* 0x00000025000d7308 */ /* 0x000ee20000000800 */
        /* <DEDUP_REMOVED lines=15> */
[----:B------:R1:W3:Y:S01]  /*a330*/  MUFU.EX2 R252, R41 ;  /* 0x0000002900fc7308 */ /* 0x0002e20000000800 */
[----:B------:R-:W-:Y:S01]  /*a340*/  @!P5 FMUL R40, R40, 0.5 ;  /* 0x3f0000002828d820 */ /* 0x000fe20000400000 */
[----:B-1----:R-:W-:Y:S02]  /*a350*/  IMAD.MOV.U32 R41, RZ, RZ, R249 ;  /* 0x000000ffff297224 */ /* 0x002fe400078e00f9 */
[----:B---3--:R-:W-:Y:S01]  /*a360*/  @!P4 FMUL R252, R252, R252 ;  /* 0x000000fcfcfcc220 */ /* 0x008fe20000400000 */
[----:B------:R-:W-:-:S13]  /*a370*/  FSETP.GEU.AND P4, PT, R42, -126, PT ;  /* 0xc2fc00002a00780b */ /* 0x000fda0003f8e000 */
[----:B------:R-:W-:-:S04]  /*a380*/  @!P4 FMUL R42, R42, 0.5 ;  /* 0x3f0000002a2ac820 */ /* 0x000fc80000400000 */
[----:B------:R1:W3:Y:S02]  /*a390*/  MUFU.EX2 R249, R42 ;  /* 0x0000002a00f97308 */ /* 0x0002e40000000800 */
[----:B-1----:R-:W-:Y:S01]  /*a3a0*/  MOV R42, R12 ;  /* 0x0000000c002a7202 */ /* 0x002fe20000000f00 */
[----:B------:R-:W-:Y:S01]  /*a3b0*/  FFMA R12, R51, UR7, -R7 ;  /* 0x00000007330c7c23 */ /* 0x000fe20008000807 */
[----:B---3--:R-:W-:Y:S01]  /*a3c0*/  @!P4 FMUL R249, R249, R249 ;  /* 0x000000f9f9f9c220 */ /* 0x008fe20000400000 */
[----:B--2---:R-:W-:-:S13]  /*a3d0*/  R2UR UR6, R250 ;  /* 0x00000000fa0672ca */ /* 0x004fda00000e0000 */
[----:B------:R-:W-:-:S04]  /*a3e0*/  UIMAD UR6, UR6, 0x1800, UR15 ;  /* 0x00001800060678a4 */ /* 0x000fc8000f8e020f */
[----:B------:R-:W-:-:S03]  /*a3f0*/  UIADD3 UR8, UR6, 0x80, URZ ;  /* 0x0000008006087890 */ /* 0x000fc6000fffe03f */
[----:B------:R-:W-:-:S06]  /*a400*/  UMOV UR10, UR6 ;  /* 0x00000006000a7c82 */ /* 0x000fcc0008000000 */
[----:B------:R-:W-:Y:S01]  /*a410*/  HGMMA.64x192x16.F32.BF16 R152, R24, gdesc[UR8].tnspB, R152, gsb0 ;  /* 0x42e0000818987df0 */ /* 0x000fe20008001898 */
[----:B------:R-:W-:Y:S01]  /*a420*/  UMOV UR11, 0x40000040 ;  /* 0x40000040000b7882 */ /* 0x000fe20000000000 */
[----:B------:R-:W-:Y:S01]  /*a430*/  UMOV UR10, UR8 ;  /* 0x00000008000a7c82 */ /* 0x000fe20008000000 */
[----:B------:R-:W-:Y:S01]  /*a440*/  UIADD3 UR8, UR6, 0x100, URZ ;  /* 0x0000010006087890 */ /* 0x000fe2000fffe03f */
[----:B------:R-:W-:Y:S02]  /*a450*/  WARPGROUP.DEPBAR.LE gsb0, 0x0 ;  /* 0x00008000000079c5 */ /* 0x000fe40000010000 */
[----:B------:R-:W1:Y:S01]  /*a460*/  MUFU.EX2 R24, R35 ;  /* 0x0000002300187308 */ /* 0x000e620000000800 */
[--C-:B------:R-:W-:Y:S01]  /*a470*/  FFMA R26, R48, UR7, -R6.reuse ;  /* 0x00000007301a7c23 */ /* 0x100fe20008000806 */
[----:B------:R-:W-:-:S06]  /*a480*/  FFMA R25, R49, UR7, -R6 ;  /* 0x0000000731197c23 */ /* 0x000fcc0008000806 */
[----:B------:R2:W3:Y:S01]  /*a490*/  MUFU.EX2 R27, R40 ;  /* 0x00000028001b7308 */ /* 0x0004e20000000800 */
[----:B-1----:R-:W-:Y:S01]  /*a4a0*/  @!P6 FMUL R24, R24, R24 ;  /* 0x000000181818e220 */ /* 0x002fe20000400000 */
[----:B------:R-:W-:Y:S02]  /*a4b0*/  FSETP.GEU.AND P6, PT, R44, -126, PT ;  /* 0xc2fc00002c00780b */ /* 0x000fe40003fce000 */
[----:B--2---:R-:W-:Y:S02]  /*a4c0*/  MOV R40, R250 ;  /* 0x000000fa00287202 */ /* 0x004fe40000000f00 */
[----:B------:R-:W-:Y:S01]  /*a4d0*/  F2FP.BF16.F32.PACK_AB R29, R24, R248 ;  /* 0x000000f8181d723e */ /* 0x000fe200000010ff */
[----:B---3--:R-:W-:-:S03]  /*a4e0*/  @!P5 FMUL R27, R27, R27 ;  /* 0x0000001b1b1bd220 */ /* 0x008fc60000400000 */
[----:B------:R-:W-:Y:S01]  /*a4f0*/  WARPGROUP.ARRIVE ;  /* 0x00000000000079c5 */ /* 0x000fe20000000000 */
[----:B------:R-:W-:-:S04]  /*a500*/  FSETP.GEU.AND P5, PT, R45, -126, PT ;  /* 0xc2fc00002d00780b */ /* 0x000fc80003fae000 */
[----:B------:R-:W-:Y:S01]  /*a510*/  @!P6 FMUL R44, R44, 0.5 ;  /* 0x3f0000002c2ce820 */ /* 0x000fe20000400000 */
[----:B------:R-:W-:Y:S01]  /*a520*/  HGMMA.64x192x16.F32.BF16 R152, R28, gdesc[UR8].tnspB, R152, gsb0 ;  /* 0x42e000081c987df0 */ /* 0x000fe20008001898 */
[----:B------:R-:W-:Y:S01]  /*a530*/  UMOV UR10, UR8 ;  /* 0x00000008000a7c82 */ /* 0x000fe20008000000 */
[----:B------:R-:W-:Y:S01]  /*a540*/  UMOV UR11, 0x40000040 ;  /* 0x40000040000b7882 */ /* 0x000fe20000000000 */
[----:B------:R1:W2:Y:S01]  /*a550*/  MUFU.EX2 R251, R44 ;  /* 0x0000002c00fb7308 */ /* 0x0002a20000000800 */
[----:B------:R-:W-:-:S04]  /*a560*/  UIADD3 UR8, UR6, 0x180, URZ ;  /* 0x0000018006087890 */ /* 0x000fc8000fffe03f */
[----:B------:R-:W-:-:S04]  /*a570*/  @!P5 FMUL R45, R45, 0.5 ;  /* 0x3f0000002d2dd820 */ /* 0x000fc80000400000 */
[----:B------:R3:W4:Y:S01]  /*a580*/  MUFU.EX2 R250, R45 ;  /* 0x0000002d00fa7308 */ /* 0x0007220000000800 */
[----:B-1----:R-:W-:Y:S02]  /*a590*/  IMAD.MOV.U32 R44, RZ, RZ, R27 ;  /* 0x000000ffff2c7224 */ /* 0x002fe400078e001b */
[----:B------:R-:W-:Y:S01]  /*a5a0*/  FFMA R27, R47, UR7, -R7 ;  /* 0x000000072f1b7c23 */ /* 0x000fe20008000807 */
[----:B------:R-:W-:Y:S01]  /*a5b0*/  MOV R47, R18 ;  /* 0x00000012002f7202 */ /* 0x000fe20000000f00 */
[----:B------:R-:W-:Y:S01]  /*a5c0*/  FFMA R18, R57, UR7, -R6 ;  /* 0x0000000739127c23 */ /* 0x000fe20008000806 */
[----:B------:R-:W-:Y:S02]  /*a5d0*/  F2FP.BF16.F32.PACK_AB R32, R252, R44 ;  /* 0x0000002cfc20723e */ /* 0x000fe400000010ff */
[----:B------:R-:W-:Y:S01]  /*a5e0*/  FSETP.GEU.AND P4, PT, R27, -126, PT ;  /* 0xc2fc00001b00780b */ /* 0x000fe20003f8e000 */
[----:B--2---:R-:W-:Y:S01]  /*a5f0*/  @!P6 FMUL R251, R251, R251 ;  /* 0x000000fbfbfbe220 */ /* 0x004fe20000400000 */
[----:B------:R-:W-:Y:S01]  /*a600*/  FSETP.GEU.AND P6, PT, R43, -126, PT ;  /* 0xc2fc00002b00780b */ /* 0x000fe20003fce000 */
[----:B---3--:R-:W-:-:S02]  /*a610*/  IMAD.MOV.U32 R45, RZ, RZ, R13 ;  /* 0x000000ffff2d7224 */ /* 0x008fc400078e000d */
[----:B------:R-:W-:Y:S01]  /*a620*/  FFMA R13, R54, UR7, -R7 ;  /* 0x00000007360d7c23 */ /* 0x000fe20008000807 */
[----:B----4-:R-:W-:-:S07]  /*a630*/  @!P5 FMUL R250, R250, R250 ;  /* 0x000000fafafad220 */ /* 0x010fce0000400000 */
[----:B------:R-:W-:Y:S01]  /*a640*/  @!P4 FMUL R27, R27, 0.5 ;  /* 0x3f0000001b1bc820 */ /* 0x000fe20000400000 */
[----:B------:R-:W-:Y:S01]  /*a650*/  F2FP.BF16.F32.PACK_AB R34, R250, R251 ;  /* 0x000000fbfa22723e */ /* 0x000fe200000010ff */
[----:B------:R-:W-:-:S04]  /*a660*/  @!P6 FMUL R43, R43, 0.5 ;  /* 0x3f0000002b2be820 */ /* 0x000fc80000400000 */
[----:B------:R-:W1:Y:S02]  /*a670*/  MUFU.EX2 R27, R27 ;  /* 0x0000001b001b7308 */ /* 0x000e640000000800 */
[----:B-1----:R-:W-:Y:S01]  /*a680*/  @!P4 FMUL R27, R27, R27 ;  /* 0x0000001b1b1bc220 */ /* 0x002fe20000400000 */
[----:B------:R-:W-:-:S13]  /*a690*/  FSETP.GEU.AND P4, PT, R25, -126, PT ;  /* 0xc2fc00001900780b */ /* 0x000fda0003f8e000 */
[----:B------:R-:W-:-:S06]  /*a6a0*/  @!P4 FMUL R25, R25, 0.5 ;  /* 0x3f0000001919c820 */ /* 0x000fcc0000400000 */
[----:B------:R-:W1:Y:S02]  /*a6b0*/  MUFU.EX2 R25, R25 ;  /* 0x0000001900197308 */ /* 0x000e640000000800 */
[----:B-1----:R-:W-:Y:S01]  /*a6c0*/  @!P4 FMUL R25, R25, R25 ;  /* 0x000000191919c220 */ /* 0x002fe20000400000 */
[----:B------:R-:W-:Y:S02]  /*a6d0*/  WARPGROUP.DEPBAR.LE gsb0, 0x0 ;  /* 0x00008000000079c5 */ /* 0x000fe40000010000 */
[----:B------:R-:W-:Y:S01]  /*a6e0*/  FFMA R28, R46, UR7, -R7 ;  /* 0x000000072e1c7c23 */ /* 0x000fe20008000807 */
[----:B------:R-:W-:Y:S01]  /*a6f0*/  MOV R30, R248 ;  /* 0x000000f8001e7202 */ /* 0x000fe20000000f00 */
[----:B------:R-:W-:Y:S01]  /*a700*/  IMAD.MOV.U32 R46, RZ, RZ, R11 ;  /* 0x000000ffff2e7224 */ /* 0x000fe200078e000b */
[----:B------:R1:W2:Y:S01]  /*a710*/  MUFU.EX2 R248, R43 ;  /* 0x0000002b00f87308 */ /* 0x0002a20000000800 */
[----:B------:R-:W-:Y:S01]  /*a720*/  MOV R29, R15 ;  /* 0x0000000f001d7202 */ /* 0x000fe20000000f00 */
[----:B------:R-:W-:Y:S01]  /*a730*/  FFMA R15, R53, UR7, -R6 ;  /* 0x00000007350f7c23 */ /* 0x000fe20008000806 */
[----:B------:R-:W-:Y:S01]  /*a740*/  FSETP.GEU.AND P5, PT, R28, -126, PT ;  /* 0xc2fc00001c00780b */ /* 0x000fe20003fae000 */
[----:B------:R-:W-:Y:S01]  /*a750*/  FFMA R11, R50, UR7, -R7 ;  /* 0x00000007320b7c23 */ /* 0x000fe20008000807 */
[----:B------:R-:W-:-:S02]  /*a760*/  IMAD.MOV.U32 R31, RZ, RZ, R19 ;  /* 0x000000ffff1f7224 */ /* 0x000fc400078e0013 */
[--C-:B------:R-:W-:Y:S01]  /*a770*/  FFMA R19, R60, UR7, -R6.reuse ;  /* 0x000000073c137c23 */ /* 0x100fe20008000806 */
[----:B------:R-:W-:Y:S01]  /*a780*/  MOV R60, R24 ;  /* 0x00000018003c7202 */ /* 0x000fe20000000f00 */
[----:B------:R-:W-:Y:S01]  /*a790*/  IMAD.MOV.U32 R24, RZ, RZ, R21 ;  /* 0x000000ffff187224 */ /* 0x000fe200078e0015 */
[----:B------:R-:W-:Y:S01]  /*a7a0*/  FSETP.GEU.AND P4, PT, R11, -126, PT ;  /* 0xc2fc00000b00780b */ /* 0x000fe20003f8e000 */
[--C-:B------:R-:W-:Y:S01]  /*a7b0*/  FFMA R21, R61, UR7, -R6.reuse ;  /* 0x000000073d157c23 */ /* 0x100fe20008000806 */
[----:B-1----:R-:W-:Y:S01]  /*a7c0*/  MOV R43, R17 ;  /* 0x00000011002b7202 */ /* 0x002fe20000000f00 */
[----:B------:R-:W-:-:S03]  /*a7d0*/  FFMA R17, R56, UR7, -R6 ;  /* 0x0000000738117c23 */ /* 0x000fc60008000806 */
[----:B------:R-:W-:Y:S01]  /*a7e0*/  @!P5 FMUL R28, R28, 0.5 ;  /* 0x3f0000001c1cd820 */ /* 0x000fe20000400000 */
[----:B--2---:R-:W-:-:S05]  /*a7f0*/  @!P6 FMUL R248, R248, R248 ;  /* 0x000000f8f8f8e220 */ /* 0x004fca0000400000 */
[----:B------:R-:W1:Y:S01]  /*a800*/  MUFU.EX2 R28, R28 ;  /* 0x0000001c001c7308 */ /* 0x000e620000000800 */
[----:B------:R-:W-:Y:S01]  /*a810*/  F2FP.BF16.F32.PACK_AB R33, R248, R249 ;  /* 0x000000f9f821723e */ /* 0x000fe200000010ff */
[----:B------:R-:W-:-:S06]  /*a820*/  @!P4 FMUL R11, R11, 0.5 ;  /* 0x3f0000000b0bc820 */ /* 0x000fcc0000400000 */
[----:B------:R-:W2:Y:S01]  /*a830*/  MUFU.EX2 R11, R11 ;  /* 0x0000000b000b7308 */ /* 0x000ea20000000800 */
[----:B-1----:R-:W-:Y:S01]  /*a840*/  @!P5 FMUL R28, R28, R28 ;  /* 0x0000001c1c1cd220 */ /* 0x002fe20000400000 */
[----:B------:R-:W-:-:S04]  /*a850*/  FSETP.GEU.AND P5, PT, R26, -126, PT ;  /* 0xc2fc00001a00780b */ /* 0x000fc80003fae000 */
[----:B------:R-:W-:Y:S01]  /*a860*/  F2FP.BF16.F32.PACK_AB R35, R27, R28 ;  /* 0x0000001c1b23723e */ /* 0x000fe200000010ff */
[----:B--2---:R-:W-:-:S03]  /*a870*/  @!P4 FMUL R11, R11, R11 ;  /* 0x0000000b0b0bc220 */ /* 0x004fc60000400000 */
[----:B------:R-:W-:-:S05]  /*a880*/  WARPGROUP.ARRIVE ;  /* 0x00000000000079c5 */ /* 0x000fca0000000000 */
[----:B------:R-:W-:Y:S01]  /*a890*/  @!P5 FMUL R26, R26, 0.5 ;  /* 0x3f0000001a1ad820 */ /* 0x000fe20000400000 */
[----:B------:R-:W-:Y:S01]  /*a8a0*/  HGMMA.64x192x16.F32.BF16 R152, R32, gdesc[UR8].tnspB, R152, gsb0 ;  /* 0x42e0000820987df0 */ /* 0x000fe20008001898 */
[----:B------:R-:W-:Y:S01]  /*a8b0*/  UMOV UR10, UR8 ;  /* 0x00000008000a7c82 */ /* 0x000fe20008000000 */
[----:B------:R-:W-:Y:S01]  /*a8c0*/  UMOV UR11, 0x40000040 ;  /* 0x40000040000b7882 */ /* 0x000fe20000000000 */
[----:B------:R-:W-:Y:S02]  /*a8d0*/  UIADD3 UR8, UR6, 0x200, URZ ;  /* 0x0000020006087890 */ /* 0x000fe4000fffe03f */
[----:B------:R-:W1:Y:S02]  /*a8e0*/  MUFU.EX2 R26, R26 ;  /* 0x0000001a001a7308 */ /* 0x000e640000000800 */
[----:B-1----:R-:W-:Y:S01]  /*a8f0*/  @!P5 FMUL R26, R26, R26 ;  /* 0x0000001a1a1ad220 */ /* 0x002fe20000400000 */
[----:B------:R-:W-:-:S04]  /*a900*/  FSETP.GEU.AND P5, PT, R15, -126, PT ;  /* 0xc2fc00000f00780b */ /* 0x000fc80003fae000 */
[----:B------:R-:W-:-:S09]  /*a910*/  F2FP.BF16.F32.PACK_AB R36, R25, R26 ;  /* 0x0000001a1924723e */ /* 0x000fd200000010ff */
[----:B------:R-:W-:-:S06]  /*a920*/  @!P5 FMUL R15, R15, 0.5 ;  /* 0x3f0000000f0fd820 */ /* 0x000fcc0000400000 */
[----:B------:R-:W1:Y:S02]  /*a930*/  MUFU.EX2 R15, R15 ;  /* 0x0000000f000f7308 */ /* 0x000e640000000800 */
[----:B-1----:R-:W-:Y:S01]  /*a940*/  @!P5 FMUL R15, R15, R15 ;  /* 0x0000000f0f0fd220 */ /* 0x002fe20000400000 */
[----:B------:R-:W-:-:S13]  /*a950*/  FSETP.GEU.AND P5, PT, R13, -126, PT ;  /* 0xc2fc00000d00780b */ /* 0x000fda0003fae000 */
        /* <DEDUP_REMOVED lines=11> */
[----:B------:R-:W-:Y:S02]  /*aa10*/  WARPGROUP.DEPBAR.LE gsb0, 0x0 ;  /* 0x00008000000079c5 */ /* 0x000fe40000010000 */
[----:B------:R-:W-:Y:S02]  /*aa20*/  IMAD.MOV.U32 R35, RZ, RZ, R16 ;  /* 0x000000ffff237224 */ /* 0x000fe400078e0010 */
[----:B------:R-:W-:Y:S01]  /*aa30*/  FFMA R16, R52, UR7, -R6 ;  /* 0x0000000734107c23 */ /* 0x000fe20008000806 */
[----:B------:R-:W-:Y:S02]  /*aa40*/  IMAD.MOV.U32 R34, RZ, RZ, R14 ;  /* 0x000000ffff227224 */ /* 0x000fe400078e000e */
[----:B------:R-:W-:-:S02]  /*aa50*/  FFMA R14, R55, UR7, -R7 ;  /* 0x00000007370e7c23 */ /* 0x000fc40008000807 */
[----:B------:R-:W-:-:S03]  /*aa60*/  FSETP.GEU.AND P6, PT, R16, -126, PT ;  /* 0xc2fc00001000780b */ /* 0x000fc60003fce000 */
[----:B------:R-:W-:Y:S02]  /*aa70*/  FSETP.GEU.AND P4, PT, R14, -126, PT ;  /* 0xc2fc00000e00780b */ /* 0x000fe40003f8e000 */
[----:B------:R-:W-:Y:S01]  /*aa80*/  MOV R61, R34 ;  /* 0x00000022003d7202 */ /* 0x000fe20000000f00 */
[----:B------:R-:W-:Y:S01]  /*aa90*/  IMAD.MOV.U32 R34, RZ, RZ, R35 ;  /* 0x000000ffff227224 */ /* 0x000fe200078e0023 */
[----:B------:R-:W-:Y:S01]  /*aaa0*/  MOV R35, R43 ;  /* 0x0000002b00237202 */ /* 0x000fe20000000f00 */
[----:B------:R-:W-:Y:S01]  /*aab0*/  IMAD.MOV.U32 R43, RZ, RZ, R47 ;  /* 0x000000ffff2b7224 */ /* 0x000fe200078e002f */
[----:B------:R-:W-:Y:S01]  /*aac0*/  MOV R47, R46 ;  /* 0x0000002e002f7202 */ /* 0x000fe20000000f00 */
[----:B------:R-:W-:Y:S01]  /*aad0*/  IMAD.MOV.U32 R46, RZ, RZ, R42 ;  /* 0x000000ffff2e7224 */ /* 0x000fe200078e002a */
[----:B------:R-:W-:Y:S01]  /*aae0*/  MOV R42, R41 ;  /* 0x00000029002a7202 */ /* 0x000fe20000000f00 */
[----:B------:R-:W-:Y:S02]  /*aaf0*/  IMAD.MOV.U32 R41, RZ, RZ, R20 ;  /* 0x000000ffff297224 */ /* 0x000fe400078e0014 */
[--C-:B------:R-:W-:Y:S01]  /*ab00*/  FFMA R20, R58, UR7, -R7.reuse ;  /* 0x000000073a147c23 */ /* 0x100fe20008000807 */
[----:B------:R-:W-:Y:S01]  /*ab10*/  @!P6 FMUL R16, R16, 0.5 ;  /* 0x3f0000001010e820 */ /* 0x000fe20000400000 */
[----:B------:R-:W-:Y:S01]  /*ab20*/  MOV R58, R22 ;  /* 0x00000016003a7202 */ /* 0x000fe20000000f00 */
[----:B------:R-:W-:Y:S01]  /*ab30*/  @!P4 FMUL R14, R14, 0.5 ;  /* 0x3f0000000e0ec820 */ /* 0x000fe20000400000 */
[----:B------:R-:W-:Y:S01]  /*ab40*/  FFMA R22, R59, UR7, -R7 ;  /* 0x000000073b167c23 */ /* 0x000fe20008000807 */
[----:B------:R-:W-:-:S02]  /*ab50*/  IMAD.MOV.U32 R59, RZ, RZ, R23 ;  /* 0x000000ffff3b7224 */ /* 0x000fc400078e0017 */
[--C-:B------:R-:W-:Y:S01]  /*ab60*/  FFMA R23, R62, UR7, -R7.reuse ;  /* 0x000000073e177c23 */ /* 0x100fe20008000807 */
[----:B------:R-:W1:Y:S01]  /*ab70*/  MUFU.EX2 R16, R16 ;  /* 0x0000001000107308 */ /* 0x000e620000000800 */
[----:B------:R-:W-:Y:S01]  /*ab80*/  MOV R62, R24 ;  /* 0x00000018003e7202 */ /* 0x000fe20000000f00 */
[----:B------:R-:W-:Y:S01]  /*ab90*/  FFMA R24, R63, UR7, -R7 ;  /* 0x000000073f187c23 */ /* 0x000fe20008000807 */
[----:B------:R-:W-:Y:S01]  /*aba0*/  MOV R48, R47 ;  /* 0x0000002f00307202 */ /* 0x000fe20000000f00 */
[----:B------:R-:W-:Y:S01]  /*abb0*/  IMAD.MOV.U32 R32, RZ, RZ, R46 ;  /* 0x000000ffff207224 */ /* 0x000fe200078e002e */
[C---:B------:R-:W-:Y:S01]  /*abc0*/  FSETP.GEU.AND P5, PT, R23.reuse, -126, PT ;  /* 0xc2fc00001700780b */ /* 0x040fe20003fae000 */
[----:B------:R-:W-:Y:S01]  /*abd0*/  IMAD.MOV.U32 R49, RZ, RZ, R43 ;  /* 0x000000ffff317224 */ /* 0x000fe200078e002b */
[----:B------:R-:W-:Y:S01]  /*abe0*/  MOV R33, R42 ;  /* 0x0000002a00217202 */ /* 0x000fe20000000f00 */
[----:B------:R-:W2:Y:S01]  /*abf0*/  MUFU.EX2 R14, R14 ;  /* 0x0000000e000e7308 */ /* 0x000ea20000000800 */
[----:B------:R-:W-:Y:S01]  /*ac00*/  MOV R47, R41 ;  /* 0x00000029002f7202 */ /* 0x000fe20000000f00 */
[----:B------:R-:W-:Y:S01]  /*ac10*/  IMAD.MOV.U32 R46, RZ, RZ, R40 ;  /* 0x000000ffff2e7224 */ /* 0x000fe200078e0028 */
[----:B------:R-:W-:Y:S01]  /*ac20*/  MOV R52, R32 ;  /* 0x0000002000347202 */ /* 0x000fe20000000f00 */
[----:B------:R-:W-:Y:S01]  /*ac30*/  IMAD.MOV.U32 R63, RZ, RZ, R34 ;  /* 0x000000ffff3f7224 */ /* 0x000fe200078e0022 */
[----:B------:R-:W-:Y:S01]  /*ac40*/  MOV R34, R35 ;  /* 0x0000002300227202 */ /* 0x000fe20000000f00 */
[----:B------:R-:W-:Y:S01]  /*ac50*/  IMAD.MOV.U32 R35, RZ, RZ, R44 ;  /* 0x000000ffff237224 */ /* 0x000fe200078e002c */
[----:B------:R-:W-:Y:S01]  /*ac60*/  MOV R44, R29 ;  /* 0x0000001d002c7202 */ /* 0x000fe20000000f00 */
[----:B------:R-:W-:Y:S01]  /*ac70*/  FFMA R29, R64, UR7, -R6 ;  /* 0x00000007401d7c23 */ /* 0x000fe20008000806 */
[----:B-1----:R-:W-:Y:S01]  /*ac80*/  @!P6 FMUL R16, R16, R16 ;  /* 0x000000101010e220 */ /* 0x002fe20000400000 */
[----:B------:R-:W-:Y:S01]  /*ac90*/  FSETP.GEU.AND P6, PT, R12, -126, PT ;  /* 0xc2fc00000c00780b */ /* 0x000fe20003fce000 */
[----:B------:R-:W-:Y:S01]  /*aca0*/  @!P5 FMUL R23, R23, 0.5 ;  /* 0x3f0000001717d820 */ /* 0x000fe20000400000 */
[----:B------:R-:W-:-:S02]  /*acb0*/  IMAD.MOV.U32 R64, RZ, RZ, R30 ;  /* 0x000000ffff407224 */ /* 0x000fc400078e001e */
[----:B------:R-:W-:Y:S01]  /*acc0*/  FFMA R30, R65, UR7, -R6 ;  /* 0x00000007411e7c23 */ /* 0x000fe20008000806 */
[----:B------:R-:W-:Y:S01]  /*acd0*/  F2FP.BF16.F32.PACK_AB R38, R15, R16 ;  /* 0x000000100f26723e */ /* 0x000fe200000010ff */
[----:B------:R-:W-:Y:S01]  /*ace0*/  IMAD.MOV.U32 R53, RZ, RZ, R48 ;  /* 0x000000ffff357224 */ /* 0x000fe200078e0030 */
[----:B------:R-:W-:Y:S01]  /*acf0*/  MOV R48, R35 ;  /* 0x0000002300307202 */ /* 0x000fe20000000f00 */
[----:B--2---:R-:W-:Y:S01]  /*ad00*/  @!P4 FMUL R14, R14, R14 ;  /* 0x0000000e0e0ec220 */ /* 0x004fe20000400000 */
[----:B------:R-:W-:Y:S01]  /*ad10*/  FSETP.GEU.AND P4, PT, R18, -126, PT ;  /* 0xc2fc00001200780b */ /* 0x000fe20003f8e000 */
[----:B------:R-:W1:Y:S01]  /*ad20*/  MUFU.EX2 R23, R23 ;  /* 0x0000001700177308 */ /* 0x000e620000000800 */
[----:B------:R-:W-:Y:S01]  /*ad30*/  IMAD.MOV.U32 R35, RZ, RZ, R47 ;  /* 0x000000ffff237224 */ /* 0x000fe200078e002f */
[----:B------:R-:W-:Y:S01]  /*ad40*/  MOV R47, R46 ;  /* 0x0000002e002f7202 */ /* 0x000fe20000000f00 */
[----:B------:R-:W-:Y:S02]  /*ad50*/  IMAD.MOV.U32 R46, RZ, RZ, R45 ;  /* 0x000000ffff2e7224 */ /* 0x000fe400078e002d */
[----:B------:R-:W-:Y:S01]  /*ad60*/  @!P6 FMUL R12, R12, 0.5 ;  /* 0x3f0000000c0ce820 */ /* 0x000fe20000400000 */
[----:B------:R-:W-:Y:S01]  /*ad70*/  F2FP.BF16.F32.PACK_AB R39, R14, R13 ;  /* 0x0000000d0e27723e */ /* 0x000fe200000010ff */
[----:B------:R-:W-:Y:S01]  /*ad80*/  FFMA R32, R66, UR7, -R7 ;  /* 0x0000000742207c23 */ /* 0x000fe20008000807 */
[----:B------:R-:W-:Y:S01]  /*ad90*/  MOV R65, R49 ;  /* 0x0000003100417202 */ /* 0x000fe20000000f00 */
[----:B------:R-:W-:Y:S01]  /*ada0*/  IMAD.MOV.U32 R49, RZ, RZ, R33 ;  /* 0x000000ffff317224 */ /* 0x000fe200078e0021 */
[----:B------:R-:W-:Y:S01]  /*adb0*/  MOV R45, R31 ;  /* 0x0000001f002d7202 */ /* 0x000fe20000000f00 */
[----:B------:R-:W2:Y:S01]  /*adc0*/  MUFU.EX2 R12, R12 ;  /* 0x0000000c000c7308 */ /* 0x000ea20000000800 */
[--C-:B------:R-:W-:Y:S01]  /*add0*/  FFMA R31, R68, UR7, -R6.reuse ;  /* 0x00000007441f7c23 */ /* 0x100fe20008000806 */
[----:B------:R-:W-:Y:S01]  /*ade0*/  @!P4 FMUL R18, R18, 0.5 ;  /* 0x3f0000001212c820 */ /* 0x000fe20000400000 */
[----:B------:R-:W-:Y:S01]  /*adf0*/  FFMA R33, R69, UR7, -R6 ;  /* 0x0000000745217c23 */ /* 0x000fe20008000806 */
[----:B------:R-:W-:Y:S01]  /*ae00*/  IMAD.MOV.U32 R68, RZ, RZ, R49 ;  /* 0x000000ffff447224 */ /* 0x000fe200078e0031 */
[----:B------:R-:W-:Y:S01]  /*ae10*/  MOV R49, R35 ;  /* 0x0000002300317202 */ /* 0x000fe20000000f00 */
[----:B------:R-:W-:-:S02]  /*ae20*/  IMAD.MOV.U32 R66, RZ, RZ, R34 ;  /* 0x000000ffff427224 */ /* 0x000fc400078e0022 */
[----:B-1----:R-:W-:Y:S01]  /*ae30*/  @!P5 FMUL R23, R23, R23 ;  /* 0x000000171717d220 */ /* 0x002fe20000400000 */
[----:B------:R-:W1:Y:S01]  /*ae40*/  MUFU.EX2 R18, R18 ;  /* 0x0000001200127308 */ /* 0x000e620000000800 */
[----:B------:R-:W-:Y:S01]  /*ae50*/  FSETP.GEU.AND P5, PT, R29, -126, PT ;  /* 0xc2fc00001d00780b */ /* 0x000fe20003fae000 */
[--C-:B------:R-:W-:Y:S01]  /*ae60*/  FFMA R34, R67, UR7, -R7.reuse ;  /* 0x0000000743227c23 */ /* 0x100fe20008000807 */
[----:B------:R-:W-:Y:S01]  /*ae70*/  FFMA R35, R70, UR7, -R7 ;  /* 0x0000000746237c23 */ /* 0x000fe20008000807 */
[----:B------:R-:W-:Y:S01]  /*ae80*/  MOV R69, R52 ;  /* 0x0000003400457202 */ /* 0x000fe20000000f00 */
[----:B------:R-:W-:Y:S01]  /*ae90*/  IMAD.MOV.U32 R56, RZ, RZ, R44 ;  /* 0x000000ffff387224 */ /* 0x000fe200078e002c */
[----:B------:R-:W-:Y:S01]  /*aea0*/  MOV R52, R48 ;  /* 0x0000003000347202 */ /* 0x000fe20000000f00 */
[----:B------:R-:W-:Y:S01]  /*aeb0*/  IMAD.MOV.U32 R48, RZ, RZ, R47 ;  /* 0x000000ffff307224 */ /* 0x000fe200078e002f */
[----:B------:R-:W-:Y:S01]  /*aec0*/  MOV R70, R46 ;  /* 0x0000002e00467202 */ /* 0x000fe20000000f00 */
[----:B--2---:R-:W-:Y:S01]  /*aed0*/  @!P6 FMUL R12, R12, R12 ;  /* 0x0000000c0c0ce220 */ /* 0x004fe20000400000 */
[----:B------:R-:W-:-:S02]  /*aee0*/  FSETP.GEU.AND P6, PT, R19, -126, PT ;  /* 0xc2fc00001300780b */ /* 0x000fc40003fce000 */
[----:B------:R-:W-:Y:S02]  /*aef0*/  MOV R57, R45 ;  /* 0x0000002d00397202 */ /* 0x000fe40000000f00 */
[----:B------:R-:W-:Y:S01]  /*af00*/  F2FP.BF16.F32.PACK_AB R37, R12, R11 ;  /* 0x0000000b0c25723e */ /* 0x000fe200000010ff */
[----:B------:R-:W-:Y:S01]  /*af10*/  @!P5 FMUL R29, R29, 0.5 ;  /* 0x3f0000001d1dd820 */ /* 0x000fe20000400000 */
[----:B------:R-:W-:Y:S01]  /*af20*/  MOV R67, R53 ;  /* 0x0000003500437202 */ /* 0x000fe20000000f00 */
[----:B-1----:R-:W-:Y:S01]  /*af30*/  @!P4 FMUL R18, R18, R18 ;  /* 0x000000121212c220 */ /* 0x002fe20000400000 */
[----:B------:R-:W-:Y:S01]  /*af40*/  WARPGROUP.ARRIVE ;  /* 0x00000000000079c5 */ /* 0x000fe20000000000 */
[----:B------:R-:W-:Y:S02]  /*af50*/  FSETP.GEU.AND P4, PT, R20, -126, PT ;  /* 0xc2fc00001400780b */ /* 0x000fe40003f8e000 */
[----:B------:R-:W1:Y:S01]  /*af60*/  MUFU.EX2 R29, R29 ;  /* 0x0000001d001d7308 */ /* 0x000e620000000800 */
[----:B------:R-:W-:Y:S01]  /*af70*/  F2FP.BF16.F32.PACK_AB R40, R18, R17 ;  /* 0x000000111228723e */ /* 0x000fe200000010ff */
[----:B------:R-:W-:Y:S01]  /*af80*/  @!P6 FMUL R19, R19, 0.5 ;  /* 0x3f0000001313e820 */ /* 0x000fe20000400000 */
[----:B------:R-:W-:Y:S01]  /*af90*/  HGMMA.64x192x16.F32.BF16 R152, R36, gdesc[UR8].tnspB, R152, gsb0 ;  /* 0x42e0000824987df0 */ /* 0x000fe20008001898 */
[----:B------:R-:W-:Y:S01]  /*afa0*/  UMOV UR10, UR8 ;  /* 0x00000008000a7c82 */ /* 0x000fe20008000000 */
[----:B------:R-:W-:Y:S01]  /*afb0*/  UMOV UR11, 0x40000040 ;  /* 0x40000040000b7882 */ /* 0x000fe20000000000 */
[----:B------:R-:W-:-:S02]  /*afc0*/  UIADD3 UR8, UR6, 0x280, URZ ;  /* 0x0000028006087890 */ /* 0x000fc4000fffe03f */
[----:B------:R-:W2:Y:S03]  /*afd0*/  MUFU.EX2 R19, R19 ;  /* 0x0000001300137308 */ /* 0x000ea60000000800 */
[----:B------:R-:W-:-:S06]  /*afe0*/  @!P4 FMUL R20, R20, 0.5 ;  /* 0x3f0000001414c820 */ /* 0x000fcc0000400000 */
[----:B------:R-:W3:Y:S01]  /*aff0*/  MUFU.EX2 R20, R20 ;  /* 0x0000001400147308 */ /* 0x000ee20000000800 */
[----:B-1----:R-:W-:Y:S01]  /*b000*/  @!P5 FMUL R29, R29, R29 ;  /* 0x0000001d1d1dd220 */ /* 0x002fe20000400000 */
[----:B------:R-:W-:Y:S01]  /*b010*/  FSETP.GEU.AND P5, PT, R33, -126, PT ;  /* 0xc2fc00002100780b */ /* 0x000fe20003fae000 */
[----:B--2---:R-:W-:Y:S01]  /*b020*/  @!P6 FMUL R19, R19, R19 ;  /* 0x000000131313e220 */ /* 0x004fe20000400000 */
[----:B------:R-:W-:-:S04]  /*b030*/  FSETP.GEU.AND P6, PT, R22, -126, PT ;  /* 0xc2fc00001600780b */ /* 0x000fc80003fce000 */
[----:B------:R-:W-:-:S07]  /*b040*/  F2FP.BF16.F32.PACK_AB R42, R21, R19 ;  /* 0x00000013152a723e */ /* 0x000fce00000010ff */
[----:B------:R-:W-:Y:S01]  /*b050*/  @!P5 FMUL R33, R33, 0.5 ;  /* 0x3f0000002121d820 */ /* 0x000fe20000400000 */
[----:B---3--:R-:W-:Y:S01]  /*b060*/  @!P4 FMUL R20, R20, R20 ;  /* 0x000000141414c220 */ /* 0x008fe20000400000 */
[----:B------:R-:W-:-:S04]  /*b070*/  FSETP.GEU.AND P4, PT, R24, -126, PT ;  /* 0xc2fc00001800780b */ /* 0x000fc80003f8e000 */
[----:B------:R-:W1:Y:S01]  /*b080*/  MUFU.EX2 R33, R33 ;  /* 0x0000002100217308 */ /* 0x000e620000000800 */
[----:B------:R-:W-:-:S07]  /*b090*/  @!P6 FMUL R22, R22, 0.5 ;  /* 0x3f0000001616e820 */ /* 0x000fce0000400000 */
[----:B------:R-:W2:Y:S01]  /*b0a0*/  MUFU.EX2 R22, R22 ;  /* 0x0000001600167308 */ /* 0x000ea20000000800 */
[----:B------:R-:W-:-:S07]  /*b0b0*/  @!P4 FMUL R24, R24, 0.5 ;  /* 0x3f0000001818c820 */ /* 0x000fce0000400000 */
        /* <DEDUP_REMOVED lines=10> */
[----:B------:R-:W-:Y:S01]  /*b160*/  F2FP.BF16.F32.PACK_AB R43, R24, R23 ;  /* 0x00000017182b723e */ /* 0x000fe200000010ff */
[----:B------:R-:W-:-:S06]  /*b170*/  @!P6 FMUL R31, R31, 0.5 ;  /* 0x3f0000001f1fe820 */ /* 0x000fcc0000400000 */
[----:B------:R-:W2:Y:S01]  /*b180*/  MUFU.EX2 R31, R31 ;  /* 0x0000001f001f7308 */ /* 0x000ea20000000800 */
[----:B------:R-:W-:-:S07]  /*b190*/  @!P4 FMUL R30, R30, 0.5 ;  /* 0x3f0000001e1ec820 */ /* 0x000fce0000400000 */
[----:B------:R-:W3:Y:S01]  /*b1a0*/  MUFU.EX2 R30, R30 ;  /* 0x0000001e001e7308 */ /* 0x000ee20000000800 */
[----:B-1----:R-:W-:Y:S01]  /*b1b0*/  @!P5 FMUL R35, R35, R35 ;  /* 0x000000232323d220 */ /* 0x002fe20000400000 */
[----:B--2---:R-:W-:Y:S01]  /*b1c0*/  @!P6 FMUL R31, R31, R31 ;  /* 0x0000001f1f1fe220 */ /* 0x004fe20000400000 */
[----:B------:R-:W-:-:S04]  /*b1d0*/  FSETP.GEU.AND P6, PT, R34, -126, PT ;  /* 0xc2fc00002200780b */ /* 0x000fc80003fce000 */
[----:B------:R-:W-:Y:S01]  /*b1e0*/  F2FP.BF16.F32.PACK_AB R46, R33, R31 ;  /* 0x0000001f212e723e */ /* 0x000fe200000010ff */
[----:B---3--:R-:W-:Y:S01]  /*b1f0*/  @!P4 FMUL R30, R30, R30 ;  /* 0x0000001e1e1ec220 */ /* 0x008fe20000400000 */
[----:B------:R-:W-:-:S04]  /*b200*/  FSETP.GEU.AND P4, PT, R32, -126, PT ;  /* 0xc2fc00002000780b */ /* 0x000fc80003f8e000 */
[----:B------:R-:W-:-:S03]  /*b210*/  F2FP.BF16.F32.PACK_AB R44, R30, R29 ;  /* 0x0000001d1e2c723e */ /* 0x000fc600000010ff */
[----:B------:R-:W-:-:S06]  /*b220*/  @!P6 FMUL R34, R34, 0.5 ;  /* 0x3f0000002222e820 */ /* 0x000fcc0000400000 */
[----:B------:R-:W1:Y:S01]  /*b230*/  MUFU.EX2 R34, R34 ;  /* 0x0000002200227308 */ /* 0x000e620000000800 */
[----:B------:R-:W-:-:S07]  /*b240*/  @!P4 FMUL R32, R32, 0.5 ;  /* 0x3f0000002020c820 */ /* 0x000fce0000400000 */
[----:B------:R-:W2:Y:S01]  /*b250*/  MUFU.EX2 R32, R32 ;  /* 0x0000002000207308 */ /* 0x000ea20000000800 */
[----:B-1----:R-:W-:Y:S01]  /*b260*/  @!P6 FMUL R34, R34, R34 ;  /* 0x000000222222e220 */ /* 0x002fe20000400000 */
[----:B--2---:R-:W-:-:S05]  /*b270*/  @!P4 FMUL R32, R32, R32 ;  /* 0x000000202020c220 */ /* 0x004fca0000400000 */
[----:B------:R-:W-:Y:S01]  /*b280*/  F2FP.BF16.F32.PACK_AB R45, R34, R32 ;  /* 0x00000020222d723e */ /* 0x000fe200000010ff */
[----:B------:R-:W-:Y:S02]  /*b290*/  WARPGROUP.DEPBAR.LE gsb0, 0x0 ;  /* 0x00008000000079c5 */ /* 0x000fe40000010000 */
[----:B------:R-:W-:Y:S01]  /*b2a0*/  WARPGROUP.ARRIVE ;  /* 0x00000000000079c5 */ /* 0x000fe20000000000 */
[----:B------:R-:W-:Y:S01]  /*b2b0*/  FFMA R36, R71, UR7, -R7 ;  /* 0x0000000747247c23 */ /* 0x000fe20008000807 */
[--C-:B------:R-:W-:Y:S01]  /*b2c0*/  FFMA R37, R72, UR7, -R6.reuse ;  /* 0x0000000748257c23 */ /* 0x100fe20008000806 */
[--C-:B------:R-:W-:Y:S01]  /*b2d0*/  FFMA R38, R73, UR7, -R6.reuse ;  /* 0x0000000749267c23 */ /* 0x100fe20008000806 */
[----:B------:R-:W-:Y:S01]  /*b2e0*/  FFMA R39, R76, UR7, -R6 ;  /* 0x000000074c277c23 */ /* 0x000fe20008000806 */
[----:B------:R-:W-:Y:S01]  /*b2f0*/  MOV R71, R49 ;  /* 0x0000003100477202 */ /* 0x000fe20000000f00 */
[----:B------:R-:W-:Y:S01]  /*b300*/  HGMMA.64x192x16.F32.BF16 R152, R40, gdesc[UR8].tnspB, R152, gsb0 ;  /* 0x42e0000828987df0 */ /* 0x000fe20008001898 */
[----:B------:R-:W-:Y:S01]  /*b310*/  FSETP.GEU.AND P4, PT, R36, -126, PT ;  /* 0xc2fc00002400780b */ /* 0x000fe20003f8e000 */
[----:B------:R-:W-:Y:S01]  /*b320*/  UMOV UR10, UR8 ;  /* 0x00000008000a7c82 */ /* 0x000fe20008000000 */
[----:B------:R-:W-:Y:S01]  /*b330*/  UMOV UR11, 0x40000040 ;  /* 0x40000040000b7882 */ /* 0x000fe20000000000 */
[----:B------:R-:W-:Y:S01]  /*b340*/  FSETP.GEU.AND P5, PT, R37, -126, PT ;  /* 0xc2fc00002500780b */ /* 0x000fe20003fae000 */
[----:B------:R-:W-:Y:S01]  /*b350*/  IMAD.MOV.U32 R73, RZ, RZ, R48 ;  /* 0x000000ffff497224 */ /* 0x000fe200078e0030 */
[----:B------:R-:W-:Y:S01]  /*b360*/  FSETP.GEU.AND P6, PT, R39, -126, PT ;  /* 0xc2fc00002700780b */ /* 0x000fe20003fce000 */
[----:B------:R-:W-:Y:S01]  /*b370*/  UIADD3 UR8, UR6, 0x300, URZ ;  /* 0x0000030006087890 */ /* 0x000fe2000fffe03f */
[----:B------:R-:W-:Y:S01]  /*b380*/  MOV R72, R52 ;  /* 0x0000003400487202 */ /* 0x000fe20000000f00 */
[----:B------:R-:W-:-:S05]  /*b390*/  IMAD.MOV.U32 R76, RZ, RZ, R63 ;  /* 0x000000ffff4c7224 */ /* 0x000fca00078e003f */
[----:B------:R-:W-:-:S03]  /*b3a0*/  @!P4 FMUL R36, R36, 0.5 ;  /* 0x3f0000002424c820 */ /* 0x000fc60000400000 */
[----:B------:R-:W-:Y:S02]  /*b3b0*/  @!P5 FMUL R37, R37, 0.5 ;  /* 0x3f0000002525d820 */ /* 0x000fe40000400000 */
[----:B------:R-:W-:Y:S01]  /*b3c0*/  @!P6 FMUL R39, R39, 0.5 ;  /* 0x3f0000002727e820 */ /* 0x000fe20000400000 */
[----:B------:R-:W1:Y:S08]  /*b3d0*/  MUFU.EX2 R36, R36 ;  /* 0x0000002400247308 */ /* 0x000e700000000800 */
[----:B------:R-:W2:Y:S08]  /*b3e0*/  MUFU.EX2 R37, R37 ;  /* 0x0000002500257308 */ /* 0x000eb00000000800 */
[----:B------:R-:W3:Y:S01]  /*b3f0*/  MUFU.EX2 R39, R39 ;  /* 0x0000002700277308 */ /* 0x000ee20000000800 */
[----:B-1----:R-:W-:Y:S01]  /*b400*/  @!P4 FMUL R36, R36, R36 ;  /* 0x000000242424c220 */ /* 0x002fe20000400000 */
[----:B------:R-:W-:-:S04]  /*b410*/  FSETP.GEU.AND P4, PT, R38, -126, PT ;  /* 0xc2fc00002600780b */ /* 0x000fc80003f8e000 */
[----:B------:R-:W-:Y:S01]  /*b420*/  F2FP.BF16.F32.PACK_AB R47, R36, R35 ;  /* 0x00000023242f723e */ /* 0x000fe200000010ff */
[----:B--2---:R-:W-:-:S08]  /*b430*/  @!P5 FMUL R37, R37, R37 ;  /* 0x000000252525d220 */ /* 0x004fd00000400000 */
[----:B------:R-:W-:Y:S01]  /*b440*/  @!P4 FMUL R38, R38, 0.5 ;  /* 0x3f0000002626c820 */ /* 0x000fe20000400000 */
[----:B---3--:R-:W-:-:S05]  /*b450*/  @!P6 FMUL R39, R39, R39 ;  /* 0x000000272727e220 */ /* 0x008fca0000400000 */
[----:B------:R-:W1:Y:S02]  /*b460*/  MUFU.EX2 R38, R38 ;  /* 0x0000002600267308 */ /* 0x000e640000000800 */
[----:B-1----:R-:W-:-:S05]  /*b470*/  @!P4 FMUL R38, R38, R38 ;  /* 0x000000262626c220 */ /* 0x002fca0000400000 */
        /* <DEDUP_REMOVED lines=11> */
[----:B------:R-:W-:Y:S01]  /*b530*/  FSETP.GEU.AND P4, PT, R41, -126, PT ;  /* 0xc2fc00002900780b */ /* 0x000fe20003f8e000 */
[----:B------:R-:W-:Y:S01]  /*b540*/  UMOV UR11, 0x40000040 ;  /* 0x40000040000b7882 */ /* 0x000fe20000000000 */
[----:B------:R-:W-:Y:S01]  /*b550*/  FSETP.GEU.AND P6, PT, R42, -126, PT ;  /* 0xc2fc00002a00780b */ /* 0x000fe20003fce000 */
[----:B------:R-:W-:Y:S01]  /*b560*/  UIADD3 UR8, UR6, 0x380, URZ ;  /* 0x0000038006087890 */ /* 0x000fe2000fffe03f */
[----:B------:R-:W-:Y:S01]  /*b570*/  IMAD.MOV.U32 R78, RZ, RZ, R58 ;  /* 0x000000ffff4e7224 */ /* 0x000fe200078e003a */
[----:B------:R-:W-:-:S02]  /*b580*/  MOV R74, R62 ;  /* 0x0000003e004a7202 */ /* 0x000fc40000000f00 */
[----:B------:R-:W-:-:S04]  /*b590*/  MOV R75, R61 ;  /* 0x0000003d004b7202 */ /* 0x000fc80000000f00 */
[----:B------:R-:W-:Y:S02]  /*b5a0*/  @!P5 FMUL R40, R40, 0.5 ;  /* 0x3f0000002828d820 */ /* 0x000fe40000400000 */
[----:B------:R-:W-:Y:S02]  /*b5b0*/  @!P4 FMUL R41, R41, 0.5 ;  /* 0x3f0000002929c820 */ /* 0x000fe40000400000 */
[----:B------:R-:W-:Y:S02]  /*b5c0*/  @!P6 FMUL R42, R42, 0.5 ;  /* 0x3f0000002a2ae820 */ /* 0x000fe40000400000 */
        /* <DEDUP_REMOVED lines=9> */
[----:B------:R-:W1:Y:S01]  /*b660*/  MUFU.EX2 R43, R43 ;  /* 0x0000002b002b7308 */ /* 0x000e620000000800 */
[----:B------:R-:W-:Y:S01]  /*b670*/  F2FP.BF16.F32.PACK_AB R49, R42, R41 ;  /* 0x000000292a31723e */ /* 0x000fe200000010ff */
[----:B-1----:R-:W-:Y:S01]  /*b680*/  @!P5 FMUL R43, R43, R43 ;  /* 0x0000002b2b2bd220 */ /* 0x002fe20000400000 */
[----:B------:R-:W-:Y:S02]  /*b690*/  WARPGROUP.DEPBAR.LE gsb0, 0x0 ;  /* 0x00008000000079c5 */ /* 0x000fe40000010000 */
[----:B------:R-:W-:Y:S01]  /*b6a0*/  FFMA R44, R79, UR7, -R7 ;  /* 0x000000074f2c7c23 */ /* 0x000fe20008000807 */
[--C-:B------:R-:W-:Y:S01]  /*b6b0*/  FFMA R45, R80, UR7, -R6.reuse ;  /* 0x00000007502d7c23 */ /* 0x100fe20008000806 */
[--C-:B------:R-:W-:Y:S01]  /*b6c0*/  FFMA R46, R81, UR7, -R6.reuse ;  /* 0x00000007512e7c23 */ /* 0x100fe20008000806 */
[--C-:B------:R-:W-:Y:S01]  /*b6d0*/  FFMA R47, R85, UR7, -R6.reuse ;  /* 0x00000007552f7c23 */ /* 0x100fe20008000806 */
[----:B------:R-:W-:Y:S01]  /*b6e0*/  FFMA R85, R93, UR7, -R6 ;  /* 0x000000075d557c23 */ /* 0x000fe20008000806 */
[----:B------:R-:W-:Y:S01]  /*b6f0*/  FSETP.GEU.AND P4, PT, R44, -126, PT ;  /* 0xc2fc00002c00780b */ /* 0x000fe20003f8e000 */
[----:B------:R-:W-:Y:S01]  /*b700*/  IMAD.MOV.U32 R80, RZ, RZ, R57 ;  /* 0x000000ffff507224 */ /* 0x000fe200078e0039 */
[----:B------:R-:W-:-:S02]  /*b710*/  FSETP.GEU.AND P5, PT, R45, -126, PT ;  /* 0xc2fc00002d00780b */ /* 0x000fc40003fae000 */
[----:B------:R-:W-:Y:S02]  /*b720*/  MOV R81, R56 ;  /* 0x0000003800517202 */ /* 0x000fe40000000f00 */
[----:B------:R-:W-:Y:S02]  /*b730*/  MOV R79, R60 ;  /* 0x0000003c004f7202 */ /* 0x000fe40000000f00 */
[----:B------:R-:W-:Y:S02]  /*b740*/  MOV R93, R72 ;  /* 0x00000048005d7202 */ /* 0x000fe40000000f00 */
[----:B------:R-:W-:-:S03]  /*b750*/  MOV R72, R65 ;  /* 0x0000004100487202 */ /* 0x000fc60000000f00 */
[----:B------:R-:W-:Y:S02]  /*b760*/  @!P4 FMUL R44, R44, 0.5 ;  /* 0x3f0000002c2cc820 */ /* 0x000fe40000400000 */
[----:B------:R-:W-:-:S04]  /*b770*/  @!P5 FMUL R45, R45, 0.5 ;  /* 0x3f0000002d2dd820 */ /* 0x000fc80000400000 */
[----:B------:R-:W1:Y:S08]  /*b780*/  MUFU.EX2 R44, R44 ;  /* 0x0000002c002c7308 */ /* 0x000e700000000800 */
[----:B------:R-:W2:Y:S01]  /*b790*/  MUFU.EX2 R45, R45 ;  /* 0x0000002d002d7308 */ /* 0x000ea20000000800 */
[----:B-1----:R-:W-:Y:S01]  /*b7a0*/  @!P4 FMUL R44, R44, R44 ;  /* 0x0000002c2c2cc220 */ /* 0x002fe20000400000 */
[----:B------:R-:W-:-:S04]  /*b7b0*/  FSETP.GEU.AND P4, PT, R46, -126, PT ;  /* 0xc2fc00002e00780b */ /* 0x000fc80003f8e000 */
[----:B------:R-:W-:Y:S01]  /*b7c0*/  F2FP.BF16.F32.PACK_AB R51, R44, R43 ;  /* 0x0000002b2c33723e */ /* 0x000fe200000010ff */
[----:B--2---:R-:W-:-:S03]  /*b7d0*/  @!P5 FMUL R45, R45, R45 ;  /* 0x0000002d2d2dd220 */ /* 0x004fc60000400000 */
[----:B------:R-:W-:Y:S01]  /*b7e0*/  WARPGROUP.ARRIVE ;  /* 0x00000000000079c5 */ /* 0x000fe20000000000 */
[----:B------:R-:W-:-:S04]  /*b7f0*/  FSETP.GEU.AND P5, PT, R47, -126, PT ;  /* 0xc2fc00002f00780b */ /* 0x000fc80003fae000 */
[----:B------:R-:W-:Y:S01]  /*b800*/  @!P4 FMUL R46, R46, 0.5 ;  /* 0x3f0000002e2ec820 */ /* 0x000fe20000400000 */
[----:B------:R-:W-:Y:S01]  /*b810*/  HGMMA.64x192x16.F32.BF16 R152, R48, gdesc[UR8].tnspB, R152, gsb0 ;  /* 0x42e0000830987df0 */ /* 0x000fe20008001898 */
[----:B------:R-:W-:Y:S01]  /*b820*/  UMOV UR10, UR8 ;  /* 0x00000008000a7c82 */ /* 0x000fe20008000000 */
[----:B------:R-:W-:Y:S01]  /*b830*/  UMOV UR11, 0x40000040 ;  /* 0x40000040000b7882 */ /* 0x000fe20000000000 */
[----:B------:R-:W-:Y:S02]  /*b840*/  UIADD3 UR8, UR6, 0x400, URZ ;  /* 0x0000040006087890 */ /* 0x000fe4000fffe03f */
[----:B------:R-:W1:Y:S03]  /*b850*/  MUFU.EX2 R46, R46 ;  /* 0x0000002e002e7308 */ /* 0x000e660000000800 */
[----:B------:R-:W-:-:S06]  /*b860*/  @!P5 FMUL R47, R47, 0.5 ;  /* 0x3f0000002f2fd820 */ /* 0x000fcc0000400000 */
[----:B------:R-:W2:Y:S01]  /*b870*/  MUFU.EX2 R47, R47 ;  /* 0x0000002f002f7308 */ /* 0x000ea20000000800 */
[----:B-1----:R-:W-:-:S05]  /*b880*/  @!P4 FMUL R46, R46, R46 ;  /* 0x0000002e2e2ec220 */ /* 0x002fca0000400000 */
[----:B------:R-:W-:Y:S01]  /*b890*/  F2FP.BF16.F32.PACK_AB R52, R46, R45 ;  /* 0x0000002d2e34723e */ /* 0x000fe200000010ff */
[----:B--2---:R-:W-:Y:S01]  /*b8a0*/  @!P5 FMUL R47, R47, R47 ;  /* 0x0000002f2f2fd220 */ /* 0x004fe20000400000 */
[----:B------:R-:W-:Y:S02]  /*b8b0*/  WARPGROUP.DEPBAR.LE gsb0, 0x0 ;  /* 0x00008000000079c5 */ /* 0x000fe40000010000 */
[----:B------:R-:W-:Y:S01]  /*b8c0*/  FFMA R49, R84, UR7, -R6 ;  /* 0x0000000754317c23 */ /* 0x000fe20008000806 */
        /* <DEDUP_REMOVED lines=9> */
[----:B------:R-:W-:Y:S01]  /*b960*/  FFMA R91, R102, UR7, -R7 ;  /* 0x00000007665b7c23 */ /* 0x000fe20008000807 */
[----:B------:R-:W-:-:S02]  /*b970*/  IMAD.MOV.U32 R94, RZ, RZ, R71 ;  /* 0x000000ffff5e7224 */ /* 0x000fc400078e0047 */
[----:B------:R-:W-:Y:S01]  /*b980*/  FFMA R102, R115, UR7, -R7 ;  /* 0x0000000773667c23 */ /* 0x000fe20008000807 */
[----:B------:R-:W-:Y:S01]  /*b990*/  IMAD.MOV.U32 R71, RZ, RZ, R66 ;  /* 0x000000ffff477224 */ /* 0x000fe200078e0042 */
[----:B------:R-:W-:Y:S01]  /*b9a0*/  MOV R82, R78 ;  /* 0x0000004e00527202 */ /* 0x000fe20000000f00 */
[----:B------:R-:W-:Y:S01]  /*b9b0*/  IMAD.MOV.U32 R78, RZ, RZ, R76 ;  /* 0x000000ffff4e7224 */ /* 0x000fe200078e004c */
[----:B------:R-:W-:Y:S01]  /*b9c0*/  MOV R76, R72 ;  /* 0x00000048004c7202 */ /* 0x000fe20000000f00 */
[----:B------:R-:W-:Y:S02]  /*b9d0*/  IMAD.MOV.U32 R72, RZ, RZ, R71 ;  /* 0x000000ffff487224 */ /* 0x000fe400078e0047 */
[----:B------:R-:W-:Y:S01]  /*b9e0*/  @!P6 FMUL R49, R49, 0.5 ;  /* 0x3f0000003131e820 */ /* 0x000fe20000400000 */
[----:B------:R-:W-:Y:S01]  /*b9f0*/  FFMA R115, R142, UR7, -R7 ;  /* 0x000000078e737c23 */ /* 0x000fe20008000807 */
[----:B------:R-:W-:Y:S01]  /*ba00*/  @!P4 FMUL R48, R48, 0.5 ;  /* 0x3f0000003030c820 */ /* 0x000fe20000400000 */
[----:B------:R-:W-:-:S03]  /*ba10*/  @!P5 FMUL R51, R51, 0.5 ;  /* 0x3f0000003333d820 */ /* 0x000fc60000400000 */
[----:B------:R-:W1:Y:S08]  /*ba20*/  MUFU.EX2 R49, R49 ;  /* 0x0000003100317308 */ /* 0x000e700000000800 */
[----:B------:R-:W2:Y:S08]  /*ba30*/  MUFU.EX2 R48, R48 ;  /* 0x0000003000307308 */ /* 0x000eb00000000800 */
[----:B------:R-:W3:Y:S01]  /*ba40*/  MUFU.EX2 R51, R51 ;  /* 0x0000003300337308 */ /* 0x000ee20000000800 */
[----:B-1----:R-:W-:Y:S01]  /*ba50*/  @!P6 FMUL R49, R49, R49 ;  /* 0x000000313131e220 */ /* 0x002fe20000400000 */
[----:B------:R-:W-:-:S04]  /*ba60*/  FSETP.GEU.AND P6, PT, R50, -126, PT ;  /* 0xc2fc00003200780b */ /* 0x000fc80003fce000 */
[----:B------:R-:W-:Y:S01]  /*ba70*/  F2FP.BF16.F32.PACK_AB R54, R47, R49 ;  /* 0x000000312f36723e */ /* 0x000fe200000010ff */
[----:B--2---:R-:W-:Y:S01]  /*ba80*/  @!P4 FMUL R48, R48, R48 ;  /* 0x000000303030c220 */ /* 0x004fe20000400000 */
[----:B------:R-:W-:-:S07]  /*ba90*/  FSETP.GEU.AND P4, PT, R84, -126, PT ;  /* 0xc2fc00005400780b */ /* 0x000fce0003f8e000 */
[----:B------:R-:W-:Y:S01]  /*baa0*/  @!P6 FMUL R50, R50, 0.5 ;  /* 0x3f0000003232e820 */ /* 0x000fe20000400000 */
[----:B---3--:R-:W-:-:S05]  /*bab0*/  @!P5 FMUL R51, R51, R51 ;  /* 0x000000333333d220 */ /* 0x008fca0000400000 */
[----:B------:R-:W1:Y:S01]  /*bac0*/  MUFU.EX2 R50, R50 ;  /* 0x0000003200327308 */ /* 0x000e620000000800 */
[----:B------:R-:W-:-:S07]  /*bad0*/  @!P4 FMUL R84, R84, 0.5 ;  /* 0x3f0000005454c820 */ /* 0x000fce0000400000 */
[----:B------:R-:W2:Y:S01]  /*bae0*/  MUFU.EX2 R84, R84 ;  /* 0x0000005400547308 */ /* 0x000ea20000000800 */
[----:B-1----:R-:W-:-:S05]  /*baf0*/  @!P6 FMUL R50, R50, R50 ;  /* 0x000000323232e220 */ /* 0x002fca0000400000 */
[----:B------:R-:W-:Y:S01]  /*bb00*/  F2FP.BF16.F32.PACK_AB R53, R50, R48 ;  /* 0x000000303235723e */ /* 0x000fe200000010ff */
[----:B--2---:R-:W-:-:S05]  /*bb10*/  @!P4 FMUL R84, R84, R84 ;  /* 0x000000545454c220 */ /* 0x004fca0000400000 */
[----:B------:R-:W-:-:S04]  /*bb20*/  F2FP.BF16.F32.PACK_AB R55, R84, R51 ;  /* 0x000000335437723e */ /* 0x000fc800000010ff */
[----:B------:R-:W-:-:S06]  /*bb30*/  WARPGROUP.ARRIVE ;  /* 0x00000000000079c5 */ /* 0x000fcc0000000000 */
[----:B------:R-:W-:Y:S01]  /*bb40*/  HGMMA.64x192x16.F32.BF16 R152, R52, gdesc[UR8].tnspB, R152, gsb0 ;  /* 0x42e0000834987df0 */ /* 0x000fe20008001898 */
[----:B------:R-:W-:Y:S01]  /*bb50*/  UMOV UR10, UR8 ;  /* 0x00000008000a7c82 */ /* 0x000fe20008000000 */
[----:B------:R-:W-:Y:S01]  /*bb60*/  UMOV UR11, 0x40000040 ;  /* 0x40000040000b7882 */ /* 0x000fe20000000000 */
[----:B------:R-:W-:Y:S01]  /*bb70*/  UIADD3 UR8, UR6, 0x480, URZ ;  /* 0x0000048006087890 */ /* 0x000fe2000fffe03f */
[----:B------:R-:W-:Y:S02]  /*bb80*/  WARPGROUP.DEPBAR.LE gsb0, 0x0 ;  /* 0x00008000000079c5 */ /* 0x000fe40000010000 */
        /* <DEDUP_REMOVED lines=11> */
[----:B------:R-:W-:Y:S01]  /*bc40*/  MOV R92, R73 ;  /* 0x00000049005c7202 */ /* 0x000fe20000000f00 */
[----:B------:R-:W-:Y:S01]  /*bc50*/  FFMA R101, R117, UR7, -R6 ;  /* 0x0000000775657c23 */ /* 0x000fe20008000806 */
[----:B------:R-:W-:Y:S01]  /*bc60*/  MOV R95, R70 ;  /* 0x00000046005f7202 */ /* 0x000fe20000000f00 */
[----:B------:R-:W-:Y:S01]  /*bc70*/  FFMA R110, R131, UR7, -R7 ;  /* 0x00000007836e7c23 */ /* 0x000fe20008000807 */
[----:B------:R-:W-:-:S02]  /*bc80*/  MOV R70, R67 ;  /* 0x0000004300467202 */ /* 0x000fc40000000f00 */
[----:B------:R-:W-:Y:S01]  /*bc90*/  MOV R73, R64 ;  /* 0x0000004000497202 */ /* 0x000fe20000000f00 */
[----:B------:R-:W-:Y:S01]  /*bca0*/  @!P5 FMUL R53, R53, 0.5 ;  /* 0x3f0000003535d820 */ /* 0x000fe20000400000 */
[----:B------:R-:W-:Y:S01]  /*bcb0*/  MOV R117, R81 ;  /* 0x0000005100757202 */ /* 0x000fe20000000f00 */
[----:B------:R-:W-:Y:S01]  /*bcc0*/  @!P4 FMUL R52, R52, 0.5 ;  /* 0x3f0000003434c820 */ /* 0x000fe20000400000 */
[----:B------:R-:W-:Y:S01]  /*bcd0*/  MOV R81, R73 ;  /* 0x0000004900517202 */ /* 0x000fe20000000f00 */
[----:B------:R-:W-:Y:S01]  /*bce0*/  @!P6 FMUL R55, R55, 0.5 ;  /* 0x3f0000003737e820 */ /* 0x000fe20000400000 */
[----:B------:R-:W-:Y:S01]  /*bcf0*/  MOV R73, R70 ;  /* 0x0000004600497202 */ /* 0x000fe20000000f00 */
[----:B------:R-:W1:Y:S08]  /*bd00*/  MUFU.EX2 R53, R53 ;  /* 0x0000003500357308 */ /* 0x000e700000000800 */
[----:B------:R-:W2:Y:S08]  /*bd10*/  MUFU.EX2 R52, R52 ;  /* 0x0000003400347308 */ /* 0x000eb00000000800 */
        /* <DEDUP_REMOVED lines=22> */
[----:B------:R-:W-:Y:S01]  /*be80*/  F2FP.BF16.F32.PACK_AB R57, R86, R54 ;  /* 0x000000365639723e */ /* 0x000fe200000010ff */
[----:B------:R-:W-:-:S06]  /*be90*/  @!P4 FMUL R88, R88, 0.5 ;  /* 0x3f0000005858c820 */ /* 0x000fcc0000400000 */
[----:B------:R-:W2:Y:S01]  /*bea0*/  MUFU.EX2 R88, R88 ;  /* 0x0000005800587308 */ /* 0x000ea20000000800 */
[----:B-1----:R-:W-:Y:S01]  /*beb0*/  @!P5 FMUL R87, R87, R87 ;  /* 0x000000575757d220 */ /* 0x002fe20000400000 */
        /* <DEDUP_REMOVED lines=14> */
[----:B------:R-:W-:Y:S01]  /*bfa0*/  FFMA R97, R109, UR7, -R6 ;  /* 0x000000076d617c23 */ /* 0x000fe20008000806 */
[----:B------:R-:W-:Y:S01]  /*bfb0*/  FSETP.GEU.AND P4, PT, R57, -126, PT ;  /* 0xc2fc00003900780b */ /* 0x000fe20003f8e000 */
[--C-:B------:R-:W-:Y:S01]  /*bfc0*/  FFMA R98, R107, UR7, -R7.reuse ;  /* 0x000000076b627c23 */ /* 0x100fe20008000807 */
[----:B------:R-:W-:Y:S01]  /*bfd0*/  FSETP.GEU.AND P6, PT, R59, -126, PT ;  /* 0xc2fc00003b00780b */ /* 0x000fe20003fce000 */
[--C-:B------:R-:W-:Y:S01]  /*bfe0*/  FFMA R100, R111, UR7, -R7.reuse ;  /* 0x000000076f647c23 */ /* 0x100fe20008000807 */
[----:B------:R-:W-:Y:S01]  /*bff0*/  FFMA R103, R118, UR7, -R7 ;  /* 0x0000000776677c23 */ /* 0x000fe20008000807 */
[----:B------:R-:W-:-:S02]  /*c000*/  IMAD.MOV.U32 R118, RZ, RZ, R80 ;  /* 0x000000ffff767224 */ /* 0x000fc400078e0050 */
[--C-:B------:R-:W-:Y:S01]  /*c010*/  FFMA R107, R126, UR7, -R7.reuse ;  /* 0x000000077e6b7c23 */ /* 0x100fe20008000807 */
[----:B------:R-:W-:Y:S01]  /*c020*/  IMAD.MOV.U32 R80, RZ, RZ, R68 ;  /* 0x000000ffff507224 */ /* 0x000fe200078e0044 */
[----:B------:R-:W-:Y:S01]  /*c030*/  MOV R126, R76 ;  /* 0x0000004c007e7202 */ /* 0x000fe20000000f00 */
[----:B------:R-:W-:Y:S01]  /*c040*/  FFMA R109, R133, UR7, -R6 ;  /* 0x00000007856d7c23 */ /* 0x000fe20008000806 */
[----:B------:R-:W-:Y:S01]  /*c050*/  MOV R76, R72 ;  /* 0x00000048004c7202 */ /* 0x000fe20000000f00 */
        /* <DEDUP_REMOVED lines=50> */
[----:B------:R-:W-:Y:S01]  /*c380*/  FFMA R108, R127, UR7, -R7 ;  /* 0x000000077f6c7c23 */ /* 0x000fe20008000807 */
[----:B------:R-:W-:Y:S01]  /*c390*/  MOV R119, R79 ;  /* 0x0000004f00777202 */ /* 0x000fe20000000f00 */
[----:B------:R-:W-:Y:S01]  /*c3a0*/  IMAD.MOV.U32 R127, RZ, RZ, R73 ;  /* 0x000000ffff7f7224 */ /* 0x000fe200078e0049 */
[----:B------:R-:W-:-:S02]  /*c3b0*/  MOV R79, R69 ;  /* 0x00000045004f7202 */ /* 0x000fc40000000f00 */
[----:B------:R-:W-:Y:S02]  /*c3c0*/  MOV R123, R74 ;  /* 0x0000004a007b7202 */ /* 0x000fe40000000f00 */
[----:B------:R-:W-:Y:S01]  /*c3d0*/  MOV R125, R79 ;  /* 0x0000004f007d7202 */ /* 0x000fe20000000f00 */
[----:B------:R-:W-:Y:S02]  /*c3e0*/  @!P5 FMUL R60, R60, 0.5 ;  /* 0x3f0000003c3cd820 */ /* 0x000fe40000400000 */
[----:B------:R-:W-:Y:S02]  /*c3f0*/  @!P4 FMUL R61, R61, 0.5 ;  /* 0x3f0000003d3dc820 */ /* 0x000fe40000400000 */
[----:B------:R-:W-:Y:S02]  /*c400*/  @!P6 FMUL R63, R63, 0.5 ;  /* 0x3f0000003f3fe820 */ /* 0x000fe40000400000 */
        /* <DEDUP_REMOVED lines=46> */
[----:B------:R-:W-:-:S08]  /*c6f0*/  FFMA R116, R143, UR7, -R7 ;  /* 0x000000078f747c23 */ /* 0x000fd00008000807 */
        /* <DEDUP_REMOVED lines=41> */
[----:B------:R-:W-:Y:S01]  /*c990*/  FFMA R71, R124, UR7, -R6 ;  /* 0x000000077c477c23 */ /* 0x000fe20008000806 */
[----:B------:R-:W-:Y:S01]  /*c9a0*/  FFMA R70, R122, UR7, -R7 ;  /* 0x000000077a467c23 */ /* 0x000fe20008000807 */
[----:B------:R-:W-:Y:S01]  /*c9b0*/  MOV R122, R78 ;  /* 0x0000004e007a7202 */ /* 0x000fe20000000f00 */
[----:B------:R-:W-:Y:S01]  /*c9c0*/  IMAD.MOV.U32 R78, RZ, RZ, R75 ;  /* 0x000000ffff4e7224 */ /* 0x000fe200078e004b */
[----:B------:R-:W-:Y:S01]  /*c9d0*/  FSETP.GEU.AND P5, PT, R68, -126, PT ;  /* 0xc2fc00004400780b */ /* 0x000fe20003fae000 */
[----:B------:R-:W-:Y:S01]  /*c9e0*/  IMAD.MOV.U32 R124, RZ, RZ, R80 ;  /* 0x000000ffff7c7224 */ /* 0x000fe200078e0050 */
[----:B------:R-:W-:-:S02]  /*c9f0*/  FSETP.GEU.AND P4, PT, R69, -126, PT ;  /* 0xc2fc00004500780b */ /* 0x000fc40003f8e000 */
[----:B------:R-:W-:Y:S02]  /*ca00*/  FSETP.GEU.AND P6, PT, R71, -126, PT ;  /* 0xc2fc00004700780b */ /* 0x000fe40003fce000 */
[----:B------:R-:W-:Y:S02]  /*ca10*/  MOV R120, R82 ;  /* 0x0000005200787202 */ /* 0x000fe40000000f00 */
[----:B------:R-:W-:-:S05]  /*ca20*/  MOV R121, R81 ;  /* 0x0000005100797202 */ /* 0x000fca0000000f00 */
        /* <DEDUP_REMOVED lines=45> */
[----:B------:R-:W-:-:S02]  /*cd00*/  FSETP.GEU.AND P5, PT, R72, -126, PT ;  /* 0xc2fc00004800780b */ /* 0x000fc40003fae000 */
[----:B------:R-:W-:Y:S02]  /*cd10*/  FSETP.GEU.AND P4, PT, R73, -126, PT ;  /* 0xc2fc00004900780b */ /* 0x000fe40003f8e000 */
[----:B------:R-:W-:Y:S02]  /*cd20*/  FSETP.GEU.AND P6, PT, R75, -126, PT ;  /* 0xc2fc00004b00780b */ /* 0x000fe40003fce000 */
[----:B------:R-:W-:-:S07]  /*cd30*/  MOV R132, R76 ;  /* 0x0000004c00847202 */ /* 0x000fce0000000f00 */
        /* <DEDUP_REMOVED lines=37> */
[----:B------:R-:W-:Y:S02]  /*cf90*/  WARPGROUP.DEPBAR.LE gsb0, 0x0 ;  /* 0x00008000000079c5 */ /* 0x000fe40000010000 */
[--C-:B------:R-:W-:Y:S01]  /*cfa0*/  FFMA R76, R136, UR7, -R6.reuse ;  /* 0x00000007884c7c23 */ /* 0x100fe20008000806 */
[--C-:B------:R-:W-:Y:S01]  /*cfb0*/  FFMA R77, R137, UR7, -R6.reuse ;  /* 0x00000007894d7c23 */ /* 0x100fe20008000806 */
[----:B------:R-:W-:Y:S01]  /*cfc0*/  FFMA R79, R140, UR7, -R6 ;  /* 0x000000078c4f7c23 */ /* 0x000fe20008000806 */
[----:B------:R-:W-:Y:S02]  /*cfd0*/  FFMA R78, R138, UR7, -R7 ;  /* 0x000000078a4e7c23 */ /* 0x000fe40008000807 */
[----:B------:R-:W-:-:S02]  /*cfe0*/  FSETP.GEU.AND P5, PT, R76, -126, PT ;  /* 0xc2fc00004c00780b */ /* 0x000fc40003fae000 */
[----:B------:R-:W-:Y:S02]  /*cff0*/  FSETP.GEU.AND P4, PT, R77, -126, PT ;  /* 0xc2fc00004d00780b */ /* 0x000fe40003f8e000 */
[----:B------:R-:W-:-:S09]  /*d000*/  FSETP.GEU.AND P6, PT, R79, -126, PT ;  /* 0xc2fc00004f00780b */ /* 0x000fd20003fce000 */
        /* <DEDUP_REMOVED lines=35> */
[----:B------:R-:W-:Y:S01]  /*d240*/  FFMA R145, R145, UR7, -R6 ;  /* 0x0000000791917c23 */ /* 0x000fe20008000806 */
[----:B------:R-:W-:-:S04]  /*d250*/  FSETP.GEU.AND P5, PT, R144, -126, PT ;  /* 0xc2fc00009000780b */ /* 0x000fc80003fae000 */
[----:B------:R-:W-:-:S09]  /*d260*/  FSETP.GEU.AND P4, PT, R145, -126, PT ;  /* 0xc2fc00009100780b */ /* 0x000fd20003f8e000 */
[----:B------:R-:W-:-:S04]  /*d270*/  @!P5 FMUL R144, R144, 0.5 ;  /* 0x3f0000009090d820 */ /* 0x000fc80000400000 */
[----:B------:R-:W-:Y:S02]  /*d280*/  @!P4 FMUL R145, R145, 0.5 ;  /* 0x3f0000009191c820 */ /* 0x000fe40000400000 */
[----:B------:R-:W1:Y:S08]  /*d290*/  MUFU.EX2 R144, R144 ;  /* 0x0000009000907308 */ /* 0x000e700000000800 */
[----:B------:R-:W2:Y:S01]  /*d2a0*/  MUFU.EX2 R145, R145 ;  /* 0x0000009100917308 */ /* 0x000ea20000000800 */
[----:B------:R-:W-:Y:S01]  /*d2b0*/  FFMA R146, R146, UR7, -R7 ;  /* 0x0000000792927c23 */ /* 0x000fe20008000807 */
[----:B------:R-:W-:Y:S01]  /*d2c0*/  FFMA R149, R149, UR7, -R6 ;  /* 0x0000000795957c23 */ /* 0x000fe20008000806 */
[----:B-1----:R-:W-:-:S04]  /*d2d0*/  @!P5 FMUL R144, R144, R144 ;  /* 0x000000909090d220 */ /* 0x002fc80000400000 */
[----:B------:R-:W-:Y:S01]  /*d2e0*/  FSETP.GEU.AND P6, PT, R149, -126, PT ;  /* 0xc2fc00009500780b */ /* 0x000fe20003fce000 */
[----:B--2---:R-:W-:Y:S01]  /*d2f0*/  @!P4 FMUL R145, R145, R145 ;  /* 0x000000919191c220 */ /* 0x004fe20000400000 */
[----:B------:R-:W-:-:S11]  /*d300*/  FSETP.GEU.AND P4, PT, R146, -126, PT ;  /* 0xc2fc00009200780b */ /* 0x000fd60003f8e000 */
[----:B------:R-:W-:Y:S02]  /*d310*/  @!P6 FMUL R149, R149, 0.5 ;  /* 0x3f0000009595e820 */ /* 0x000fe40000400000 */
[----:B------:R-:W-:Y:S01]  /*d320*/  @!P4 FMUL R146, R146, 0.5 ;  /* 0x3f0000009292c820 */ /* 0x000fe20000400000 */
[----:B------:R-:W-:Y:S01]  /*d330*/  FFMA R147, R147, UR7, -R7 ;  /* 0x0000000793937c23 */ /* 0x000fe20008000807 */
[----:B------:R-:W-:Y:S02]  /*d340*/  WARPGROUP.DEPBAR.LE gsb0, 0x0 ;  /* 0x00008000000079c5 */ /* 0x000fe40000010000 */
[----:B------:R-:W-:Y:S01]  /*d350*/  FADD R81, R127, R128 ;  /* 0x000000807f517221 */ /* 0x000fe20000000000 */
[----:B------:R-:W-:-:S03]  /*d360*/  FADD R80, R129, R132 ;  /* 0x0000008481507221 */ /* 0x000fc60000000000 */
[----:B------:R-:W-:Y:S01]  /*d370*/  FADD R81, R81, R123 ;  /* 0x0000007b51517221 */ /* 0x000fe20000000000 */
[----:B------:R-:W-:-:S03]  /*d380*/  FADD R80, R80, R126 ;  /* 0x0000007e50507221 */ /* 0x000fc60000000000 */
[----:B------:R-:W-:Y:S01]  /*d390*/  FADD R81, R81, R125 ;  /* 0x0000007d51517221 */ /* 0x000fe20000000000 */
[----:B------:R-:W-:-:S03]  /*d3a0*/  FADD R80, R80, R122 ;  /* 0x0000007a50507221 */ /* 0x000fc60000000000 */
[----:B------:R-:W-:Y:S01]  /*d3b0*/  FADD R81, R81, R121 ;  /* 0x0000007951517221 */ /* 0x000fe20000000000 */
[----:B------:R-:W-:-:S03]  /*d3c0*/  FADD R80, R80, R124 ;  /* 0x0000007c50507221 */ /* 0x000fc60000000000 */
[----:B------:R-:W-:Y:S01]  /*d3d0*/  FADD R81, R81, R119 ;  /* 0x0000007751517221 */ /* 0x000fe20000000000 */
[----:B------:R-:W-:Y:S01]  /*d3e0*/  FADD R80, R80, R120 ;  /* 0x0000007850507221 */ /* 0x000fe20000000000 */
[----:B------:R-:W2:Y:S02]  /*d3f0*/  LDL.LU R119, [R1+0x48] ;  /* 0x0000480001777983 */ /* 0x000ea40000300800 */
[----:B------:R-:W-:Y:S01]  /*d400*/  FADD R81, R81, R117 ;  /* 0x0000007551517221 */ /* 0x000fe20000000000 */
[----:B------:R-:W-:Y:S01]  /*d410*/  FADD R80, R80, R118 ;  /* 0x0000007650507221 */ /* 0x000fe20000000000 */
[----:B------:R-:W3:Y:S01]  /*d420*/  LDL.LU R83, [R1+0x4c] ;  /* 0x00004c0001537983 */ /* 0x000ee20000300800 */
[----:B------:R-:W-:Y:S01]  /*d430*/  MOV R117, R92 ;  /* 0x0000005c00757202 */ /* 0x000fe20000000f00 */
[----:B------:R-:W-:Y:S01]  /*d440*/  FADD R82, R81, R94 ;  /* 0x0000005e51527221 */ /* 0x000fe20000000000 */
[----:B------:R-:W-:-:S04]  /*d450*/  FADD R80, R80, R95 ;  /* 0x0000005f50507221 */ /* 0x000fc80000000000 */
        /* <DEDUP_REMOVED lines=12> */
[----:B------:R-:W-:Y:S02]  /*d520*/  FFMA R11, R148, UR7, -R6 ;  /* 0x00000007940b7c23 */ /* 0x000fe40008000806 */
[----:B------:R-:W-:-:S04]  /*d530*/  FADD R16, R25, R16 ;  /* 0x0000001019107221 */ /* 0x000fc80000000000 */
[----:B------:R-:W-:Y:S01]  /*d540*/  FADD R16, R16, R15 ;  /* 0x0000000f10107221 */ /* 0x000fe20000000000 */
[----:B------:R-:W-:-:S03]  /*d550*/  FSETP.GEU.AND P5, PT, R11, -126, PT ;  /* 0xc2fc00000b00780b */ /* 0x000fc60003fae000 */
[----:B------:R-:W-:-:S04]  /*d560*/  FADD R17, R16, R17 ;  /* 0x0000001110117221 */ /* 0x000fc80000000000 */
[----:B------:R-:W-:-:S04]  /*d570*/  FADD R6, R17, R18 ;  /* 0x0000001211067221 */ /* 0x000fc80000000000 */
[----:B------:R-:W-:Y:S02]  /*d580*/  FADD R6, R6, R19 ;  /* 0x0000001306067221 */ /* 0x000fe40000000000 */
[----:B------:R-:W-:Y:S02]  /*d590*/  @!P5 FMUL R11, R11, 0.5 ;  /* 0x3f0000000b0bd820 */ /* 0x000fe40000400000 */
[----:B------:R-:W-:Y:S01]  /*d5a0*/  FADD R6, R6, R21 ;  /* 0x0000001506067221 */ /* 0x000fe20000000000 */
[----:B------:R-:W-:-:S03]  /*d5b0*/  FADD R13, R12, R13 ;  /* 0x0000000d0c0d7221 */ /* 0x000fc60000000000 */
[----:B------:R-:W-:Y:S01]  /*d5c0*/  FADD R29, R6, R29 ;  /* 0x0000001d061d7221 */ /* 0x000fe20000000000 */
[----:B------:R-:W1:Y:S01]  /*d5d0*/  MUFU.EX2 R11, R11 ;  /* 0x0000000b000b7308 */ /* 0x000e620000000800 */
[----:B------:R-:W-:-:S07]  /*d5e0*/  FADD R13, R13, R14 ;  /* 0x0000000e0d0d7221 */ /* 0x000fce0000000000 */
[----:B------:R-:W4:Y:S01]  /*d5f0*/  MUFU.EX2 R6, R146 ;  /* 0x0000009200067308 */ /* 0x000f220000000800 */
[----:B------:R-:W-:-:S07]  /*d600*/  FADD R13, R13, R20 ;  /* 0x000000140d0d7221 */ /* 0x000fce0000000000 */
[----:B------:R-:W5:Y:S01]  /*d610*/  MUFU.EX2 R18, R149 ;  /* 0x0000009500127308 */ /* 0x000f620000000800 */
[----:B------:R-:W-:Y:S01]  /*d620*/  FADD R22, R13, R22 ;  /* 0x000000160d167221 */ /* 0x000fe20000000000 */
[--C-:B------:R-:W-:Y:S01]  /*d630*/  FFMA R20, R151, UR7, -R7.reuse ;  /* 0x0000000797147c23 */ /* 0x100fe20008000807 */
[----:B------:R-:W-:Y:S01]  /*d640*/  FFMA R13, R150, UR7, -R7 ;  /* 0x00000007960d7c23 */ /* 0x000fe20008000807 */
[----:B-1----:R-:W-:-:S03]  /*d650*/  @!P5 FMUL R11, R11, R11 ;  /* 0x0000000b0b0bd220 */ /* 0x002fc60000400000 */
[----:B------:R-:W-:Y:S01]  /*d660*/  FSETP.GEU.AND P5, PT, R20, -126, PT ;  /* 0xc2fc00001400780b */ /* 0x000fe20003fae000 */
[----:B----4-:R-:W-:Y:S01]  /*d670*/  @!P4 FMUL R6, R6, R6 ;  /* 0x000000060606c220 */ /* 0x010fe20000400000 */
[----:B------:R-:W-:Y:S01]  /*d680*/  FSETP.GEU.AND P4, PT, R13, -126, PT ;  /* 0xc2fc00000d00780b */ /* 0x000fe20003f8e000 */
[----:B-----5:R-:W-:Y:S01]  /*d690*/  @!P6 FMUL R18, R18, R18 ;  /* 0x000000121212e220 */ /* 0x020fe20000400000 */
[----:B------:R-:W-:-:S09]  /*d6a0*/  FSETP.GEU.AND P6, PT, R147, -126, PT ;  /* 0xc2fc00009300780b */ /* 0x000fd20003fce000 */
[----:B------:R-:W-:Y:S01]  /*d6b0*/  @!P5 FMUL R20, R20, 0.5 ;  /* 0x3f0000001414d820 */ /* 0x000fe20000400000 */
[----:B------:R-:W-:Y:S01]  /*d6c0*/  FADD R23, R22, R23 ;  /* 0x0000001716177221 */ /* 0x000fe20000000000 */
[----:B------:R-:W-:-:S03]  /*d6d0*/  @!P4 FMUL R13, R13, 0.5 ;  /* 0x3f0000000d0dc820 */ /* 0x000fc60000400000 */
[----:B------:R-:W-:Y:S01]  /*d6e0*/  FADD R23, R23, R24 ;  /* 0x0000001817177221 */ /* 0x000fe20000000000 */
[----:B------:R-:W1:Y:S01]  /*d6f0*/  MUFU.EX2 R20, R20 ;  /* 0x0000001400147308 */ /* 0x000e620000000800 */
[----:B------:R-:W-:-:S07]  /*d700*/  @!P6 FMUL R147, R147, 0.5 ;  /* 0x3f0000009393e820 */ /* 0x000fce0000400000 */
[----:B------:R-:W4:Y:S01]  /*d710*/  MUFU.EX2 R13, R13 ;  /* 0x0000000d000d7308 */ /* 0x000f220000000800 */
[----:B------:R-:W-:-:S07]  /*d720*/  FADD R23, R23, R32 ;  /* 0x0000002017177221 */ /* 0x000fce0000000000 */
[----:B------:R-:W5:Y:S01]  /*d730*/  MUFU.EX2 R7, R147 ;  /* 0x0000009300077308 */ /* 0x000f620000000800 */
[----:B------:R-:W-:Y:S01]  /*d740*/  FADD R30, R29, R30 ;  /* 0x0000001e1d1e7221 */ /* 0x000fe20000000000 */
[----:B------:R-:W-:-:S03]  /*d750*/  FADD R34, R23, R34 ;  /* 0x0000002217227221 */ /* 0x000fc60000000000 */
[----:B------:R-:W-:Y:S01]  /*d760*/  FADD R30, R30, R31 ;  /* 0x0000001f1e1e7221 */ /* 0x000fe20000000000 */
[----:B------:R-:W-:Y:S01]  /*d770*/  FADD R35, R34, R35 ;  /* 0x0000002322237221 */ /* 0x000fe20000000000 */
[----:B-1----:R-:W-:Y:S02]  /*d780*/  @!P5 FMUL R20, R20, R20 ;  /* 0x000000141414d220 */ /* 0x002fe40000400000 */
[----:B------:R-:W-:Y:S01]  /*d790*/  FADD R30, R30, R33 ;  /* 0x000000211e1e7221 */ /* 0x000fe20000000000 */
[----:B------:R-:W-:Y:S01]  /*d7a0*/  FADD R36, R35, R36 ;  /* 0x0000002423247221 */ /* 0x000fe20000000000 */
[----:B----4-:R-:W-:Y:S02]  /*d7b0*/  @!P4 FMUL R13, R13, R13 ;  /* 0x0000000d0d0dc220 */ /* 0x010fe40000400000 */
[----:B------:R-:W-:Y:S01]  /*d7c0*/  FADD R37, R30, R37 ;  /* 0x000000251e257221 */ /* 0x000fe20000000000 */
[----:B------:R-:W-:Y:S01]  /*d7d0*/  FADD R41, R36, R41 ;  /* 0x0000002924297221 */ /* 0x000fe20000000000 */
[----:B-----5:R-:W-:Y:S01]  /*d7e0*/  @!P6 FMUL R7, R7, R7 ;  /* 0x000000070707e220 */ /* 0x020fe20000400000 */
[----:B------:R-:W-:Y:S01]  /*d7f0*/  F2FP.BF16.F32.PACK_AB R92, R145, R144 ;  /* 0x00000090915c723e */ /* 0x000fe200000010ff */
[----:B------:R-:W-:Y:S01]  /*d800*/  FADD R38, R37, R38 ;  /* 0x0000002625267221 */ /* 0x000fe20000000000 */
[----:B------:R-:W-:Y:S01]  /*d810*/  F2FP.BF16.F32.PACK_AB R94, R18, R11 ;  /* 0x0000000b125e723e */ /* 0x000fe200000010ff */
[----:B------:R-:W-:Y:S01]  /*d820*/  UIADD3 UR6, UR6, 0x780, URZ ;  /* 0x0000078006067890 */ /* 0x000fe2000fffe03f */
[----:B------:R-:W-:-:S02]  /*d830*/  F2FP.BF16.F32.PACK_AB R93, R7, R6 ;  /* 0x00000006075d723e */ /* 0x000fc400000010ff */
[----:B------:R-:W-:Y:S01]  /*d840*/  F2FP.BF16.F32.PACK_AB R95, R20, R13 ;  /* 0x0000000d145f723e */ /* 0x000fe200000010ff */
[----:B------:R-:W-:Y:S01]  /*d850*/  FADD R42, R41, R42 ;  /* 0x0000002a292a7221 */ /* 0x000fe20000000000 */
[----:B------:R-:W-:Y:S02]  /*d860*/  FADD R39, R38, R39 ;  /* 0x0000002726277221 */ /* 0x000fe40000000000 */
[----:B------:R-:W-:Y:S01]  /*d870*/  WARPGROUP.ARRIVE ;  /* 0x00000000000079c5 */ /* 0x000fe20000000000 */
[----:B------:R-:W-:Y:S01]  /*d880*/  FADD R43, R42, R43 ;  /* 0x0000002b2a2b7221 */ /* 0x000fe20000000000 */
[----:B------:R-:W-:Y:S01]  /*d890*/  UMOV UR7, 0x40000040 ;  /* 0x4000004000077882 */ /* 0x000fe20000000000 */
[----:B------:R-:W-:Y:S02]  /*d8a0*/  FADD R40, R39, R40 ;  /* 0x0000002827287221 */ /* 0x000fe40000000000 */
[----:B------:R-:W-:Y:S01]  /*d8b0*/  FADD R43, R43, R44 ;  /* 0x0000002c2b2b7221 */ /* 0x000fe20000000000 */
[----:B------:R-:W-:Y:S01]  /*d8c0*/  HGMMA.64x192x16.F32.BF16 R152, R92, gdesc[UR4].tnspB, R152, gsb0 ;  /* 0x42e000045c987df0 */ /* 0x000fe20008001898 */
[----:B------:R-:W-:-:S02]  /*d8d0*/  FADD R45, R40, R45 ;  /* 0x0000002d282d7221 */ /* 0x000fc40000000000 */
[----:B------:R-:W-:Y:S02]  /*d8e0*/  FADD R43, R43, R48 ;  /* 0x000000302b2b7221 */ /* 0x000fe40000000000 */
[----:B------:R-:W-:Y:S02]  /*d8f0*/  FADD R46, R45, R46 ;  /* 0x0000002e2d2e7221 */ /* 0x000fe40000000000 */
[----:B------:R-:W-:Y:S02]  /*d900*/  FADD R50, R43, R50 ;  /* 0x000000322b327221 */ /* 0x000fe40000000000 */
[----:B------:R-:W-:Y:S02]  /*d910*/  FADD R46, R46, R49 ;  /* 0x000000312e2e7221 */ /* 0x000fe40000000000 */
[----:B------:R-:W-:Y:S02]  /*d920*/  FADD R51, R50, R51 ;  /* 0x0000003332337221 */ /* 0x000fe40000000000 */
        /* <DEDUP_REMOVED lines=32> */
[----:B------:R-:W-:Y:S01]  /*db30*/  FADD R101, R64, R101 ;  /* 0x0000006540657221 */ /* 0x000fe20000000000 */
[----:B------:R-:W1:Y:S01]  /*db40*/  S2R R118, SR_CgaCtaId ;  /* 0x0000000000767919 */ /* 0x000e620000008800 */
        /* <DEDUP_REMOVED lines=13> */
[----:B------:R-:W-:Y:S01]  /*dc20*/  FADD R72, R72, R75 ;  /* 0x0000004b48487221 */ /* 0x000fe20000000000 */
[----:B------:R-:W-:Y:S01]  /*dc30*/  MOV R80, 0x400 ;  /* 0x0000040000507802 */ /* 0x000fe20000000f00 */
[----:B------:R-:W-:Y:S02]  /*dc40*/  FADD R111, R110, R111 ;  /* 0x0000006f6e6f7221 */ /* 0x000fe40000000000 */
[----:B------:R-:W-:Y:S01]  /*dc50*/  FADD R109, R72, R109 ;  /* 0x0000006d486d7221 */ /* 0x000fe20000000000 */
[----:B-1----:R-:W-:Y:S01]  /*dc60*/  LEA R80, R118, R80, 0x18 ;  /* 0x0000005076507211 */ /* 0x002fe200078ec0ff */
[----:B------:R-:W-:-:S02]  /*dc70*/  FADD R111, R111, R112 ;  /* 0x000000706f6f7221 */ /* 0x000fc40000000000 */
[----:B------:R-:W-:Y:S02]  /*dc80*/  FADD R76, R109, R76 ;  /* 0x0000004c6d4c7221 */ /* 0x000fe40000000000 */
[----:B------:R-:W-:Y:S01]  /*dc90*/  FADD R111, R111, R78 ;  /* 0x0000004e6f6f7221 */ /* 0x000fe20000000000 */
[----:B------:R-:W-:Y:S02]  /*dca0*/  VIADD R80, R80, 0x66020 ;  /* 0x0006602050507836 */ /* 0x000fe40000000000 */
        /* <DEDUP_REMOVED lines=8> */
[----:B--2---:R-:W-:-:S04]  /*dd30*/  SEL R12, R119, RZ, P3 ;  /* 0x000000ff770c7207 */ /* 0x004fc80001800000 */
[----:B------:R-:W-:-:S04]  /*dd40*/  LEA R14, R12, R80, 0x3 ;  /* 0x000000500c0e7211 */ /* 0x000fc800078e18ff */
[----:B------:R-:W-:Y:S01]  /*dd50*/  PRMT R14, RZ, 0x654, R14 ;  /* 0x00000654ff0e7816 */ /* 0x000fe2000000000e */
[----:B------:R-:W-:Y:S01]  /*dd60*/  FADD R144, R144, R145 ;  /* 0x0000009190907221 */ /* 0x000fe20000000000 */
[----:B------:R-:W-:Y:S02]  /*dd70*/  VIADD R12, R12, 0x1 ;  /* 0x000000010c0c7836 */ /* 0x000fe40000000000 */
[----:B------:R-:W-:Y:S01]  /*dd80*/  FADD R6, R6, R7 ;  /* 0x0000000706067221 */ /* 0x000fe20000000000 */
[----:B------:R-:W-:-:S03]  /*dd90*/  FADD R7, R144, R11 ;  /* 0x0000000b90077221 */ /* 0x000fc60000000000 */
[----:B------:R-:W-:Y:S01]  /*dda0*/  FADD R13, R6, R13 ;  /* 0x0000000d060d7221 */ /* 0x000fe20000000000 */
[C---:B------:R-:W-:Y:S01]  /*ddb0*/  ISETP.NE.AND P3, PT, R12.reuse, 0x4, PT ;  /* 0x000000040c00780c */ /* 0x040fe20003f65270 */
[----:B------:R-:W-:Y:S02]  /*ddc0*/  FADD R18, R7, R18 ;  /* 0x0000001207127221 */ /* 0x000fe40000000000 */
[----:B------:R-:W-:Y:S01]  /*ddd0*/  FADD R20, R13, R20 ;  /* 0x000000140d147221 */ /* 0x000fe20000000000 */
[----:B------:R-:W-:Y:S01]  /*dde0*/  SEL R7, R12, RZ, P3 ;  /* 0x000000ff0c077207 */ /* 0x000fe20001800000 */
[----:B------:R-:W-:Y:S02]  /*ddf0*/  WARPGROUP.DEPBAR.LE gsb0, 0x0 ;  /* 0x00008000000079c5 */ /* 0x000fe40000010000 */
[----:B------:R1:W-:Y:S02]  /*de00*/  SYNCS.ARRIVE.TRANS64.RED.A1T0 RZ, [R14+URZ], RZ ;  /* 0x000000ff0eff79a7 */ /* 0x0003e4000810043f */
[----:B-1----:R-:W-:-:S04]  /*de10*/  IADD3 R14, R117, 0x1, RZ ;  /* 0x00000001750e7810 */ /* 0x002fc80007ffe0ff */
[----:B------:R-:W-:-:S04]  /*de20*/  ISETP.NE.AND P4, PT, R14, 0x4, PT ;  /* 0x000000040e00780c */ /* 0x000fc80003f85270 */
[----:B------:R-:W-:Y:S02]  /*de30*/  SEL R11, RZ, 0x1, P4 ;  /* 0x00000001ff0b7807 */ /* 0x000fe40002000000 */
[----:B------:R-:W-:Y:S02]  /*de40*/  SEL R6, R14, RZ, P4 ;  /* 0x000000ff0e067207 */ /* 0x000fe40002000000 */
[----:B---3--:R-:W-:Y:S01]  /*de50*/  LOP3.LUT R11, R83, R11, RZ, 0x3c, !PT ;  /* 0x0000000b530b7212 */ /* 0x008fe200078e3cff */
[----:B------:R-:W-:Y:S06]  /*de60*/  @P2 BRA `(.L_x_31) ;  /* 0x0000000400102947 */ /* 0x000fec0003800000 */
[----:B------:R-:W-:Y:S01]  /*de70*/  ISETP.LT.OR P2, PT, R9, 0x1, !P0 ;  /* 0x000000010900780c */ /* 0x000fe20004741670 */
[----:B------:R-:W-:-:S12]  /*de80*/  BSSY B0, `(.L_x_32) ;  /* 0x0000041000007945 */ /* 0x000fd80003800000 */
[----:B------:R-:W-:Y:S05]  /*de90*/  @P2 BRA `(.L_x_33) ;  /* 0x0000000000fc2947 */ /* 0x000fea0003800000 */
[----:B------:R-:W1:Y:S01]  /*dea0*/  S2R R117, SR_TID.X ;  /* 0x0000000000757919 */ /* 0x000e620000002100 */
[----:B------:R-:W-:Y:S02]  /*deb0*/  MOV R15, 0x400 ;  /* 0x00000400000f7802 */ /* 0x000fe40000000f00 */
[----:B------:R-:W-:Y:S01]  /*dec0*/  SHF.L.U32 R13, R10, 0x1f, RZ ;  /* 0x0000001f0a0d7819 */ /* 0x000fe200000006ff */
[----:B------:R-:W2:Y:S01]  /*ded0*/  S2R R16, SR_CgaCtaId ;  /* 0x0000000000107919 */ /* 0x000ea20000008800 */
[----:B-1----:R-:W-:-:S04]  /*dee0*/  SHF.R.S32.HI R17, RZ, 0x1f, R117 ;  /* 0x0000001fff117819 */ /* 0x002fc80000011475 */
[----:B------:R-:W-:Y:S02]  /*def0*/  LEA.HI R17, R17, R117, RZ, 0x7 ;  /* 0x0000007511117211 */ /* 0x000fe400078f38ff */
[----:B--2---:R-:W-:Y:S02]  /*df00*/  LEA R15, R16, R15, 0x18 ;  /* 0x0000000f100f7211 */ /* 0x004fe400078ec0ff */
[----:B------:R-:W-:Y:S02]  /*df10*/  LOP3.LUT R17, R17, 0xffffff80, RZ, 0xc0, !PT ;  /* 0xffffff8011117812 */ /* 0x000fe400078ec0ff */
[----:B------:R-:W-:Y:S02]  /*df20*/  LEA R12, R4, R15, 0x3 ;  /* 0x0000000f040c7211 */ /* 0x000fe400078e18ff */
[----:B------:R-:W-:-:S04]  /*df30*/  IADD3 R17, R117, -R17, RZ ;  /* 0x8000001175117210 */ /* 0x000fc80007ffe0ff */
[----:B------:R-:W-:-:S13]  /*df40*/  ISETP.NE.AND P3, PT, R17, RZ, PT ;  /* 0x000000ff1100720c */ /* 0x000fda0003f65270 */
.L_x_34:
        /* <DEDUP_REMOVED lines=11> */
.L_x_35:
[----:B------:R-:W2:Y:S01]  /*e000*/  LDL.LU R14, [R1+0x30] ;  /* 0x00003000010e7983 */ /* 0x000ea20000300800 */
[----:B-1----:R-:W-:Y:S01]  /*e010*/  MOV R13, 0x400 ;  /* 0x00000400000d7802 */ /* 0x002fe20000000f00 */
        /* <DEDUP_REMOVED lines=10> */
[----:B------:R-:W-:Y:S01]  /*e0c0*/  UMOV UR26, URZ ;  /* 0x0000003f001a7c82 */ /* 0x000fe20008000000 */
[----:B------:R-:W-:-:S08]  /*e0d0*/  UMOV UR28, UR36 ;  /* 0x00000024001c7c82 */ /* 0x000fd00008000000 */
[----:B------:R-:W-:Y:S02]  /*e0e0*/  UIADD3 UR24, UR8, 0x6000, URZ ;  /* 0x0000600008187890 */ /* 0x000fe4000fffe03f */
[----:B------:R-:W-:Y:S02]  /*e0f0*/  UIADD3 UR16, UR8, 0xe000, URZ ;  /* 0x0000e00008107890 */ /* 0x000fe4000fffe03f */
[----:B------:R-:W-:Y:S01]  /*e100*/  UIADD3 UR8, UR8, 0x16000, URZ ;  /* 0x0001600008087890 */ /* 0x000fe2000fffe03f */
[----:B------:R-:W-:Y:S01]  /*e110*/  UMOV UR29, UR37 ;  /* 0x00000025001d7c82 */ /* 0x000fe20008000000 */
        /* <DEDUP_REMOVED lines=13> */
[C---:B--2---:R-:W-:Y:S02]  /*e1f0*/  R2UR UR27, R14.reuse ;  /* 0x000000000e1b72ca */ /* 0x044fe400000e0000 */
[----:B------:R-:W-:-:S11]  /*e200*/  IADD3 R14, R14, 0x1, RZ ;  /* 0x000000010e0e7810 */ /* 0x000fd60007ffe0ff */
[----:B------:R-:W-:Y:S01]  /*e210*/  USHF.L.U32 UR27, UR27, 0x8, URZ ;  /* 0x000000081b1b7899 */ /* 0x000fe2000800063f */
[----:B------:R1:W-:Y:S06]  /*e220*/  STL [R1+0x30], R14 ;  /* 0x0000300e01007387 */ /* 0x0003ec0000100800 */
[----:B------:R-:W-:Y:S01]  /*e230*/  UMOV UR19, UR27 ;  /* 0x0000001b00137c82 */ /* 0x000fe20008000000 */
[----:B------:R-:W-:Y:S01]  /*e240*/  UMOV UR11, UR27 ;  /* 0x0000001b000b7c82 */ /* 0x000fe20008000000 */
[----:B------:R1:W-:Y:S01]  /*e250*/  UTMALDG.4D [UR24], [UR6], desc[UR30] ;  /* 0x00001e18060075b4 */ /* 0x0003e20008019000 */
[----:B------:R1:W-:Y:S01]  /*e260*/  UTMALDG.4D [UR16], [UR6], desc[UR30] ;  /* 0x00001e10060075b4 */ /* 0x0003e20008019000 */
[----:B------:R1:W-:Y:S02]  /*e270*/  UTMALDG.4D [UR8], [UR6], desc[UR30] ;  /* 0x00001e08060075b4 */ /* 0x0003e40008019000 */
[----:B-1----:R-:W-:Y:S01]  /*e280*/  NOP ;  /* 0x0000000000007918 */ /* 0x002fe20000000000 */
.L_x_33:
[----:B------:R-:W-:Y:S05]  /*e290*/  BSYNC B0 ;  /* 0x0000000000007941 */ /* 0x000fea0003800000 */
.L_x_32:
[----:B------:R-:W-:-:S07]  /*e2a0*/  VIADD R9, R9, 0xffffffff ;  /* 0xffffffff09097836 */ /* 0x000fce0000000000 */
.L_x_31:
[----:B------:R-:W-:Y:S01]  /*e2b0*/  IADD3 R0, R0, 0x100, RZ ;  /* 0x0000010000007810 */ /* 0x000fe20007ffe0ff */
[----:B------:R-:W-:Y:S01]  /*e2c0*/  IMAD.MOV.U32 R12, RZ, RZ, R5 ;  /* 0x000000ffff0c7224 */ /* 0x000fe200078e0005 */
[----:B------:R-:W-:Y:S01]  /*e2d0*/  MOV R14, R8 ;  /* 0x00000008000e7202 */ /* 0x000fe20000000f00 */
[----:B------:R-:W-:Y:S06]  /*e2e0*/  @P1 BRA `(.L_x_36) ;  /* 0xffffff9c00381947 */ /* 0x000fec000383ffff */
[----:B------:R-:W2:Y:S04]  /*e2f0*/  LDL.LU R12, [R1+0x44] ;  /* 0x00004400010c7983 */ /* 0x000ea80000300800 */
[----:B--2---:R2:W-:Y:S02]  /*e300*/  STL [R1+0x68], R12 ;  /* 0x0000680c01007387 */ /* 0x0045e40000100800 */
.L_x_24:
[----:B--2---:R-:W2:Y:S02]  /*e310*/  LDL R12, [R1+0x68] ;  /* 0x00006800010c7983 */ /* 0x004ea40000100800 */
[----:B--2---:R-:W-:-:S13]  /*e320*/  ISETP.GE.AND P1, PT, R12, 0x1, PT ;  /* 0x000000010c00780c */ /* 0x004fda0003f26270 */
[----:B------:R-:W-:Y:S05]  /*e330*/  @!P1 BRA `(.L_x_37) ;  /* 0x00000074007c9947 */ /* 0x000fea0003800000 */
[----:B-1----:R-:W-:Y:S02]  /*e340*/  MOV R13, R8 ;  /* 0x00000008000d7202 */ /* 0x002fe40000000f00 */
[----:B------:R-:W-:-:S07]  /*e350*/  MOV R12, R5 ;  /* 0x00000005000c7202 */ /* 0x000fce0000000f00 */
.L_x_51:
[----:B------:R-:W1:Y:S01]  /*e360*/  S2R R8, SR_CgaCtaId ;  /* 0x0000000000087919 */ /* 0x000e620000008800 */
[----:B------:R-:W-:-:S04]  /*e370*/  MOV R5, 0x400 ;  /* 0x0000040000057802 */ /* 0x000fc80000000f00 */
[----:B-1----:R-:W-:-:S05]  /*e380*/  LEA R5, R8, R5, 0x18 ;  /* 0x0000000508057211 */ /* 0x002fca00078ec0ff */
[----:B------:R-:W-:Y:S01]  /*e390*/  IMAD R8, R6, 0x8, R5 ;  /* 0x0000000806087824 */ /* 0x000fe200078e0205 */
[----:B------:R-:W-:-:S07]  /*e3a0*/  SHF.L.U32 R5, R11, 0x1f, RZ ;  /* 0x0000001f0b057819 */ /* 0x000fce00000006ff */
.L_x_38:
[----:B-1----:R1:W2:Y:S02]  /*e3b0*/  SYNCS.PHASECHK.TRANS64.TRYWAIT P1, [R8+URZ+0x66000], R5 ;  /* 0x06600005080075a7 */ /* 0x0022a4000802017f */
[----:B--2---:R-:W-:Y:S05]  /*e3c0*/  @!P1 NANOSLEEP.SYNCS 0x989680 ;  /* 0x009896800000995d */ /* 0x004fea0003900000 */
[----:B------:R-:W2:Y:S02]  /*e3d0*/  @!P1 SYNCS.PHASECHK.TRANS64 P1, [R8+URZ+0x66000], R5 ;  /* 0x06600005080095a7 */ /* 0x000ea4000802007f */
[----:B--2---:R-:W-:Y:S05]  /*e3e0*/  @!P1 BRA `(.L_x_38) ;  /* 0xfffffffc00f09947 */ /* 0x004fea000383ffff */
[----:B------:R-:W-:Y:S05]  /*e3f0*/  WARPSYNC.ALL ;  /* 0x0000000000007948 */ /* 0x000fea0003800000 */
[----:B------:R-:W2:Y:S04]  /*e400*/  LDL.64 R22, [R1+0xa0] ;  /* 0x0000a00001167983 */ /* 0x000ea80000100a00 */
[----:B------:R-:W3:Y:S01]  /*e410*/  LDL.64 R250, [R1+0x90] ;  /* 0x0000900001fa7983 */ /* 0x000ee20000100a00 */
[----:B------:R-:W-:Y:S01]  /*e420*/  MOV R15, UR14 ;  /* 0x0000000e000f7c02 */ /* 0x000fe20008000f00 */
[----:B------:R-:W-:-:S02]  /*e430*/  WARPGROUP.ARRIVE ;  /* 0x00000000000079c5 */ /* 0x000fc40000000000 */
[----:B------:R-:W4:Y:S02]  /*e440*/  LDL.64 R248, [R1+0x88] ;  /* 0x0000880001f87983 */ /* 0x000f240000100a00 */
[----:B------:R-:W-:Y:S01]  /*e450*/  IMAD R14, R6, 0x1800, R15 ;  /* 0x00001800060e7824 */ /* 0x000fe200078e020f */
[----:B------:R-:W-:Y:S01]  /*e460*/  MOV R15, 0x40000040 ;  /* 0x40000040000f7802 */ /* 0x000fe20000000f00 */
[----:B-1----:R-:W5:Y:S03]  /*e470*/  LDL R5, [R1+0xa8] ;  /* 0x0000a80001057983 */ /* 0x002f660000100800 */
[C---:B------:R-:W-:Y:S02]  /*e480*/  R2UR UR10, R14.reuse ;  /* 0x000000000e0a72ca */ /* 0x040fe400000e0000 */
[----:B------:R-:W-:Y:S01]  /*e490*/  R2UR UR11, R15 ;  /* 0x000000000f0b72ca */ /* 0x000fe200000e0000 */
[----:B------:R-:W-:Y:S01]  /*e4a0*/  VIADD R16, R14, 0x2 ;  /* 0x000000020e107836 */ /* 0x000fe20000000000 */
[----:B------:R-:W-:-:S02]  /*e4b0*/  MOV R17, 0x40000040 ;  /* 0x4000004000117802 */ /* 0x000fc40000000f00 */
[----:B--2---:R-:W-:Y:S02]  /*e4c0*/  R2UR UR8, R22 ;  /* 0x00000000160872ca */ /* 0x004fe400000e0000 */
[----:B------:R-:W-:Y:S02]  /*e4d0*/  R2UR UR9, R23 ;  /* 0x00000000170972ca */ /* 0x000fe400000e0000 */
[----:B------:R-:W2:Y:S11]  /*e4e0*/  LDL.64 R22, [R1+0x80] ;  /* 0x0000800001167983 */ /* 0x000eb60000100a00 */
[----:B------:R-:W-:Y:S01]  /*e4f0*/  HGMMA.64x256x16.F32.BF16 R24, gdesc[UR8], RZ, !UPT, gsb0 ;  /* 0x03e00000081879f0 */ /* 0x000fe2000c0018ff */
[----:B------:R-:W-:-:S02]  /*e500*/  R2UR UR10, R16 ;  /* 0x00000000100a72ca */ /* 0x000fc400000e0000 */
[----:B------:R-:W-:Y:S02]  /*e510*/  R2UR UR11, R17 ;  /* 0x00000000110b72ca */ /* 0x000fe400000e0000 */
[----:B---3--:R-:W-:Y:S02]  /*e520*/  R2UR UR8, R250 ;  /* 0x00000000fa0872ca */ /* 0x008fe400000e0000 */
[----:B------:R-:W-:Y:S01]  /*e530*/  R2UR UR9, R251 ;  /* 0x00000000fb0972ca */ /* 0x000fe200000e0000 */
[----:B------:R-:W-:Y:S01]  /*e540*/  IMAD.MOV.U32 R17, RZ, RZ, 0x40000040 ;  /* 0x40000040ff117424 */ /* 0x000fe200078e00ff */
[----:B------:R-:W-:Y:S01]  /*e550*/  IADD3 R16, R14, 0x4, RZ ;  /* 0x000000040e107810 */ /* 0x000fe20007ffe0ff */
[----:B------:R-:W3:Y:S01]  /*e560*/  LDL.64 R250, [R1+0x78] ;  /* 0x0000780001fa7983 */ /* 0x000ee20000100a00 */
[----:B------:R-:W-:Y:S02]  /*e570*/  WARPGROUP.DEPBAR.LE gsb0, 0x0 ;  /* 0x00008000000079c5 */ /* 0x000fe40000010000 */
[----:B------:R-:W-:-:S15]  /*e580*/  WARPGROUP.ARRIVE ;  /* 0x00000000000079c5 */ /* 0x000fde0000000000 */
[----:B------:R-:W-:Y:S01]  /*e590*/  HGMMA.64x256x16.F32.BF16 R24, gdesc[UR8], R24, gsb0 ;  /* 0x03e00000081879f0 */ /* 0x000fe20008001818 */
[----:B------:R-:W-:Y:S02]  /*e5a0*/  R2UR UR10, R16 ;  /* 0x00000000100a72ca */ /* 0x000fe400000e0000 */
[----:B------:R-:W-:Y:S02]  /*e5b0*/  R2UR UR11, R17 ;  /* 0x00000000110b72ca */ /* 0x000fe400000e0000 */
[----:B----4-:R-:W-:Y:S02]  /*e5c0*/  R2UR UR8, R248 ;  /* 0x00000000f80872ca */ /* 0x010fe400000e0000 */
[----:B------:R-:W-:Y:S02]  /*e5d0*/  R2UR UR9, R249 ;  /* 0x00000000f90972ca */ /* 0x000fe400000e0000 */
[----:B------:R-:W-:Y:S01]  /*e5e0*/  IADD3 R16, R14, 0x6, RZ ;  /* 0x000000060e107810 */ /* 0x000fe20007ffe0ff */
[----:B------:R-:W4:Y:S01]  /*e5f0*/  LDL.64 R248, [R1+0x70] ;  /* 0x0000700001f87983 */ /* 0x000f220000100a00 */
[----:B------:R-:W-:Y:S01]  /*e600*/  MOV R17, 0x40000040 ;  /* 0x4000004000117802 */ /* 0x000fe20000000f00 */
[----:B------:R-:W-:-:S02]  /*e610*/  WARPGROUP.DEPBAR.LE gsb0, 0x0 ;  /* 0x00008000000079c5 */ /* 0x000fc40000010000 */
[----:B------:R-:W-:-:S14]  /*e620*/  WARPGROUP.ARRIVE ;  /* 0x00000000000079c5 */ /* 0x000fdc0000000000 */
[----:B------:R-:W-:Y:S01]  /*e630*/  HGMMA.64x256x16.F32.BF16 R24, gdesc[UR8], R24, gsb0 ;  /* 0x03e00000081879f0 */ /* 0x000fe20008001818 */
[----:B------:R-:W-:Y:S02]  /*e640*/  R2UR UR10, R16 ;  /* 0x00000000100a72ca */ /* 0x000fe400000e0000 */
[----:B------:R-:W-:Y:S02]  /*e650*/  R2UR UR11, R17 ;  /* 0x00000000110b72ca */ /* 0x000fe400000e0000 */
[----:B--2---:R-:W-:Y:S02]  /*e660*/  R2UR UR8, R22 ;  /* 0x00000000160872ca */ /* 0x004fe400000e0000 */
[----:B------:R-:W-:Y:S01]  /*e670*/  R2UR UR9, R23 ;  /* 0x00000000170972ca */ /* 0x000fe200000e0000 */
[----:B------:R-:W-:Y:S01]  /*e680*/  VIADD R16, R14, 0x800 ;  /* 0x000008000e107836 */ /* 0x000fe20000000000 */
[----:B------:R-:W-:Y:S01]  /*e690*/  MOV R17, 0x40000040 ;  /* 0x4000004000117802 */ /* 0x000fe20000000f00 */
[----:B------:R-:W2:Y:S01]  /*e6a0*/  LDL.64 R22, [R1+0x98] ;  /* 0x0000980001167983 */ /* 0x000ea20000100a00 */
[----:B------:R-:W-:-:S02]  /*e6b0*/  WARPGROUP.DEPBAR.LE gsb0, 0x0 ;  /* 0x00008000000079c5 */ /* 0x000fc40000010000 */
[----:B------:R-:W-:-:S15]  /*e6c0*/  WARPGROUP.ARRIVE ;  /* 0x00000000000079c5 */ /* 0x000fde0000000000 */
[----:B------:R-:W-:Y:S01]  /*e6d0*/  HGMMA.64x256x16.F32.BF16 R24, gdesc[UR8], R24, gsb0 ;  /* 0x03e00000081879f0 */ /* 0x000fe20008001818 */
[----:B------:R-:W-:Y:S02]  /*e6e0*/  R2UR UR10, R16 ;  /* 0x00000000100a72ca */ /* 0x000fe400000e0000 */
[----:B------:R-:W-:Y:S02]  /*e6f0*/  R2UR UR11, R17 ;  /* 0x00000000110b72ca */ /* 0x000fe400000e0000 */
[----:B---3--:R-:W-:Y:S02]  /*e700*/  R2UR UR8, R250 ;  /* 0x00000000fa0872ca */ /* 0x008fe400000e0000 */
[----:B------:R-:W-:Y:S01]  /*e710*/  R2UR UR9, R251 ;  /* 0x00000000fb0972ca */ /* 0x000fe200000e0000 */
[----:B------:R-:W-:Y:S01]  /*e720*/  IMAD.MOV.U32 R17, RZ, RZ, 0x40000040 ;  /* 0x40000040ff117424 */ /* 0x000fe200078e00ff */
[----:B------:R-:W-:Y:S01]  /*e730*/  IADD3 R16, R14, 0x802, RZ ;  /* 0x000008020e107810 */ /* 0x000fe20007ffe0ff */
[----:B------:R-:W-:-:S02]  /*e740*/  WARPGROUP.DEPBAR.LE gsb0, 0x0 ;  /* 0x00008000000079c5 */ /* 0x000fc40000010000 */
[----:B------:R-:W-:-:S15]  /*e750*/  WARPGROUP.ARRIVE ;  /* 0x00000000000079c5 */ /* 0x000fde0000000000 */
[----:B------:R-:W-:-:S01]  /*e760*/  NOP ;  /* 0x0000000000007918 */ /* 0x000fc20000000000 */
[----:B------:R-:W-:Y:S01]  /*e770*/  HGMMA.64x256x16.F32.BF16 R24, gdesc[UR8], R24, gsb0 ;  /* 0x03e00000081879f0 */ /* 0x000fe20008001818 */
[----:B------:R-:W-:Y:S02]  /*e780*/  R2UR UR10, R16 ;  /* 0x00000000100a72ca */ /* 0x000fe400000e0000 */
[----:B------:R-:W-:Y:S02]  /*e790*/  R2UR UR11, R17 ;  /* 0x00000000110b72ca */ /* 0x000fe400000e0000 */
[----:B----4-:R-:W-:Y:S02]  /*e7a0*/  R2UR UR8, R248 ;  /* 0x00000000f80872ca */ /* 0x010fe400000e0000 */
[----:B------:R-:W-:Y:S02]  /*e7b0*/  R2UR UR9, R249 ;  /* 0x00000000f90972ca */ /* 0x000fe400000e0000 */
[----:B------:R-:W-:Y:S02]  /*e7c0*/  IADD3 R16, R14, 0x804, RZ ;  /* 0x000008040e107810 */ /* 0x000fe40007ffe0ff */
        /* <DEDUP_REMOVED lines=9> */
[----:B------:R-:W-:-:S04]  /*e860*/  MOV R17, 0x40000040 ;  /* 0x4000004000117802 */ /* 0x000fc80000000f00 */
[----:B------:R-:W-:Y:S02]  /*e870*/  R2UR UR58, R16 ;  /* 0x00000000103a72ca */ /* 0x000fe400000e0000 */
[----:B------:R-:W-:Y:S01]  /*e880*/  R2UR UR59, R17 ;  /* 0x00000000113b72ca */ /* 0x000fe200000e0000 */
[----:B------:R-:W-:Y:S02]  /*e890*/  WARPGROUP.DEPBAR.LE gsb0, 0x0 ;  /* 0x00008000000079c5 */ /* 0x000fe40000010000 */
[----:B------:R-:W-:-:S10]  /*e8a0*/  WARPGROUP.ARRIVE ;  /* 0x00000000000079c5 */ /* 0x000fd40000000000 */
[----:B------:R-:W-:Y:S01]  /*e8b0*/  HGMMA.64x256x16.F32.BF16 R24, gdesc[UR8], R24, gsb0 ;  /* 0x03e00000081879f0 */ /* 0x000fe20008001818 */
[----:B------:R-:W-:Y:S01]  /*e8c0*/  IMAD.MOV.U32 R17, RZ, RZ, 0x40000040 ;  /* 0x40000040ff117424 */ /* 0x000fe200078e00ff */
[----:B------:R-:W-:-:S04]  /*e8d0*/  IADD3 R16, R14, 0x1000, RZ ;  /* 0x000010000e107810 */ /* 0x000fc80007ffe0ff */
[----:B------:R-:W-:Y:S02]  /*e8e0*/  R2UR UR54, R16 ;  /* 0x00000000103672ca */ /* 0x000fe400000e0000 */
[----:B------:R-:W-:Y:S01]  /*e8f0*/  R2UR UR55, R17 ;  /* 0x00000000113772ca */ /* 0x000fe200000e0000 */
[----:B------:R-:W-:Y:S02]  /*e900*/  WARPGROUP.DEPBAR.LE gsb0, 0x0 ;  /* 0x00008000000079c5 */ /* 0x000fe40000010000 */
[----:B------:R-:W-:-:S15]  /*e910*/  WARPGROUP.ARRIVE ;  /* 0x00000000000079c5 */ /* 0x000fde0000000000 */
[----:B------:R-:W-:-:S02]  /*e920*/  NOP ;  /* 0x0000000000007918 */ /* 0x000fc40000000000 */
[----:B------:R-:W-:Y:S01]  /*e930*/  HGMMA.64x256x16.F32.BF16 R24, gdesc[UR56], R24, gsb0 ;  /* 0x03e00000381879f0 */ /* 0x000fe20008001818 */
[----:B------:R-:W-:Y:S02]  /*e940*/  IADD3 R16, R14, 0x1002, RZ ;  /* 0x000010020e107810 */ /* 0x000fe40007ffe0ff */
[----:B------:R-:W-:Y:S02]  /*e950*/  MOV R17, 0x40000040 ;  /* 0x4000004000117802 */ /* 0x000fe40000000f00 */
[----:B------:R-:W-:Y:S02]  /*e960*/  R2UR UR50, R16 ;  /* 0x00000000103272ca */ /* 0x000fe400000e0000 */
[----:B------:R-:W-:Y:S01]  /*e970*/  R2UR UR51, R17 ;  /* 0x00000000113372ca */ /* 0x000fe200000e0000 */
[----:B------:R-:W-:Y:S02]  /*e980*/  WARPGROUP.DEPBAR.LE gsb0, 0x0 ;  /* 0x00008000000079c5 */ /* 0x000fe40000010000 */
[----:B------:R-:W-:-:S15]  /*e990*/  WARPGROUP.ARRIVE ;  /* 0x00000000000079c5 */ /* 0x000fde0000000000 */
[----:B------:R-:W-:-:S03]  /*e9a0*/  NOP ;  /* 0x0000000000007918 */ /* 0x000fc60000000000 */
[----:B------:R-:W-:Y:S01]  /*e9b0*/  HGMMA.64x256x16.F32.BF16 R24, gdesc[UR52], R24, gsb0 ;  /* 0x03e00000341879f0 */ /* 0x000fe20008001818 */
[----:B------:R-:W-:Y:S01]  /*e9c0*/  VIADD R16, R14, 0x1004 ;  /* 0x000010040e107836 */ /* 0x000fe20000000000 */
[----:B------:R-:W-:-:S04]  /*e9d0*/  MOV R17, 0x40000040 ;  /* 0x4000004000117802 */ /* 0x000fc80000000f00 */
[----:B------:R-:W-:Y:S02]  /*e9e0*/  R2UR UR46, R16 ;  /* 0x00000000102e72ca */ /* 0x000fe400000e0000 */
[----:B------:R-:W-:Y:S01]  /*e9f0*/  R2UR UR47, R17 ;  /* 0x00000000112f72ca */ /* 0x000fe200000e0000 */
[----:B------:R-:W-:Y:S02]  /*ea00*/  WARPGROUP.DEPBAR.LE gsb0, 0x0 ;  /* 0x00008000000079c5 */ /* 0x000fe40000010000 */
[----:B------:R-:W-:-:S15]  /*ea10*/  WARPGROUP.ARRIVE ;  /* 0x00000000000079c5 */ /* 0x000fde0000000000 */
[----:B------:R-:W-:-:S02]  /*ea20*/  NOP ;  /* 0x0000000000007918 */ /* 0x000fc40000000000 */
        /* <DEDUP_REMOVED lines=9> */
[----:B-----5:R-:W-:Y:S02]  /*eac0*/  ISETP.NE.AND P1, PT, R5, RZ, PT ;  /* 0x000000ff0500720c */ /* 0x020fe40003f25270 */
[----:B------:R-:W-:Y:S02]  /*ead0*/  WARPGROUP.DEPBAR.LE gsb0, 0x0 ;  /* 0x00008000000079c5 */ /* 0x000fe40000010000 */
[----:B------:R-:W-:-:S15]  /*eae0*/  WARPGROUP.ARRIVE ;  /* 0x00000000000079c5 */ /* 0x000fde0000000000 */
[----:B------:R-:W-:-:S08]  /*eaf0*/  NOP ;  /* 0x0000000000007918 */ /* 0x000fd00000000000 */
[----:B------:R-:W-:Y:S03]  /*eb00*/  HGMMA.64x256x16.F32.BF16 R24, gdesc[UR4], R24, gsb0 ;  /* 0x03e00000041879f0 */ /* 0x000fe60008001818 */
[----:B------:R-:W-:Y:S02]  /*eb10*/  WARPGROUP.DEPBAR.LE gsb0, 0x0 ;  /* 0x00008000000079c5 */ /* 0x000fe40000010000 */
[----:B------:R-:W-:Y:S05]  /*eb20*/  @P1 BRA `(.L_x_39) ;  /* 0x0000000400101947 */ /* 0x000fea0003800000 */
[----:B------:R-:W-:Y:S01]  /*eb30*/  ISETP.LT.OR P2, PT, R9, 0x1, !P0 ;  /* 0x000000010900780c */ /* 0x000fe20004741670 */
[----:B------:R-:W-:-:S12]  /*eb40*/  BSSY B0, `(.L_x_40) ;  /* 0x0000041000007945 */ /* 0x000fd80003800000 */
[----:B------:R-:W-:Y:S05]  /*eb50*/  @P2 BRA `(.L_x_41) ;  /* 0x0000000000fc2947 */ /* 0x000fea0003800000 */
[----:B------:R-:W1:Y:S01]  /*eb60*/  S2R R21, SR_TID.X ;  /* 0x0000000000157919 */ /* 0x000e620000002100 */
[----:B------:R-:W-:Y:S01]  /*eb70*/  MOV R5, 0x400 ;  /* 0x0000040000057802 */ /* 0x000fe20000000f00 */
[----:B------:R-:W2:Y:S01]  /*eb80*/  S2R R8, SR_CgaCtaId ;  /* 0x0000000000087919 */ /* 0x000ea20000008800 */
[----:B-1----:R-:W-:-:S04]  /*eb90*/  SHF.R.S32.HI R19, RZ, 0x1f, R21 ;  /* 0x0000001fff137819 */ /* 0x002fc80000011415 */
[----:B------:R-:W-:Y:S02]  /*eba0*/  LEA.HI R19, R19, R21, RZ, 0x7 ;  /* 0x0000001513137211 */ /* 0x000fe400078f38ff */
[----:B--2---:R-:W-:Y:S02]  /*ebb0*/  LEA R5, R8, R5, 0x18 ;  /* 0x0000000508057211 */ /* 0x004fe400078ec0ff */
[----:B------:R-:W-:Y:S02]  /*ebc0*/  LOP3.LUT R19, R19, 0xffffff80, RZ, 0xc0, !PT ;  /* 0xffffff8013137812 */ /* 0x000fe400078ec0ff */
[----:B------:R-:W-:Y:S02]  /*ebd0*/  LEA R5, R4, R5, 0x3 ;  /* 0x0000000504057211 */ /* 0x000fe400078e18ff */
[----:B------:R-:W-:Y:S02]  /*ebe0*/  IADD3 R19, R21, -R19, RZ ;  /* 0x8000001315137210 */ /* 0x000fe40007ffe0ff */
[----:B------:R-:W-:-:S02]  /*ebf0*/  SHF.L.U32 R8, R10, 0x1f, RZ ;  /* 0x0000001f0a087819 */ /* 0x000fc400000006ff */
[----:B------:R-:W-:-:S13]  /*ec00*/  ISETP.NE.AND P3, PT, R19, RZ, PT ;  /* 0x000000ff1300720c */ /* 0x000fda0003f65270 */
.L_x_42:
        /* <DEDUP_REMOVED lines=8> */
[----:B--2---:R-:W-:-:S04]  /*ec90*/  LOP3.LUT R14, R14, 0x1f, RZ, 0xc0, !PT ;  /* 0x0000001f0e0e7812 */ /* 0x004fc800078ec0ff */
[----:B------:R-:W-:-:S13]  /*eca0*/  ISETP.NE.AND P2, PT, R14, RZ, PT ;  /* 0x000000ff0e00720c */ /* 0x000fda0003f45270 */
[----:B---3--:R-:W-:Y:S05]  /*ecb0*/  @!P2 BRA `(.L_x_43) ;  /* 0x000000000004a947 */ /* 0x008fea0003800000 */
[----:B------:R-:W-:Y:S01]  /*ecc0*/  BPT.TRAP 0x1 ;  /* 0x000000040000795c */ /* 0x000fe20000300000 */
.L_x_43:
[----:B-1----:R-:W2:Y:S01]  /*ecd0*/  LDL R8, [R1+0x30] ;  /* 0x0000300001087983 */ /* 0x002ea20000100800 */
[----:B------:R-:W-:Y:S01]  /*ece0*/  MOV R14, 0x400 ;  /* 0x00000400000e7802 */ /* 0x000fe20000000f00 */
[----:B------:R-:W1:Y:S01]  /*ecf0*/  S2R R15, SR_CgaCtaId ;  /* 0x00000000000f7919 */ /* 0x000e620000008800 */
[----:B------:R-:W-:Y:S01]  /*ed00*/  R2UR UR25, R5 ;  /* 0x00000000051972ca */ /* 0x000fe200000e0000 */
[----:B------:R-:W-:Y:S02]  /*ed10*/  ULDC.64 UR16, c[0x0][0x198] ;  /* 0x0000660000107ab9 */ /* 0x000fe40000000a00 */
        /* <DEDUP_REMOVED lines=35> */
.L_x_41:
[----:B------:R-:W-:Y:S05]  /*ef50*/  BSYNC B0 ;  /* 0x0000000000007941 */ /* 0x000fea0003800000 */
.L_x_40:
[----:B------:R-:W-:-:S07]  /*ef60*/  IADD3 R9, R9, -0x1, RZ ;  /* 0xffffffff09097810 */ /* 0x000fce0007ffe0ff */
.L_x_39:
[----:B------:R-:W-:Y:S01]  /*ef70*/  VIADD R5, R0, 0x1 ;  /* 0x0000000100057836 */ /* 0x000fe20000000000 */
[----:B------:R-:W-:Y:S05]  /*ef80*/  WARPSYNC.ALL ;  /* 0x0000000000007948 */ /* 0x000fea0003800000 */
[-C--:B------:R-:W-:Y:S01]  /*ef90*/  ISETP.GE.AND P6, PT, R3, R5.reuse, PT ;  /* 0x000000050300720c */ /* 0x080fe20003fc6270 */
[----:B------:R-:W-:Y:S01]  /*efa0*/  ULDC UR6, c[0x0][0x604] ;  /* 0x0001810000067ab9 */ /* 0x000fe20000000800 */
[----:B------:R-:W-:Y:S01]  /*efb0*/  ISETP.GE.AND P5, PT, R2, R5, PT ;  /* 0x000000050200720c */ /* 0x000fe20003fa6270 */
[----:B------:R-:W-:Y:S01]  /*efc0*/  BSSY B0, `(.L_x_44) ;  /* 0x0000264000007945 */ /* 0x000fe20003800000 */
[----:B------:R-:W-:-:S02]  /*efd0*/  IADD3 R5, R0, 0x8, RZ ;  /* 0x0000000800057810 */ /* 0x000fc40007ffe0ff */
[----:B------:R-:W-:Y:S02]  /*efe0*/  FSEL R25, R25, -INF , P6 ;  /* 0xff80000019197808 */ /* 0x000fe40003000000 */
[-C--:B------:R-:W-:Y:S02]  /*eff0*/  ISETP.GE.AND P3, PT, R3, R5.reuse, PT ;  /* 0x000000050300720c */ /* 0x080fe40003f66270 */
[----:B------:R-:W-:Y:S02]  /*f000*/  ISETP.GE.AND P2, PT, R2, R5, PT ;  /* 0x000000050200720c */ /* 0x000fe40003f46270 */
[----:B------:R-:W-:Y:S02]  /*f010*/  IADD3 R5, R0, 0x9, RZ ;  /* 0x0000000900057810 */ /* 0x000fe40007ffe0ff */
[----:B------:R-:W-:Y:S02]  /*f020*/  FSEL R27, R27, -INF , P5 ;  /* 0xff8000001b1b7808 */ /* 0x000fe40002800000 */
[----:B------:R-:W-:-:S02]  /*f030*/  ISETP.GE.AND P4, PT, R3, R5, PT ;  /* 0x000000050300720c */ /* 0x000fc40003f86270 */
[----:B------:R-:W-:Y:S01]  /*f040*/  ISETP.GE.AND P6, PT, R2, R5, PT ;  /* 0x000000050200720c */ /* 0x000fe20003fc6270 */
[----:B------:R-:W-:Y:S01]  /*f050*/  VIADD R5, R0, 0x10 ;  /* 0x0000001000057836 */ /* 0x000fe20000000000 */
[----:B------:R-:W-:Y:S02]  /*f060*/  FSEL R28, R28, -INF , P3 ;  /* 0xff8000001c1c7808 */ /* 0x000fe40001800000 */
[----:B------:R-:W-:Y:S02]  /*f070*/  FSEL R30, R30, -INF , P2 ;  /* 0xff8000001e1e7808 */ /* 0x000fe40001000000 */
[-C--:B------:R-:W-:Y:S02]  /*f080*/  ISETP.GE.AND P5, PT, R3, R5.reuse, PT ;  /* 0x000000050300720c */ /* 0x080fe40003fa6270 */
[----:B------:R-:W-:Y:S02]  /*f090*/  ISETP.GE.AND P3, PT, R2, R5, PT ;  /* 0x000000050200720c */ /* 0x000fe40003f66270 */
[----:B------:R-:W-:-:S02]  /*f0a0*/  IADD3 R5, R0, 0x11, RZ ;  /* 0x0000001100057810 */ /* 0x000fc40007ffe0ff */
[----:B------:R-:W-:Y:S02]  /*f0b0*/  FSEL R29, R29, -INF , P4 ;  /* 0xff8000001d1d7808 */ /* 0x000fe40002000000 */
[-C--:B------:R-:W-:Y:S02]  /*f0c0*/  ISETP.GE.AND P2, PT, R3, R5.reuse, PT ;  /* 0x000000050300720c */ /* 0x080fe40003f46270 */
[----:B------:R-:W-:Y:S02]  /*f0d0*/  ISETP.GE.AND P4, PT, R2, R5, PT ;  /* 0x000000050200720c */ /* 0x000fe40003f86270 */
[----:B------:R-:W-:Y:S02]  /*f0e0*/  IADD3 R5, R0, 0x18, RZ ;  /* 0x0000001800057810 */ /* 0x000fe40007ffe0ff */
[----:B------:R-:W-:Y:S02]  /*f0f0*/  FSEL R31, R31, -INF , P6 ;  /* 0xff8000001f1f7808 */ /* 0x000fe40003000000 */
[----:B------:R-:W-:-:S02]  /*f100*/  FSEL R32, R32, -INF , P5 ;  /* 0xff80000020207808 */ /* 0x000fc40002800000 */
[-C--:B------:R-:W-:Y:S02]  /*f110*/  ISETP.GE.AND P6, PT, R3, R5.reuse, PT ;  /* 0x000000050300720c */ /* 0x080fe40003fc6270 */
[----:B------:R-:W-:Y:S01]  /*f120*/  ISETP.GE.AND P5, PT, R2, R5, PT ;  /* 0x000000050200720c */ /* 0x000fe20003fa6270 */
[----:B------:R-:W-:Y:S01]  /*f130*/  VIADD R5, R0, 0x19 ;  /* 0x0000001900057836 */ /* 0x000fe20000000000 */
[----:B------:R-:W-:Y:S02]  /*f140*/  FSEL R34, R34, -INF , P3 ;  /* 0xff80000022227808 */ /* 0x000fe40001800000 */
[----:B------:R-:W-:Y:S02]  /*f150*/  FSEL R33, R33, -INF , P2 ;  /* 0xff80000021217808 */ /* 0x000fe40001000000 */
[-C--:B------:R-:W-:Y:S02]  /*f160*/  ISETP.GE.AND P3, PT, R3, R5.reuse, PT ;  /* 0x000000050300720c */ /* 0x080fe40003f66270 */
[----:B------:R-:W-:-:S02]  /*f170*/  ISETP.GE.AND P2, PT, R2, R5, PT ;  /* 0x000000050200720c */ /* 0x000fc40003f46270 */
[----:B------:R-:W-:Y:S02]  /*f180*/  IADD3 R5, R0, 0x20, RZ ;  /* 0x0000002000057810 */ /* 0x000fe40007ffe0ff */
[----:B------:R-:W-:Y:S02]  /*f190*/  FSEL R35, R35, -INF , P4 ;  /* 0xff80000023237808 */ /* 0x000fe40002000000 */
[----:B------:R-:W-:Y:S02]  /*f1a0*/  FSEL R36, R36, -INF , P6 ;  /* 0xff80000024247808 */ /* 0x000fe40003000000 */
[-C--:B------:R-:W-:Y:S02]  /*f1b0*/  ISETP.GE.AND P4, PT, R3, R5.reuse, PT ;  /* 0x000000050300720c */ /* 0x080fe40003f86270 */
[----:B------:R-:W-:Y:S02]  /*f1c0*/  ISETP.GE.AND P6, PT, R2, R5, PT ;  /* 0x000000050200720c */ /* 0x000fe40003fc6270 */
[----:B------:R-:W-:-:S02]  /*f1d0*/  IADD3 R5, R0, 0x21, RZ ;  /* 0x0000002100057810 */ /* 0x000fc40007ffe0ff */
[----:B------:R-:W-:Y:S02]  /*f1e0*/  FSEL R38, R38, -INF , P5 ;  /* 0xff80000026267808 */ /* 0x000fe40002800000 */
[----:B------:R-:W-:Y:S02]  /*f1f0*/  FSEL R37, R37, -INF , P3 ;  /* 0xff80000025257808 */ /* 0x000fe40001800000 */
[-C--:B------:R-:W-:Y:S02]  /*f200*/  ISETP.GE.AND P5, PT, R3, R5.reuse, PT ;  /* 0x000000050300720c */ /* 0x080fe40003fa6270 */
[----:B------:R-:W-:Y:S01]  /*f210*/  ISETP.GE.AND P3, PT, R2, R5, PT ;  /* 0x000000050200720c */ /* 0x000fe20003f66270 */
[----:B------:R-:W-:Y:S01]  /*f220*/  VIADD R5, R0, 0x28 ;  /* 0x0000002800057836 */ /* 0x000fe20000000000 */
[----:B------:R-:W-:Y:S02]  /*f230*/  FSEL R39, R39, -INF , P2 ;  /* 0xff80000027277808 */ /* 0x000fe40001000000 */
[----:B------:R-:W-:-:S02]  /*f240*/  FSEL R40, R40, -INF , P4 ;  /* 0xff80000028287808 */ /* 0x000fc40002000000 */
[-C--:B------:R-:W-:Y:S02]  /*f250*/  ISETP.GE.AND P2, PT, R3, R5.reuse, PT ;  /* 0x000000050300720c */ /* 0x080fe40003f46270 */
[----:B------:R-:W-:Y:S02]  /*f260*/  ISETP.GE.AND P4, PT, R2, R5, PT ;  /* 0x000000050200720c */ /* 0x000fe40003f86270 */
[----:B------:R-:W-:Y:S02]  /*f270*/  IADD3 R5, R0, 0x29, RZ ;  /* 0x0000002900057810 */ /* 0x000fe40007ffe0ff */
[----:B------:R-:W-:Y:S02]  /*f280*/  FSEL R42, R42, -INF , P6 ;  /* 0xff8000002a2a7808 */ /* 0x000fe40003000000 */
[----:B------:R-:W-:Y:S02]  /*f290*/  FSEL R41, R41, -INF , P5 ;  /* 0xff80000029297808 */ /* 0x000fe40002800000 */
[----:B------:R-:W-:-:S02]  /*f2a0*/  ISETP.GE.AND P6, PT, R3, R5, PT ;  /* 0x000000050300720c */ /* 0x000fc40003fc6270 */
[----:B------:R-:W-:Y:S02]  /*f2b0*/  ISETP.GE.AND P5, PT, R2, R5, PT ;  /* 0x000000050200720c */ /* 0x000fe40003fa6270 */
[----:B------:R-:W-:Y:S02]  /*f2c0*/  IADD3 R5, R0, 0x30, RZ ;  /* 0x0000003000057810 */ /* 0x000fe40007ffe0ff */
[----:B------:R-:W-:Y:S02]  /*f2d0*/  FSEL R43, R43, -INF , P3 ;  /* 0xff8000002b2b7808 */ /* 0x000fe40001800000 */
[----:B------:R-:W-:Y:S02]  /*f2e0*/  FSEL R44, R44, -INF , P2 ;  /* 0xff8000002c2c7808 */ /* 0x000fe40001000000 */
[-C--:B------:R-:W-:Y:S02]  /*f2f0*/  ISETP.GE.AND P3, PT, R3, R5.reuse, PT ;  /* 0x000000050300720c */ /* 0x080fe40003f66270 */
[----:B------:R-:W-:Y:S01]  /*f300*/  ISETP.GE.AND P2, PT, R2, R5, PT ;  /* 0x000000050200720c */ /* 0x000fe20003f46270 */
[----:B------:R-:W-:Y:S01]  /*f310*/  VIADD R5, R0, 0x31 ;  /* 0x0000003100057836 */ /* 0x000fe20000000000 */
[----:B------:R-:W-:-:S02]  /*f320*/  FSEL R46, R46, -INF , P4 ;  /* 0xff8000002e2e7808 */ /* 0x000fc40002000000 */
[----:B------:R-:W-:Y:S02]  /*f330*/  FSEL R45, R45, -INF , P6 ;  /* 0xff8000002d2d7808 */ /* 0x000fe40003000000 */
[-C--:B------:R-:W-:Y:S02]  /*f340*/  ISETP.GE.AND P4, PT, R3, R5.reuse, PT ;  /* 0x000000050300720c */ /* 0x080fe40003f86270 */
[----:B------:R-:W-:Y:S02]  /*f350*/  ISETP.GE.AND P6, PT, R2, R5, PT ;  /* 0x000000050200720c */ /* 0x000fe40003fc6270 */
[----:B------:R-:W-:Y:S02]  /*f360*/  IADD3 R5, R0, 0x38, RZ ;  /* 0x0000003800057810 */ /* 0x000fe40007ffe0ff */
        /* <DEDUP_REMOVED lines=18> */
[----:B------:R-:W-:Y:S02]  /*f490*/  ISETP.GE.AND P2, PT, R2, R5, PT ;  /* 0x000000050200720c */ /* 0x000fe40003f46270 */
[----:B------:R-:W-:Y:S02]  /*f4a0*/  IADD3 R5, R0, 0x48, RZ ;  /* 0x0000004800057810 */ /* 0x000fe40007ffe0ff */
[----:B------:R-:W-:-:S02]  /*f4b0*/  FSEL R55, R55, -INF , P4 ;  /* 0xff80000037377808 */ /* 0x000fc40002000000 */
[----:B------:R-:W-:Y:S02]  /*f4c0*/  FSEL R56, R56, -INF , P6 ;  /* 0xff80000038387808 */ /* 0x000fe40003000000 */
[-C--:B------:R-:W-:Y:S02]  /*f4d0*/  ISETP.GE.AND P4, PT, R3, R5.reuse, PT ;  /* 0x000000050300720c */ /* 0x080fe40003f86270 */
[----:B------:R-:W-:Y:S01]  /*f4e0*/  ISETP.GE.AND P6, PT, R2, R5, PT ;  /* 0x000000050200720c */ /* 0x000fe20003fc6270 */
[----:B------:R-:W-:Y:S01]  /*f4f0*/  VIADD R5, R0, 0x49 ;  /* 0x0000004900057836 */ /* 0x000fe20000000000 */
        /* <DEDUP_REMOVED lines=99> */
[----:B------:R-:W-:Y:S01]  /*fb30*/  STL [R1+0x8], R96 ;  /* 0x0000086001007387 */ /* 0x000fe20000100800 */
[----:B------:R-:W-:-:S02]  /*fb40*/  IADD3 R5, R0, 0x99, RZ ;  /* 0x0000009900057810 */ /* 0x000fc40007ffe0ff */
[----:B------:R-:W-:Y:S02]  /*fb50*/  FSEL R98, R98, -INF , P5 ;  /* 0xff80000062627808 */ /* 0x000fe40002800000 */
[----:B------:R-:W-:Y:S02]  /*fb60*/  FSEL R97, R97, -INF , P3 ;  /* 0xff80000061617808 */ /* 0x000fe40001800000 */
[-C--:B------:R-:W-:Y:S01]  /*fb70*/  ISETP.GE.AND P5, PT, R3, R5.reuse, PT ;  /* 0x000000050300720c */ /* 0x080fe20003fa6270 */
[----:B------:R-:W-:Y:S01]  /*fb80*/  STL [R1+0x4], R98 ;  /* 0x0000046201007387 */ /* 0x000fe20000100800 */
[----:B------:R-:W-:Y:S01]  /*fb90*/  ISETP.GE.AND P3, PT, R2, R5, PT ;  /* 0x000000050200720c */ /* 0x000fe20003f66270 */
[----:B------:R-:W-:Y:S01]  /*fba0*/  VIADD R5, R0, 0xa0 ;  /* 0x000000a000057836 */ /* 0x000fe20000000000 */
[----:B------:R-:W-:Y:S01]  /*fbb0*/  FSEL R252, R99, -INF , P2 ;  /* 0xff80000063fc7808 */ /* 0x000fe20001000000 */
[----:B------:R-:W-:Y:S01]  /*fbc0*/  STL [R1], R97 ;  /* 0x0000006101007387 */ /* 0x000fe20000100800 */
        /* <DEDUP_REMOVED lines=14> */
[----:B------:R-:W-:Y:S01]  /*fcb0*/  FSEL R106, R106, -INF , P4 ;  /* 0xff8000006a6a7808 */ /* 0x000fe20002000000 */
[----:B------:R-:W-:Y:S01]  /*fcc0*/  STL [R1+0x20], R104 ;  /* 0x0000206801007387 */ /* 0x000fe20000100800 */
[----:B------:R-:W-:-:S02]  /*fcd0*/  FSEL R105, R105, -INF , P6 ;  /* 0xff80000069697808 */ /* 0x000fc40003000000 */
[-C--:B------:R-:W-:Y:S01]  /*fce0*/  ISETP.GE.AND P4, PT, R3, R5.reuse, PT ;  /* 0x000000050300720c */ /* 0x080fe20003f86270 */
[----:B------:R-:W-:Y:S01]  /*fcf0*/  STL [R1+0x1c], R106 ;  /* 0x00001c6a01007387 */ /* 0x000fe20000100800 */
[----:B------:R-:W-:Y:S02]  /*fd00*/  ISETP.GE.AND P6, PT, R2, R5, PT ;  /* 0x000000050200720c */ /* 0x000fe40003fc6270 */
[----:B------:R-:W-:Y:S01]  /*fd10*/  IADD3 R5, R0, 0xb0, RZ ;  /* 0x000000b000057810 */ /* 0x000fe20007ffe0ff */
[----:B------:R-:W-:Y:S01]  /*fd20*/  STL [R1+0x18], R105 ;  /* 0x0000186901007387 */ /* 0x000fe20000100800 */
[----:B------:R-:W-:Y:S02]  /*fd30*/  FSEL R107, R107, -INF , P5 ;  /* 0xff8000006b6b7808 */ /* 0x000fe40002800000 */
[----:B------:R-:W-:Y:S02]  /*fd40*/  FSEL R108, R108, -INF , P3 ;  /* 0xff8000006c6c7808 */ /* 0x000fe40001800000 */
[-C--:B------:R-:W-:Y:S01]  /*fd50*/  ISETP.GE.AND P5, PT, R3, R5.reuse, PT ;  /* 0x000000050300720c */ /* 0x080fe20003fa6270 */
[----:B------:R-:W-:Y:S01]  /*fd60*/  STL [R1+0x14], R107 ;  /* 0x0000146b01007387 */ /* 0x000fe20000100800 */
[----:B------:R-:W-:-:S02]  /*fd70*/  ISETP.GE.AND P3, PT, R2, R5, PT ;  /* 0x000000050200720c */ /* 0x000fc40003f66270 */
[----:B------:R-:W-:Y:S01]  /*fd80*/  IADD3 R5, R0, 0xb1, RZ ;  /* 0x000000b100057810 */ /* 0x000fe20007ffe0ff */
[----:B------:R-:W-:Y:S01]  /*fd90*/  STL [R1+0x10], R108 ;  /* 0x0000106c01007387 */ /* 0x000fe20000100800 */
[----:B------:R-:W-:Y:S02]  /*fda0*/  FSEL R110, R110, -INF , P2 ;  /* 0xff8000006e6e7808 */ /* 0x000fe40001000000 */
[----:B------:R-:W-:Y:S02]  /*fdb0*/  FSEL R109, R109, -INF , P4 ;  /* 0xff8000006d6d7808 */ /* 0x000fe40002000000 */
[-C--:B------:R-:W-:Y:S01]  /*fdc0*/  ISETP.GE.AND P2, PT, R3, R5.reuse, PT ;  /* 0x000000050300720c */ /* 0x080fe20003f46270 */
[----:B------:R-:W-:Y:S01]  /*fdd0*/  STL [R1+0xc], R110 ;  /* 0x00000c6e01007387 */ /* 0x000fe20000100800 */
[----:B------:R-:W-:Y:S01]  /*fde0*/  ISETP.GE.AND P4, PT, R2, R5, PT ;  /* 0x000000050200720c */ /* 0x000fe20003f86270 */
[----:B------:R-:W-:Y:S01]  /*fdf0*/  VIADD R5, R0, 0xb8 ;  /* 0x000000b800057836 */ /* 0x000fe20000000000 */
[----:B------:R-:W-:-:S02]  /*fe00*/  FSEL R111, R111, -INF , P6 ;  /* 0xff8000006f6f7808 */ /* 0x000fc40003000000 */
[----:B------:R-:W-:Y:S02]  /*fe10*/  FSEL R112, R112, -INF , P5 ;  /* 0xff80000070707808 */ /* 0x000fe40002800000 */
[-C--:B------:R-:W-:Y:S02]  /*fe20*/  ISETP.GE.AND P6, PT, R3, R5.reuse, PT ;  /* 0x000000050300720c */ /* 0x080fe40003fc6270 */
[----:B------:R-:W-:Y:S01]  /*fe30*/  ISETP.GE.AND P5, PT, R2, R5, PT ;  /* 0x000000050200720c */ /* 0x000fe20003fa6270 */
[----:B------:R-:W-:Y:S01]  /*fe40*/  STL [R1+0x3c], R112 ;  /* 0x00003c7001007387 */ /* 0x000fe20000100800 */
[----:B------:R-:W-:Y:S02]  /*fe50*/  IADD3 R5, R0, 0xb9, RZ ;  /* 0x000000b900057810 */ /* 0x000fe40007ffe0ff */
[----:B------:R-:W-:Y:S02]  /*fe60*/  FSEL R114, R114, -INF , P3 ;  /* 0xff80000072727808 */ /* 0x000fe40001800000 */
        /* <DEDUP_REMOVED lines=18> */
[----:B------:R-:W-:Y:S02]  /*ff90*/  IADD3 R5, R0, 0xc8, RZ ;  /* 0x000000c800057810 */ /* 0x000fe40007ffe0ff */
[----:B------:R-:W-:Y:S02]  /*ffa0*/  FSEL R119, R119, -INF , P2 ;  /* 0xff80000077777808 */ /* 0x000fe40001000000 */
[----:B------:R-:W-:Y:S02]  /*ffb0*/  FSEL R120, R120, -INF , P4 ;  /* 0xff80000078787808 */ /* 0x000fe40002000000 */
[----:B------:R-:W-:-:S02]  /*ffc0*/  ISETP.GE.AND P2, PT, R3, R5, PT ;  /* 0x000000050300720c */ /* 0x000fc40003f46270 */
[----:B------:R-:W-:Y:S01]  /*ffd0*/  ISETP.GE.AND P4, PT, R2, R5, PT ;  /* 0x000000050200720c */ /* 0x000fe20003f86270 */
[----:B------:R-:W-:Y:S01]  /*ffe0*/  STL [R1+0x54], R120 ;  /* 0x0000547801007387 */ /* 0x000fe20000100800 */
[----:B------:R-:W-:Y:S02]  /*fff0*/  IADD3 R5, R0, 0xc9, RZ ;  /* 0x000000c900057810 */ /* 0x000fe40007ffe0ff */
        /* <DEDUP_REMOVED lines=10> */
[----:B------:R1:W-:Y:S01]  /*100a0*/  STL [R1+0x48], R22 ;  /* 0x0000481601007387 */ /* 0x0003e20000100800 */
[----:B------:R-:W-:Y:S02]  /*100b0*/  ISETP.GE.AND P2, PT, R2, R5, PT ;  /* 0x000000050200720c */ /* 0x000fe40003f46270 */
[----:B------:R-:W-:Y:S01]  /*100c0*/  IADD3 R5, R0, 0xd1, RZ ;  /* 0x000000d100057810 */ /* 0x000fe20007ffe0ff */
[----:B------:R2:W-:Y:S01]  /*100d0*/  STL [R1+0x44], R21 ;  /* 0x0000441501007387 */ /* 0x0005e20000100800 */
[----:B------:R-:W-:Y:S02]  /*100e0*/  FSEL R19, R126, -INF , P4 ;  /* 0xff8000007e137808 */ /* 0x000fe40002000000 */
[----:B------:R-:W-:Y:S02]  /*100f0*/  FSEL R125, R125, -INF , P6 ;  /* 0xff8000007d7d7808 */ /* 0x000fe40003000000 */
[-C--:B------:R-:W-:Y:S01]  /*10100*/  ISETP.GE.AND P4, PT, R3, R5.reuse, PT ;  /* 0x000000050300720c */ /* 0x080fe20003f86270 */
[----:B------:R-:W-:Y:S01]  /*10110*/  STL [R1+0x40], R19 ;  /* 0x0000401301007387 */ /* 0x000fe20000100800 */
[----:B------:R-:W-:-:S02]  /*10120*/  ISETP.GE.AND P6, PT, R2, R5, PT ;  /* 0x000000050200720c */ /* 0x000fc40003fc6270 */
        /* <DEDUP_REMOVED lines=41> */
[----:B------:R-:W-:Y:S02]  /*103c0*/  ISETP.GE.AND P3, PT, R3, R0, PT ;  /* 0x000000000300720c */ /* 0x000fe40003f66270 */
[----:B------:R-:W-:Y:S02]  /*103d0*/  FSEL R142, R142, -INF , P6 ;  /* 0xff8000008e8e7808 */ /* 0x000fe40003000000 */
[----:B------:R-:W-:Y:S02]  /*103e0*/  FSEL R141, R141, -INF , P5 ;  /* 0xff8000008d8d7808 */ /* 0x000fe40002800000 */
[----:B------:R-:W-:-:S02]  /*103f0*/  ISETP.GE.AND P6, PT, R3, R5, PT ;  /* 0x000000050300720c */ /* 0x000fc40003fc6270 */
[----:B------:R-:W-:Y:S02]  /*10400*/  ISETP.GE.AND P5, PT, R2, R5, PT ;  /* 0x000000050200720c */ /* 0x000fe40003fa6270 */
[----:B------:R-:W-:Y:S02]  /*10410*/  IADD3 R5, R0, 0xf8, RZ ;  /* 0x000000f800057810 */ /* 0x000fe40007ffe0ff */
[----:B------:R-:W-:Y:S02]  /*10420*/  FSEL R24, R24, -INF , P3 ;  /* 0xff80000018187808 */ /* 0x000fe40001800000 */
[----:B------:R-:W-:Y:S02]  /*10430*/  ISETP.GE.AND P3, PT, R2, R0, PT ;  /* 0x000000000200720c */ /* 0x000fe40003f66270 */
[----:B------:R-:W-:Y:S02]  /*10440*/  FSEL R144, R144, -INF , P2 ;  /* 0xff80000090907808 */ /* 0x000fe40001000000 */
[----:B------:R-:W-:-:S02]  /*10450*/  FSEL R146, R146, -INF , P4 ;  /* 0xff80000092927808 */ /* 0x000fc40002000000 */
[-C--:B------:R-:W-:Y:S02]  /*10460*/  ISETP.GE.AND P2, PT, R3, R5.reuse, PT ;  /* 0x000000050300720c */ /* 0x080fe40003f46270 */
[----:B------:R-:W-:Y:S02]  /*10470*/  ISETP.GE.AND P4, PT, R2, R5, PT ;  /* 0x000000050200720c */ /* 0x000fe40003f86270 */
[----:B------:R-:W-:Y:S02]  /*10480*/  IADD3 R5, R0, 0xf9, RZ ;  /* 0x000000f900057810 */ /* 0x000fe40007ffe0ff */
[----:B------:R-:W-:Y:S02]  /*10490*/  FSEL R26, R26, -INF , P3 ;  /* 0xff8000001a1a7808 */ /* 0x000fe40001800000 */
[----:B------:R-:W-:Y:S02]  /*104a0*/  FSEL R145, R145, -INF , P6 ;  /* 0xff80000091917808 */ /* 0x000fe40003000000 */
[----:B------:R-:W-:-:S02]  /*104b0*/  FMNMX R8, R24, R13, !PT ;  /* 0x0000000d18087209 */ /* 0x000fc40007800000 */
[-C--:B------:R-:W-:Y:S02]  /*104c0*/  ISETP.GE.AND P3, PT, R3, R5.reuse, PT ;  /* 0x000000050300720c */ /* 0x080fe40003f66270 */
[----:B------:R-:W-:Y:S02]  /*104d0*/  ISETP.GE.AND P6, PT, R2, R5, PT ;  /* 0x000000050200720c */ /* 0x000fe40003fc6270 */
        /* <DEDUP_REMOVED lines=99> */
[----:B------:R-:W-:Y:S01]  /*10b10*/  FMNMX R8, R21, R8, !PT ;  /* 0x0000000815087209 */ /* 0x000fe20007800000 */
[----:B-1----:R-:W1:Y:S01]  /*10b20*/  S2R R22, SR_CgaCtaId ;  /* 0x0000000000167919 */ /* 0x002e620000008800 */
        /* <DEDUP_REMOVED lines=20> */
[----:B------:R-:W-:Y:S02]  /*10c70*/  FSEL R147, R147, -INF , P5 ;  /* 0xff80000093937808 */ /* 0x000fe40002800000 */
        /* <DEDUP_REMOVED lines=9> */
[----:B------:R-:W-:-:S02]  /*10d10*/  FMNMX R8, R149, R8, !PT ;  /* 0x0000000895087209 */ /* 0x000fc40007800000 */
[----:B------:R-:W-:Y:S02]  /*10d20*/  FMNMX R5, R151, R5, !PT ;  /* 0x0000000597057209 */ /* 0x000fe40007800000 */
[----:B--2---:R-:W-:Y:S01]  /*10d30*/  MOV R21, 0x400 ;  /* 0x0000040000157802 */ /* 0x004fe20000000f00 */
[----:B------:R-:W2:Y:S03]  /*10d40*/  SHFL.BFLY PT, R15, R8, 0x1, 0x1f ;  /* 0x0c201f00080f7f89 */ /* 0x000ea600000e0000 */
[----:B-1----:R-:W-:Y:S01]  /*10d50*/  LEA R21, R22, R21, 0x18 ;  /* 0x0000001516157211 */ /* 0x002fe200078ec0ff */
[----:B------:R-:W1:Y:S03]  /*10d60*/  SHFL.BFLY PT, R14, R5, 0x1, 0x1f ;  /* 0x0c201f00050e7f89 */ /* 0x000e6600000e0000 */
[----:B------:R-:W-:-:S02]  /*10d70*/  IADD3 R21, R21, 0x66020, RZ ;  /* 0x0006602015157810 */ /* 0x000fc40007ffe0ff */
[----:B--2---:R-:W-:Y:S01]  /*10d80*/  FMNMX R8, R8, R15, !PT ;  /* 0x0000000f08087209 */ /* 0x004fe20007800000 */
[----:B------:R-:W-:Y:S01]  /*10d90*/  VIADD R15, R6, 0x1 ;  /* 0x00000001060f7836 */ /* 0x000fe20000000000 */
[----:B-1----:R-:W-:-:S03]  /*10da0*/  FMNMX R5, R5, R14, !PT ;  /* 0x0000000e05057209 */ /* 0x002fc60007800000 */
[----:B------:R-:W1:Y:S01]  /*10db0*/  SHFL.BFLY PT, R16, R8, 0x2, 0x1f ;  /* 0x0c401f0008107f89 */ /* 0x000e6200000e0000 */
[----:B------:R-:W-:-:S03]  /*10dc0*/  ISETP.NE.AND P3, PT, R15, 0x4, PT ;  /* 0x000000040f00780c */ /* 0x000fc60003f65270 */
[----:B------:R-:W2:Y:S01]  /*10dd0*/  SHFL.BFLY PT, R14, R5, 0x2, 0x1f ;  /* 0x0c401f00050e7f89 */ /* 0x000ea200000e0000 */
[----:B------:R-:W-:Y:S02]  /*10de0*/  SEL R6, RZ, 0x1, P3 ;  /* 0x00000001ff067807 */ /* 0x000fe40001800000 */
[----:B------:R-:W-:Y:S02]  /*10df0*/  SEL R15, R15, RZ, P3 ;  /* 0x000000ff0f0f7207 */ /* 0x000fe40001800000 */
[----:B------:R-:W-:Y:S02]  /*10e00*/  LOP3.LUT R11, R11, R6, RZ, 0x3c, !PT ;  /* 0x000000060b0b7212 */ /* 0x000fe400078e3cff */
[----:B-1----:R-:W-:Y:S02]  /*10e10*/  FMNMX R8, R8, R16, !PT ;  /* 0x0000001008087209 */ /* 0x002fe40007800000 */
[----:B--2---:R-:W-:Y:S01]  /*10e20*/  FMNMX R5, R5, R14, !PT ;  /* 0x0000000e05057209 */ /* 0x004fe20007800000 */
[----:B------:R-:W-:Y:S01]  /*10e30*/  VIADD R14, R7, 0x1 ;  /* 0x00000001070e7836 */ /* 0x000fe20000000000 */
[----:B------:R-:W-:-:S02]  /*10e40*/  FSETP.NEU.AND P2, PT, R8, -INF , PT ;  /* 0xff8000000800780b */ /* 0x000fc40003f4d000 */
[C---:B------:R-:W-:Y:S02]  /*10e50*/  FSETP.NEU.AND P4, PT, R5.reuse, -INF , PT ;  /* 0xff8000000500780b */ /* 0x040fe40003f8d000 */
[----:B------:R-:W-:Y:S02]  /*10e60*/  FSEL R17, R8, RZ, P2 ;  /* 0x000000ff08117208 */ /* 0x000fe40001000000 */
[----:B------:R-:W-:-:S03]  /*10e70*/  FSEL R19, R5, RZ, P4 ;  /* 0x000000ff05137208 */ /* 0x000fc60002000000 */
[----:B------:R-:W-:Y:S02]  /*10e80*/  FADD R6, -R17, R13 ;  /* 0x0000000d11067221 */ /* 0x000fe40000000100 */
[----:B------:R-:W-:Y:S02]  /*10e90*/  FADD R12, -R19, R12 ;  /* 0x0000000c130c7221 */ /* 0x000fe40000000100 */
[----:B------:R-:W-:Y:S02]  /*10ea0*/  FMUL R6, R6, UR6 ;  /* 0x0000000606067c20 */ /* 0x000fe40008400000 */
[----:B------:R-:W-:-:S03]  /*10eb0*/  FMUL R13, R12, UR6 ;  /* 0x000000060c0d7c20 */ /* 0x000fc60008400000 */
[----:B------:R-:W-:Y:S02]  /*10ec0*/  FSETP.GEU.AND P2, PT, R6, -126, PT ;  /* 0xc2fc00000600780b */ /* 0x000fe40003f4e000 */
[----:B------:R-:W-:-:S11]  /*10ed0*/  FSETP.GEU.AND P4, PT, R13, -126, PT ;  /* 0xc2fc00000d00780b */ /* 0x000fd60003f8e000 */
[----:B------:R-:W-:Y:S02]  /*10ee0*/  @!P2 FMUL R6, R6, 0.5 ;  /* 0x3f0000000606a820 */ /* 0x000fe40000400000 */
[----:B------:R-:W-:Y:S02]  /*10ef0*/  @!P4 FMUL R13, R13, 0.5 ;  /* 0x3f0000000d0dc820 */ /* 0x000fe40000400000 */
[----:B------:R-:W1:Y:S08]  /*10f00*/  MUFU.EX2 R12, R6 ;  /* 0x00000006000c7308 */ /* 0x000e700000000800 */
[----:B------:R2:W3:Y:S02]  /*10f10*/  MUFU.EX2 R6, R13 ;  /* 0x0000000d00067308 */ /* 0x0004e40000000800 */
[----:B--2---:R-:W-:Y:S01]  /*10f20*/  LEA R13, R7, R21, 0x3 ;  /* 0x00000015070d7211 */ /* 0x004fe200078e18ff */
[----:B-1----:R-:W-:Y:S01]  /*10f30*/  @!P2 FMUL R12, R12, R12 ;  /* 0x0000000c0c0ca220 */ /* 0x002fe20000400000 */
[----:B------:R-:W-:-:S02]  /*10f40*/  MOV R21, 0x400 ;  /* 0x0000040000157802 */ /* 0x000fc40000000f00 */
[----:B------:R-:W-:Y:S01]  /*10f50*/  PRMT R13, RZ, 0x654, R13 ;  /* 0x00000654ff0d7816 */ /* 0x000fe2000000000d */
[-C--:B------:R-:W-:Y:S01]  /*10f60*/  FMUL R152, R152, R12.reuse ;  /* 0x0000000c98987220 */ /* 0x080fe20000400000 */
[----:B------:R-:W-:Y:S01]  /*10f70*/  LEA R21, R22, R21, 0x18 ;  /* 0x0000001516157211 */ /* 0x000fe200078ec0ff */
[----:B------:R-:W-:Y:S01]  /*10f80*/  FMUL R153, R153, R12 ;  /* 0x0000000c99997220 */ /* 0x000fe20000400000 */
[----:B---3--:R-:W-:Y:S01]  /*10f90*/  @!P4 FMUL R6, R6, R6 ;  /* 0x000000060606c220 */ /* 0x008fe20000400000 */
[----:B------:R1:W-:Y:S01]  /*10fa0*/  SYNCS.ARRIVE.TRANS64.RED.A1T0 RZ, [R13+URZ], RZ ;  /* 0x000000ff0dff79a7 */ /* 0x0003e2000810043f */
[----:B------:R-:W-:Y:S01]  /*10fb0*/  ISETP.NE.AND P2, PT, R14, 0x4, PT ;  /* 0x000000040e00780c */ /* 0x000fe20003f45270 */
        /* <DEDUP_REMOVED lines=95> */
[----:B-1----:R-:W-:-:S07]  /*115b0*/  SHF.L.U32 R13, R11, 0x1f, RZ ;  /* 0x0000001f0b0d7819 */ /* 0x002fce00000006ff */
.L_x_45:
[----:B-1----:R1:W2:Y:S02]  /*115c0*/  SYNCS.PHASECHK.TRANS64.TRYWAIT P3, [R7+URZ+0x66000], R13 ;  /* 0x0660000d070075a7 */ /* 0x0022a4000806017f */
[----:B--2---:R-:W-:Y:S05]  /*115d0*/  @!P3 NANOSLEEP.SYNCS 0x989680 ;  /* 0x009896800000b95d */ /* 0x004fea0003900000 */
[----:B------:R-:W2:Y:S02]  /*115e0*/  @!P3 SYNCS.PHASECHK.TRANS64 P3, [R7+URZ+0x66000], R13 ;  /* 0x0660000d0700b5a7 */ /* 0x000ea4000806007f */
[----:B--2---:R-:W-:Y:S05]  /*115f0*/  @!P3 BRA `(.L_x_45) ;  /* 0xfffffffc00f0b947 */ /* 0x004fea000383ffff */
[----:B------:R-:W-:Y:S05]  /*11600*/  BSYNC B0 ;  /* 0x0000000000007941 */ /* 0x000fea0003800000 */
.L_x_44:
[----:B------:R-:W2:Y:S01]  /*11610*/  LDC R16, c[0x0][0x604] ;  /* 0x00018100ff107b82 */ /* 0x000ea20000000800 */
[----:B------:R-:W3:Y:S01]  /*11620*/  LDL.LU R124, [R1+0x8] ;  /* 0x00000800017c7983 */ /* 0x000ee20000300800 */
[----:B-1----:R-:W-:Y:S01]  /*11630*/  IMAD.MOV.U32 R7, RZ, RZ, 0x40000040 ;  /* 0x40000040ff077424 */ /* 0x002fe200078e00ff */
[----:B------:R-:W-:Y:S05]  /*11640*/  WARPSYNC.ALL ;  /* 0x0000000000007948 */ /* 0x000fea0003800000 */
[-C--:B--2---:R-:W-:Y:S01]  /*11650*/  FMUL R17, R17, R16.reuse ;  /* 0x0000001011117220 */ /* 0x084fe20000400000 */
[-C--:B------:R-:W-:Y:S01]  /*11660*/  FMUL R19, R19, R16.reuse ;  /* 0x0000001013137220 */ /* 0x080fe20000400000 */
[----:B------:R-:W2:Y:S02]  /*11670*/  LDL.LU R123, [R1] ;  /* 0x00000000017b7983 */ /* 0x000ea40000300800 */
[-CC-:B------:R-:W-:Y:S01]  /*11680*/  FFMA R24, R24, R16.reuse, -R17.reuse ;  /* 0x0000001018187223 */ /* 0x180fe20000000811 */
[-C--:B------:R-:W-:Y:S01]  /*11690*/  FFMA R13, R25, R16.reuse, -R17 ;  /* 0x00000010190d7223 */ /* 0x080fe20000000811 */
[-CC-:B------:R-:W-:Y:S01]  /*116a0*/  FFMA R21, R27, R16.reuse, -R19.reuse ;  /* 0x000000101b157223 */ /* 0x180fe20000000813 */
[-CC-:B------:R-:W-:Y:S01]  /*116b0*/  FFMA R31, R31, R16.reuse, -R19.reuse ;  /* 0x000000101f1f7223 */ /* 0x180fe20000000813 */
[----:B------:R-:W-:Y:S01]  /*116c0*/  R2UR UR7, R7 ;  /* 0x00000000070772ca */ /* 0x000fe200000e0000 */
[-CC-:B------:R-:W-:Y:S01]  /*116d0*/  FFMA R23, R35, R16.reuse, -R19.reuse ;  /* 0x0000001023177223 */ /* 0x180fe20000000813 */
[----:B------:R-:W-:Y:S01]  /*116e0*/  FSETP.GEU.AND P3, PT, R24, -126, PT ;  /* 0xc2fc00001800780b */ /* 0x000fe20003f6e000 */
[-C--:B------:R-:W-:Y:S01]  /*116f0*/  FFMA R25, R26, R16.reuse, -R19 ;  /* 0x000000101a197223 */ /* 0x080fe20000000813 */
[----:B------:R-:W-:Y:S01]  /*11700*/  FSETP.GEU.AND P4, PT, R13, -126, PT ;  /* 0xc2fc00000d00780b */ /* 0x000fe20003f8e000 */
[-CC-:B------:R-:W-:Y:S01]  /*11710*/  FFMA R44, R44, R16.reuse, -R17.reuse ;  /* 0x000000102c2c7223 */ /* 0x180fe20000000811 */
[----:B------:R-:W-:Y:S01]  /*11720*/  FSETP.GEU.AND P5, PT, R21, -126, PT ;  /* 0xc2fc00001500780b */ /* 0x000fe20003fae000 */
[-C--:B------:R-:W-:Y:S01]  /*11730*/  FFMA R45, R45, R16.reuse, -R17 ;  /* 0x000000102d2d7223 */ /* 0x080fe20000000811 */
[----:B------:R-:W-:Y:S01]  /*11740*/  FSETP.GEU.AND P6, PT, R25, -126, PT ;  /* 0xc2fc00001900780b */ /* 0x000fe20003fce000 */
[-CC-:B------:R-:W-:Y:S01]  /*11750*/  FFMA R46, R46, R16.reuse, -R19.reuse ;  /* 0x000000102e2e7223 */ /* 0x180fe20000000813 */
[-C--:B------:R-:W-:Y:S01]  /*11760*/  FFMA R47, R47, R16.reuse, -R19 ;  /* 0x000000102f2f7223 */ /* 0x080fe20000000813 */
[-CC-:B------:R-:W-:Y:S01]  /*11770*/  FFMA R52, R52, R16.reuse, -R17.reuse ;  /* 0x0000001034347223 */ /* 0x180fe20000000811 */
[-C--:B------:R-:W-:Y:S01]  /*11780*/  FFMA R53, R53, R16.reuse, -R17 ;  /* 0x0000001035357223 */ /* 0x080fe20000000811 */
[-CC-:B------:R-:W-:Y:S01]  /*11790*/  FFMA R54, R54, R16.reuse, -R19.reuse ;  /* 0x0000001036367223 */ /* 0x180fe20000000813 */
[-C--:B------:R-:W-:Y:S01]  /*117a0*/  FFMA R55, R55, R16.reuse, -R19 ;  /* 0x0000001037377223 */ /* 0x080fe20000000813 */
[----:B------:R-:W-:Y:S01]  /*117b0*/  @!P3 FMUL R24, R24, 0.5 ;  /* 0x3f0000001818b820 */ /* 0x000fe20000400000 */
[-CC-:B------:R-:W-:Y:S01]  /*117c0*/  FFMA R60, R60, R16.reuse, -R17.reuse ;  /* 0x000000103c3c7223 */ /* 0x180fe20000000811 */
[----:B------:R-:W-:Y:S01]  /*117d0*/  @!P4 FMUL R13, R13, 0.5 ;  /* 0x3f0000000d0dc820 */ /* 0x000fe20000400000 */
[-C--:B------:R-:W-:Y:S01]  /*117e0*/  FFMA R61, R61, R16.reuse, -R17 ;  /* 0x000000103d3d7223 */ /* 0x080fe20000000811 */
[-CC-:B------:R-:W-:Y:S01]  /*117f0*/  FFMA R62, R62, R16.reuse, -R19.reuse ;  /* 0x000000103e3e7223 */ /* 0x180fe20000000813 */
[-C--:B------:R-:W-:Y:S01]  /*11800*/  FFMA R63, R63, R16.reuse, -R19 ;  /* 0x000000103f3f7223 */ /* 0x080fe20000000813 */
[----:B------:R-:W1:Y:S01]  /*11810*/  MUFU.EX2 R24, R24 ;  /* 0x0000001800187308 */ /* 0x000e620000000800 */
[----:B------:R-:W-:Y:S01]  /*11820*/  @!P6 FMUL R25, R25, 0.5 ;  /* 0x3f0000001919e820 */ /* 0x000fe20000400000 */
[----:B------:R-:W-:Y:S01]  /*11830*/  @!P5 FMUL R21, R21, 0.5 ;  /* 0x3f0000001515d820 */ /* 0x000fe20000400000 */
[-CC-:B------:R-:W-:Y:S01]  /*11840*/  FFMA R68, R68, R16.reuse, -R17.reuse ;  /* 0x0000001044447223 */ /* 0x180fe20000000811 */
[-C--:B------:R-:W-:Y:S01]  /*11850*/  FFMA R69, R69, R16.reuse, -R17 ;  /* 0x0000001045457223 */ /* 0x080fe20000000811 */
[-CC-:B------:R-:W-:Y:S01]  /*11860*/  FFMA R70, R70, R16.reuse, -R19.reuse ;  /* 0x0000001046467223 */ /* 0x180fe20000000813 */
[-C--:B------:R-:W-:Y:S01]  /*11870*/  FFMA R71, R71, R16.reuse, -R19 ;  /* 0x0000001047477223 */ /* 0x080fe20000000813 */
[-CC-:B------:R-:W-:Y:S01]  /*11880*/  FFMA R76, R76, R16.reuse, -R17.reuse ;  /* 0x000000104c4c7223 */ /* 0x180fe20000000811 */
[----:B------:R-:W4:Y:S01]  /*11890*/  MUFU.EX2 R13, R13 ;  /* 0x0000000d000d7308 */ /* 0x000f220000000800 */
[-C--:B------:R-:W-:Y:S01]  /*118a0*/  FFMA R77, R77, R16.reuse, -R17 ;  /* 0x000000104d4d7223 */ /* 0x080fe20000000811 */
[-CC-:B------:R-:W-:Y:S01]  /*118b0*/  FFMA R78, R78, R16.reuse, -R19.reuse ;  /* 0x000000104e4e7223 */ /* 0x180fe20000000813 */
[-C--:B------:R-:W-:Y:S01]  /*118c0*/  FFMA R79, R79, R16.reuse, -R19 ;  /* 0x000000104f4f7223 */ /* 0x080fe20000000813 */
[-CC-:B------:R-:W-:Y:S01]  /*118d0*/  FFMA R84, R84, R16.reuse, -R17.reuse ;  /* 0x0000001054547223 */ /* 0x180fe20000000811 */
[-C--:B------:R-:W-:Y:S01]  /*118e0*/  FFMA R85, R85, R16.reuse, -R17 ;  /* 0x0000001055557223 */ /* 0x080fe20000000811 */
[-CC-:B------:R-:W-:Y:S01]  /*118f0*/  FFMA R86, R86, R16.reuse, -R19.reuse ;  /* 0x0000001056567223 */ /* 0x180fe20000000813 */
[----:B------:R-:W-:Y:S01]  /*11900*/  FFMA R87, R87, R16, -R19 ;  /* 0x0000001057577223 */ /* 0x000fe20000000813 */
[----:B------:R-:W5:Y:S01]  /*11910*/  MUFU.EX2 R25, R25 ;  /* 0x0000001900197308 */ /* 0x000f620000000800 */
[----:B-1----:R-:W-:Y:S01]  /*11920*/  @!P3 FMUL R24, R24, R24 ;  /* 0x000000181818b220 */ /* 0x002fe20000400000 */
[----:B------:R-:W3:Y:S01]  /*11930*/  LDL.LU R122, [R1+0x4] ;  /* 0x00000400017a7983 */ /* 0x000ee20000300800 */
[-C--:B------:R-:W-:Y:S01]  /*11940*/  FFMA R26, R28, R16.reuse, -R17 ;  /* 0x000000101c1a7223 */ /* 0x080fe20000000811 */
[----:B------:R-:W-:Y:S01]  /*11950*/  FFMA R27, R30, R16, -R19 ;  /* 0x000000101e1b7223 */ /* 0x000fe20000000813 */
[----:B------:R-:W-:Y:S01]  /*11960*/  FFMA R12, R12, R18, R24 ;  /* 0x000000120c0c7223 */ /* 0x000fe20000000018 */
[-CC-:B------:R-:W-:Y:S01]  /*11970*/  FFMA R18, R29, R16.reuse, -R17.reuse ;  /* 0x000000101d127223 */ /* 0x180fe20000000811 */
[-C--:B------:R-:W-:Y:S01]  /*11980*/  FFMA R7, R32, R16.reuse, -R17 ;  /* 0x0000001020077223 */ /* 0x080fe20000000811 */
[----:B------:R-:W1:Y:S01]  /*11990*/  MUFU.EX2 R21, R21 ;  /* 0x0000001500157308 */ /* 0x000e620000000800 */
[----:B----4-:R-:W-:Y:S01]  /*119a0*/  @!P4 FMUL R13, R13, R13 ;  /* 0x0000000d0d0dc220 */ /* 0x010fe20000400000 */
[----:B------:R-:W-:Y:S01]  /*119b0*/  FSETP.GEU.AND P3, PT, R26, -126, PT ;  /* 0xc2fc00001a00780b */ /* 0x000fe20003f6e000 */
[----:B------:R-:W-:Y:S01]  /*119c0*/  FFMA R94, R94, R16, -R19 ;  /* 0x000000105e5e7223 */ /* 0x000fe20000000813 */
[----:B------:R-:W-:Y:S01]  /*119d0*/  FSETP.GEU.AND P4, PT, R18, -126, PT ;  /* 0xc2fc00001200780b */ /* 0x000fe20003f8e000 */
[----:B------:R-:W-:Y:S01]  /*119e0*/  FADD R12, R12, R13 ;  /* 0x0000000d0c0c7221 */ /* 0x000fe20000000000 */
[----:B------:R-:W-:Y:S01]  /*119f0*/  F2FP.BF16.F32.PACK_AB R24, R13, R24 ;  /* 0x000000180d18723e */ /* 0x000fe200000010ff */
[----:B------:R-:W-:Y:S01]  /*11a00*/  FFMA R95, R95, R16, -R19 ;  /* 0x000000105f5f7223 */ /* 0x000fe20000000813 */
[----:B------:R-:W-:Y:S01]  /*11a10*/  MOV R13, 0x40000040 ;  /* 0x40000040000d7802 */ /* 0x000fe20000000f00 */
[----:B-----5:R-:W-:Y:S01]  /*11a20*/  @!P6 FMUL R25, R25, R25 ;  /* 0x000000191919e220 */ /* 0x020fe20000400000 */
[----:B------:R-:W-:-:S03]  /*11a30*/  FSETP.GEU.AND P6, PT, R27, -126, PT ;  /* 0xc2fc00001b00780b */ /* 0x000fc60003fce000 */
[----:B------:R-:W-:Y:S01]  /*11a40*/  FFMA R22, R6, R20, R25 ;  /* 0x0000001406167223 */ /* 0x000fe20000000019 */
[----:B------:R-:W-:Y:S01]  /*11a50*/  MOV R6, UR15 ;  /* 0x0000000f00067c02 */ /* 0x000fe20008000f00 */
[----:B------:R-:W-:Y:S01]  /*11a60*/  @!P3 FMUL R26, R26, 0.5 ;  /* 0x3f0000001a1ab820 */ /* 0x000fe20000400000 */
[----:B-1----:R-:W-:Y:S01]  /*11a70*/  @!P5 FMUL R21, R21, R21 ;  /* 0x000000151515d220 */ /* 0x002fe20000400000 */
[----:B------:R-:W-:Y:S01]  /*11a80*/  FSETP.GEU.AND P5, PT, R31, -126, PT ;  /* 0xc2fc00001f00780b */ /* 0x000fe20003fae000 */
[----:B------:R-:W-:Y:S01]  /*11a90*/  @!P4 FMUL R18, R18, 0.5 ;  /* 0x3f0000001212c820 */ /* 0x000fe20000400000 */
[----:B------:R-:W-:Y:S02]  /*11aa0*/  IMAD R6, R15, 0x1800, R6 ;  /* 0x000018000f067824 */ /* 0x000fe400078e0206 */
[----:B------:R-:W1:Y:S01]  /*11ab0*/  MUFU.EX2 R26, R26 ;  /* 0x0000001a001a7308 */ /* 0x000e620000000800 */
[----:B------:R-:W-:Y:S01]  /*11ac0*/  FADD R22, R22, R21 ;  /* 0x0000001516167221 */ /* 0x000fe20000000000 */
[----:B------:R-:W-:Y:S01]  /*11ad0*/  @!P6 FMUL R27, R27, 0.5 ;  /* 0x3f0000001b1be820 */ /* 0x000fe20000400000 */
[----:B------:R-:W-:Y:S01]  /*11ae0*/  F2FP.BF16.F32.PACK_AB R25, R21, R25 ;  /* 0x000000191519723e */ /* 0x000fe200000010ff */
[----:B------:R-:W-:Y:S01]  /*11af0*/  FFMA R21, R34, R16, -R19 ;  /* 0x0000001022157223 */ /* 0x000fe20000000813 */
[----:B------:R-:W-:-:S03]  /*11b00*/  R2UR UR6, R6 ;  /* 0x00000000060672ca */ /* 0x000fc600000e0000 */
[----:B------:R-:W4:Y:S01]  /*11b10*/  MUFU.EX2 R18, R18 ;  /* 0x0000001200127308 */ /* 0x000f220000000800 */
[----:B------:R-:W-:-:S07]  /*11b20*/  @!P5 FMUL R31, R31, 0.5 ;  /* 0x3f0000001f1fd820 */ /* 0x000fce0000400000 */
[----:B------:R-:W5:Y:S01]  /*11b30*/  MUFU.EX2 R27, R27 ;  /* 0x0000001b001b7308 */ /* 0x000f620000000800 */
[----:B-1----:R-:W-:Y:S01]  /*11b40*/  @!P3 FMUL R26, R26, R26 ;  /* 0x0000001a1a1ab220 */ /* 0x002fe20000400000 */
[----:B------:R-:W-:-:S03]  /*11b50*/  FSETP.GEU.AND P3, PT, R21, -126, PT ;  /* 0xc2fc00001500780b */ /* 0x000fc60003f6e000 */
[----:B------:R-:W-:Y:S01]  /*11b60*/  FADD R129, R12, R26 ;  /* 0x0000001a0c817221 */ /* 0x000fe20000000000 */
[----:B------:R-:W-:Y:S02]  /*11b70*/  IADD3 R12, R6, 0x80, RZ ;  /* 0x00000080060c7810 */ /* 0x000fe40007ffe0ff */
[----:B------:R-:W1:Y:S01]  /*11b80*/  MUFU.EX2 R20, R31 ;  /* 0x0000001f00147308 */ /* 0x000e620000000800 */
[----:B----4-:R-:W-:Y:S01]  /*11b90*/  @!P4 FMUL R18, R18, R18 ;  /* 0x000000121212c220 */ /* 0x010fe20000400000 */
[----:B------:R-:W-:-:S04]  /*11ba0*/  FSETP.GEU.AND P4, PT, R23, -126, PT ;  /* 0xc2fc00001700780b */ /* 0x000fc80003f8e000 */
[----:B------:R-:W-:Y:S01]  /*11bb0*/  F2FP.BF16.F32.PACK_AB R26, R18, R26 ;  /* 0x0000001a121a723e */ /* 0x000fe200000010ff */
[----:B------:R-:W-:Y:S01]  /*11bc0*/  @!P3 FMUL R21, R21, 0.5 ;  /* 0x3f0000001515b820 */ /* 0x000fe20000400000 */
[----:B-----5:R-:W-:-:S04]  /*11bd0*/  @!P6 FMUL R27, R27, R27 ;  /* 0x0000001b1b1be220 */ /* 0x020fc80000400000 */
[----:B------:R-:W-:Y:S01]  /*11be0*/  FADD R131, R22, R27 ;  /* 0x0000001b16837221 */ /* 0x000fe20000000000 */
[----:B------:R-:W-:Y:S02]  /*11bf0*/  FFMA R22, R33, R16, -R17 ;  /* 0x0000001021167223 */ /* 0x000fe40000000811 */
[----:B------:R-:W-:Y:S01]  /*11c00*/  @!P4 FMUL R23, R23, 0.5 ;  /* 0x3f0000001717c820 */ /* 0x000fe20000400000 */
[----:B------:R-:W4:Y:S01]  /*11c10*/  MUFU.EX2 R21, R21 ;  /* 0x0000001500157308 */ /* 0x000f220000000800 */
[----:B-1----:R-:W-:Y:S01]  /*11c20*/  @!P5 FMUL R20, R20, R20 ;  /* 0x000000141414d220 */ /* 0x002fe20000400000 */
[----:B------:R-:W-:Y:S02]  /*11c30*/  FSETP.GEU.AND P5, PT, R7, -126, PT ;  /* 0xc2fc00000700780b */ /* 0x000fe40003fae000 */
[----:B------:R-:W-:Y:S02]  /*11c40*/  FSETP.GEU.AND P6, PT, R22, -126, PT ;  /* 0xc2fc00001600780b */ /* 0x000fe40003fce000 */
[----:B------:R-:W-:-:S02]  /*11c50*/  F2FP.BF16.F32.PACK_AB R27, R20, R27 ;  /* 0x0000001b141b723e */ /* 0x000fc400000010ff */
[----:B------:R-:W1:Y:S02]  /*11c60*/  MUFU.EX2 R23, R23 ;  /* 0x0000001700177308 */ /* 0x000e640000000800 */
[----:B------:R-:W-:-:S05]  /*11c70*/  WARPGROUP.ARRIVE ;  /* 0x00000000000079c5 */ /* 0x000fca0000000000 */
[----:B------:R-:W-:Y:S01]  /*11c80*/  @!P5 FMUL R7, R7, 0.5 ;  /* 0x3f0000000707d820 */ /* 0x000fe20000400000 */
[----:B------:R-:W-:Y:S01]  /*11c90*/  HGMMA.64x192x16.F32.BF16 R152, R24, gdesc[UR4].tnspB, R152, gsb0 ;  /* 0x42e0000418987df0 */ /* 0x000fe20008001898 */
[----:B------:R-:W-:Y:S01]  /*11ca0*/  @!P6 FMUL R22, R22, 0.5 ;  /* 0x3f0000001616e820 */ /* 0x000fe20000400000 */
[----:B----4-:R-:W-:Y:S01]  /*11cb0*/  @!P3 FMUL R21, R21, R21 ;  /* 0x000000151515b220 */ /* 0x010fe20000400000 */
[----:B------:R-:W-:Y:S01]  /*11cc0*/  R2UR UR6, R12 ;  /* 0x000000000c0672ca */ /* 0x000fe200000e0000 */
[----:B------:R-:W-:Y:S01]  /*11cd0*/  VIADD R12, R6, 0x100 ;  /* 0x00000100060c7836 */ /* 0x000fe20000000000 */
[----:B------:R-:W4:Y:S01]  /*11ce0*/  MUFU.EX2 R7, R7 ;  /* 0x0000000700077308 */ /* 0x000f220000000800 */
[----:B------:R-:W-:Y:S02]  /*11cf0*/  R2UR UR7, R13 ;  /* 0x000000000d0772ca */ /* 0x000fe400000e0000 */
[----:B------:R-:W-:Y:S01]  /*11d00*/  MOV R13, 0x40000040 ;  /* 0x40000040000d7802 */ /* 0x000fe20000000f00 */
[----:B-1----:R-:W-:-:S04]  /*11d10*/  @!P4 FMUL R23, R23, R23 ;  /* 0x000000171717c220 */ /* 0x002fc80000400000 */
[----:B------:R-:W1:Y:S01]  /*11d20*/  MUFU.EX2 R22, R22 ;  /* 0x0000001600167308 */ /* 0x000e620000000800 */
[----:B------:R-:W-:Y:S01]  /*11d30*/  F2FP.BF16.F32.PACK_AB R29, R23, R21 ;  /* 0x00000015171d723e */ /* 0x000fe200000010ff */
[----:B----4-:R-:W-:Y:S01]  /*11d40*/  @!P5 FMUL R7, R7, R7 ;  /* 0x000000070707d220 */ /* 0x010fe20000400000 */
[----:B-1----:R-:W-:-:S05]  /*11d50*/  @!P6 FMUL R22, R22, R22 ;  /* 0x000000161616e220 */ /* 0x002fca0000400000 */
[----:B------:R-:W-:Y:S01]  /*11d60*/  F2FP.BF16.F32.PACK_AB R28, R22, R7 ;  /* 0x00000007161c723e */ /* 0x000fe200000010ff */
[----:B------:R-:W-:Y:S02]  /*11d70*/  WARPGROUP.DEPBAR.LE gsb0, 0x0 ;  /* 0x00008000000079c5 */ /* 0x000fe40000010000 */
[-CC-:B------:R-:W-:Y:S01]  /*11d80*/  FFMA R24, R36, R16.reuse, -R17.reuse ;  /* 0x0000001024187223 */ /* 0x180fe20000000811 */
[-C--:B------:R-:W-:Y:S01]  /*11d90*/  FFMA R25, R37, R16.reuse, -R17 ;  /* 0x0000001025197223 */ /* 0x080fe20000000811 */
[-CC-:B------:R-:W-:Y:S01]  /*11da0*/  FFMA R26, R38, R16.reuse, -R19.reuse ;  /* 0x00000010261a7223 */ /* 0x180fe20000000813 */
[----:B------:R-:W-:Y:S02]  /*11db0*/  FFMA R27, R39, R16, -R19 ;  /* 0x00000010271b7223 */ /* 0x000fe40000000813 */
[----:B------:R-:W-:Y:S02]  /*11dc0*/  FSETP.GEU.AND P5, PT, R24, -126, PT ;  /* 0xc2fc00001800780b */ /* 0x000fe40003fae000 */
[----:B------:R-:W-:-:S02]  /*11dd0*/  FSETP.GEU.AND P6, PT, R25, -126, PT ;  /* 0xc2fc00001900780b */ /* 0x000fc40003fce000 */
[----:B------:R-:W-:Y:S02]  /*11de0*/  FSETP.GEU.AND P3, PT, R26, -126, PT ;  /* 0xc2fc00001a00780b */ /* 0x000fe40003f6e000 */
[----:B------:R-:W-:-:S07]  /*11df0*/  FSETP.GEU.AND P4, PT, R27, -126, PT ;  /* 0xc2fc00001b00780b */ /* 0x000fce0003f8e000 */
[----:B------:R-:W-:Y:S02]  /*11e00*/  @!P5 FMUL R24, R24, 0.5 ;  /* 0x3f0000001818d820 */ /* 0x000fe40000400000 */
[----:B------:R-:W-:Y:S02]  /*11e10*/  @!P6 FMUL R25, R25, 0.5 ;  /* 0x3f0000001919e820 */ /* 0x000fe40000400000 */
[----:B------:R-:W-:Y:S02]  /*11e20*/  @!P3 FMUL R26, R26, 0.5 ;  /* 0x3f0000001a1ab820 */ /* 0x000fe40000400000 */
[----:B------:R-:W-:Y:S01]  /*11e30*/  @!P4 FMUL R27, R27, 0.5 ;  /* 0x3f0000001b1bc820 */ /* 0x000fe20000400000 */
[----:B------:R-:W1:Y:S08]  /*11e40*/  MUFU.EX2 R24, R24 ;  /* 0x0000001800187308 */ /* 0x000e700000000800 */
[----:B------:R-:W4:Y:S08]  /*11e50*/  MUFU.EX2 R25, R25 ;  /* 0x0000001900197308 */ /* 0x000f300000000800 */
[----:B------:R-:W5:Y:S01]  /*11e60*/  MUFU.EX2 R26, R26 ;  /* 0x0000001a001a7308 */ /* 0x000f620000000800 */
[----:B-1----:R-:W-:-:S07]  /*11e70*/  @!P5 FMUL R24, R24, R24 ;  /* 0x000000181818d220 */ /* 0x002fce0000400000 */
[----:B------:R-:W1:Y:S01]  /*11e80*/  MUFU.EX2 R27, R27 ;  /* 0x0000001b001b7308 */ /* 0x000e620000000800 */
[----:B----4-:R-:W-:-:S05]  /*11e90*/  @!P6 FMUL R25, R25, R25 ;  /* 0x000000191919e220 */ /* 0x010fca0000400000 */
[----:B------:R-:W-:Y:S01]  /*11ea0*/  F2FP.BF16.F32.PACK_AB R30, R25, R24 ;  /* 0x00000018191e723e */ /* 0x000fe200000010ff */
[----:B-----5:R-:W-:Y:S01]  /*11eb0*/  @!P3 FMUL R26, R26, R26 ;  /* 0x0000001a1a1ab220 */ /* 0x020fe20000400000 */
[----:B-1----:R-:W-:-:S05]  /*11ec0*/  @!P4 FMUL R27, R27, R27 ;  /* 0x0000001b1b1bc220 */ /* 0x002fca0000400000 */
[----:B------:R-:W-:-:S04]  /*11ed0*/  F2FP.BF16.F32.PACK_AB R31, R27, R26 ;  /* 0x0000001a1b1f723e */ /* 0x000fc800000010ff */
[----:B------:R-:W-:-:S06]  /*11ee0*/  WARPGROUP.ARRIVE ;  /* 0x00000000000079c5 */ /* 0x000fcc0000000000 */
[----:B------:R-:W-:Y:S01]  /*11ef0*/  HGMMA.64x192x16.F32.BF16 R152, R28, gdesc[UR4].tnspB, R152, gsb0 ;  /* 0x42e000041c987df0 */ /* 0x000fe20008001898 */
[----:B------:R-:W-:Y:S02]  /*11f00*/  R2UR UR6, R12 ;  /* 0x000000000c0672ca */ /* 0x000fe400000e0000 */
[----:B------:R-:W-:Y:S01]  /*11f10*/  R2UR UR7, R13 ;  /* 0x000000000d0772ca */ /* 0x000fe200000e0000 */
[----:B------:R-:W-:Y:S01]  /*11f20*/  IMAD.MOV.U32 R13, RZ, RZ, 0x40000040 ;  /* 0x40000040ff0d7424 */ /* 0x000fe200078e00ff */
[----:B------:R-:W-:Y:S01]  /*11f30*/  IADD3 R12, R6, 0x180, RZ ;  /* 0x00000180060c7810 */ /* 0x000fe20007ffe0ff */
[----:B------:R-:W-:Y:S02]  /*11f40*/  WARPGROUP.DEPBAR.LE gsb0, 0x0 ;  /* 0x00008000000079c5 */ /* 0x000fe40000010000 */
[-CC-:B------:R-:W-:Y:S01]  /*11f50*/  FFMA R28, R40, R16.reuse, -R17.reuse ;  /* 0x00000010281c7223 */ /* 0x180fe20000000811 */
[-C--:B------:R-:W-:Y:S01]  /*11f60*/  FFMA R30, R41, R16.reuse, -R17 ;  /* 0x00000010291e7223 */ /* 0x080fe20000000811 */
[-CC-:B------:R-:W-:Y:S01]  /*11f70*/  FFMA R29, R42, R16.reuse, -R19.reuse ;  /* 0x000000102a1d7223 */ /* 0x180fe20000000813 */
[----:B------:R-:W-:-:S02]  /*11f80*/  FFMA R31, R43, R16, -R19 ;  /* 0x000000102b1f7223 */ /* 0x000fc40000000813 */
[----:B------:R-:W-:Y:S02]  /*11f90*/  FSETP.GEU.AND P5, PT, R28, -126, PT ;  /* 0xc2fc00001c00780b */ /* 0x000fe40003fae000 */
[----:B------:R-:W-:Y:S02]  /*11fa0*/  FSETP.GEU.AND P6, PT, R30, -126, PT ;  /* 0xc2fc00001e00780b */ /* 0x000fe40003fce000 */
        /* <DEDUP_REMOVED lines=9> */
[----:B-1----:R-:W-:Y:S01]  /*12040*/  @!P5 FMUL R28, R28, R28 ;  /* 0x0000001c1c1cd220 */ /* 0x002fe20000400000 */
[----:B------:R-:W-:-:S06]  /*12050*/  FSETP.GEU.AND P5, PT, R44, -126, PT ;  /* 0xc2fc00002c00780b */ /* 0x000fcc0003fae000 */
[----:B------:R-:W1:Y:S01]  /*12060*/  MUFU.EX2 R31, R31 ;  /* 0x0000001f001f7308 */ /* 0x000e620000000800 */
[----:B----4-:R-:W-:Y:S01]  /*12070*/  @!P6 FMUL R30, R30, R30 ;  /* 0x0000001e1e1ee220 */ /* 0x010fe20000400000 */
[----:B------:R-:W-:-:S04]  /*12080*/  FSETP.GEU.AND P6, PT, R45, -126, PT ;  /* 0xc2fc00002d00780b */ /* 0x000fc80003fce000 */
[----:B------:R-:W-:Y:S01]  /*12090*/  F2FP.BF16.F32.PACK_AB R32, R30, R28 ;  /* 0x0000001c1e20723e */ /* 0x000fe200000010ff */
[----:B------:R-:W-:Y:S01]  /*120a0*/  @!P5 FMUL R44, R44, 0.5 ;  /* 0x3f0000002c2cd820 */ /* 0x000fe20000400000 */
[----:B-----5:R-:W-:Y:S01]  /*120b0*/  @!P3 FMUL R29, R29, R29 ;  /* 0x0000001d1d1db220 */ /* 0x020fe20000400000 */
[----:B------:R-:W-:Y:S02]  /*120c0*/  FSETP.GEU.AND P3, PT, R46, -126, PT ;  /* 0xc2fc00002e00780b */ /* 0x000fe40003f6e000 */
[----:B------:R-:W4:Y:S04]  /*120d0*/  MUFU.EX2 R88, R44 ;  /* 0x0000002c00587308 */ /* 0x000f280000000800 */
[----:B------:R-:W-:Y:S01]  /*120e0*/  @!P6 FMUL R45, R45, 0.5 ;  /* 0x3f0000002d2de820 */ /* 0x000fe20000400000 */
[----:B-1----:R-:W-:Y:S01]  /*120f0*/  @!P4 FMUL R31, R31, R31 ;  /* 0x0000001f1f1fc220 */ /* 0x002fe20000400000 */
[----:B------:R-:W-:-:S02]  /*12100*/  FSETP.GEU.AND P4, PT, R47, -126, PT ;  /* 0xc2fc00002f00780b */ /* 0x000fc40003f8e000 */
[----:B------:R-:W1:Y:S02]  /*12110*/  MUFU.EX2 R90, R45 ;  /* 0x0000002d005a7308 */ /* 0x000e640000000800 */
[----:B------:R-:W-:Y:S01]  /*12120*/  F2FP.BF16.F32.PACK_AB R33, R31, R29 ;  /* 0x0000001d1f21723e */ /* 0x000fe200000010ff */
[----:B------:R-:W-:-:S05]  /*12130*/  @!P3 FMUL R46, R46, 0.5 ;  /* 0x3f0000002e2eb820 */ /* 0x000fca0000400000 */
[----:B------:R-:W5:Y:S01]  /*12140*/  MUFU.EX2 R96, R46 ;  /* 0x0000002e00607308 */ /* 0x000f620000000800 */
[----:B----4-:R-:W-:Y:S02]  /*12150*/  @!P5 FMUL R88, R88, R88 ;  /* 0x000000585858d220 */ /* 0x010fe40000400000 */
[----:B------:R-:W-:-:S05]  /*12160*/  @!P4 FMUL R47, R47, 0.5 ;  /* 0x3f0000002f2fc820 */ /* 0x000fca0000400000 */
[----:B------:R-:W4:Y:S01]  /*12170*/  MUFU.EX2 R97, R47 ;  /* 0x0000002f00617308 */ /* 0x000f220000000800 */
[----:B-1----:R-:W-:-:S05]  /*12180*/  @!P6 FMUL R90, R90, R90 ;  /* 0x0000005a5a5ae220 */ /* 0x002fca0000400000 */
[----:B------:R-:W-:Y:S01]  /*12190*/  F2FP.BF16.F32.PACK_AB R34, R90, R88 ;  /* 0x000000585a22723e */ /* 0x000fe200000010ff */
[----:B-----5:R-:W-:Y:S01]  /*121a0*/  @!P3 FMUL R96, R96, R96 ;  /* 0x000000606060b220 */ /* 0x020fe20000400000 */
[----:B----4-:R-:W-:-:S05]  /*121b0*/  @!P4 FMUL R97, R97, R97 ;  /* 0x000000616161c220 */ /* 0x010fca0000400000 */
[----:B------:R-:W-:-:S04]  /*121c0*/  F2FP.BF16.F32.PACK_AB R35, R97, R96 ;  /* 0x000000606123723e */ /* 0x000fc800000010ff */
[----:B------:R-:W-:-:S06]  /*121d0*/  WARPGROUP.ARRIVE ;  /* 0x00000000000079c5 */ /* 0x000fcc0000000000 */
[----:B------:R-:W-:Y:S01]  /*121e0*/  HGMMA.64x192x16.F32.BF16 R152, R32, gdesc[UR4].tnspB, R152, gsb0 ;  /* 0x42e0000420987df0 */ /* 0x000fe20008001898 */
[----:B------:R-:W-:Y:S02]  /*121f0*/  R2UR UR6, R12 ;  /* 0x000000000c0672ca */ /* 0x000fe400000e0000 */
[----:B------:R-:W-:Y:S02]  /*12200*/  R2UR UR7, R13 ;  /* 0x000000000d0772ca */ /* 0x000fe400000e0000 */
[----:B------:R-:W-:Y:S02]  /*12210*/  IADD3 R12, R6, 0x200, RZ ;  /* 0x00000200060c7810 */ /* 0x000fe40007ffe0ff */
[----:B------:R-:W-:Y:S01]  /*12220*/  MOV R13, 0x40000040 ;  /* 0x40000040000d7802 */ /* 0x000fe20000000f00 */
        /* <DEDUP_REMOVED lines=43> */
[----:B------:R-:W-:Y:S01]  /*124e0*/  R2UR UR6, R12 ;  /* 0x000000000c0672ca */ /* 0x000fe200000e0000 */
[----:B------:R-:W-:Y:S01]  /*124f0*/  VIADD R12, R6, 0x280 ;  /* 0x00000280060c7836 */ /* 0x000fe20000000000 */
[----:B------:R-:W-:Y:S02]  /*12500*/  R2UR UR7, R13 ;  /* 0x000000000d0772ca */ /* 0x000fe400000e0000 */
        /* <DEDUP_REMOVED lines=77> */
[----:B------:R1:W5:Y:S02]  /*129e0*/  MUFU.EX2 R110, R69 ;  /* 0x00000045006e7308 */ /* 0x0003640000000800 */
[----:B------:R-:W-:Y:S01]  /*129f0*/  F2FP.BF16.F32.PACK_AB R45, R43, R42 ;  /* 0x0000002a2b2d723e */ /* 0x000fe200000010ff */
[----:B------:R-:W-:-:S05]  /*12a00*/  @!P3 FMUL R70, R70, 0.5 ;  /* 0x3f0000004646b820 */ /* 0x000fca0000400000 */
[----:B------:R-:W2:Y:S01]  /*12a10*/  MUFU.EX2 R112, R70 ;  /* 0x0000004600707308 */ /* 0x000ea20000000800 */
[----:B----4-:R-:W-:Y:S01]  /*12a20*/  @!P5 FMUL R108, R108, R108 ;  /* 0x0000006c6c6cd220 */ /* 0x010fe20000400000 */
[----:B-1----:R-:W4:Y:S01]  /*12a30*/  LDL.LU R69, [R1+0x20] ;  /* 0x0000200001457983 */ /* 0x002f220000300800 */
[----:B------:R-:W-:-:S03]  /*12a40*/  @!P4 FMUL R71, R71, 0.5 ;  /* 0x3f0000004747c820 */ /* 0x000fc60000400000 */
[----:B------:R-:W4:Y:S02]  /*12a50*/  LDL.LU R68, [R1+0x18] ;  /* 0x0000180001447983 */ /* 0x000f240000300800 */
[----:B------:R-:W1:Y:S01]  /*12a60*/  MUFU.EX2 R113, R71 ;  /* 0x0000004700717308 */ /* 0x000e620000000800 */
[----:B-----5:R-:W-:Y:S01]  /*12a70*/  @!P6 FMUL R110, R110, R110 ;  /* 0x0000006e6e6ee220 */ /* 0x020fe20000400000 */
[----:B------:R-:W5:Y:S04]  /*12a80*/  LDL.LU R67, [R1+0x1c] ;  /* 0x00001c0001437983 */ /* 0x000f680000300800 */
[----:B------:R-:W-:Y:S01]  /*12a90*/  F2FP.BF16.F32.PACK_AB R46, R110, R108 ;  /* 0x0000006c6e2e723e */ /* 0x000fe200000010ff */
[----:B------:R-:W5:Y:S01]  /*12aa0*/  LDL.LU R66, [R1+0x14] ;  /* 0x0000140001427983 */ /* 0x000f620000300800 */
[----:B--2---:R-:W-:-:S03]  /*12ab0*/  @!P3 FMUL R112, R112, R112 ;  /* 0x000000707070b220 */ /* 0x004fc60000400000 */
[----:B------:R-:W2:Y:S04]  /*12ac0*/  LDL.LU R65, [R1+0x10] ;  /* 0x0000100001417983 */ /* 0x000ea80000300800 */
[----:B------:R-:W4:Y:S01]  /*12ad0*/  LDL.LU R64, [R1+0xc] ;  /* 0x00000c0001407983 */ /* 0x000f220000300800 */
[----:B-1----:R-:W-:-:S05]  /*12ae0*/  @!P4 FMUL R113, R113, R113 ;  /* 0x000000717171c220 */ /* 0x002fca0000400000 */
        /* <DEDUP_REMOVED lines=11> */
[-C--:B------:R-:W-:Y:S01]  /*12ba0*/  FFMA R47, R75, R16.reuse, -R19 ;  /* 0x000000104b2f7223 */ /* 0x080fe20000000813 */
[----:B------:R-:W-:Y:S01]  /*12bb0*/  FFMA R251, R251, R16, -R17 ;  /* 0x00000010fbfb7223 */ /* 0x000fe20000000811 */
[----:B------:R-:W-:Y:S01]  /*12bc0*/  FSETP.GEU.AND P5, PT, R44, -126, PT ;  /* 0xc2fc00002c00780b */ /* 0x000fe20003fae000 */
[----:B------:R-:W5:Y:S01]  /*12bd0*/  LDL.LU R73, [R1+0x3c] ;  /* 0x00003c0001497983 */ /* 0x000f620000300800 */
[----:B------:R-:W-:-:S02]  /*12be0*/  FSETP.GEU.AND P6, PT, R45, -126, PT ;  /* 0xc2fc00002d00780b */ /* 0x000fc40003fce000 */
[----:B------:R-:W-:Y:S01]  /*12bf0*/  FSETP.GEU.AND P3, PT, R46, -126, PT ;  /* 0xc2fc00002e00780b */ /* 0x000fe20003f6e000 */
[----:B------:R-:W5:Y:S01]  /*12c00*/  LDL.LU R72, [R1+0x34] ;  /* 0x0000340001487983 */ /* 0x000f620000300800 */
[----:B------:R-:W-:-:S03]  /*12c10*/  FSETP.GEU.AND P4, PT, R47, -126, PT ;  /* 0xc2fc00002f00780b */ /* 0x000fc60003f8e000 */
[----:B------:R-:W5:Y:S04]  /*12c20*/  LDL.LU R71, [R1+0x38] ;  /* 0x0000380001477983 */ /* 0x000f680000300800 */
[----:B------:R-:W-:Y:S01]  /*12c30*/  @!P5 FMUL R44, R44, 0.5 ;  /* 0x3f0000002c2cd820 */ /* 0x000fe20000400000 */
[----:B------:R-:W5:Y:S01]  /*12c40*/  LDL.LU R70, [R1+0x2c] ;  /* 0x00002c0001467983 */ /* 0x000f620000300800 */
[----:B------:R-:W-:Y:S02]  /*12c50*/  @!P6 FMUL R45, R45, 0.5 ;  /* 0x3f0000002d2de820 */ /* 0x000fe40000400000 */
[----:B------:R-:W-:Y:S02]  /*12c60*/  @!P3 FMUL R46, R46, 0.5 ;  /* 0x3f0000002e2eb820 */ /* 0x000fe40000400000 */
[----:B------:R-:W-:Y:S01]  /*12c70*/  @!P4 FMUL R47, R47, 0.5 ;  /* 0x3f0000002f2fc820 */ /* 0x000fe20000400000 */
[----:B------:R-:W1:Y:S08]  /*12c80*/  MUFU.EX2 R44, R44 ;  /* 0x0000002c002c7308 */ /* 0x000e700000000800 */
[----:B------:R-:W3:Y:S08]  /*12c90*/  MUFU.EX2 R45, R45 ;  /* 0x0000002d002d7308 */ /* 0x000ef00000000800 */
[----:B------:R-:W3:Y:S01]  /*12ca0*/  MUFU.EX2 R46, R46 ;  /* 0x0000002e002e7308 */ /* 0x000ee20000000800 */
[----:B-1----:R-:W-:Y:S01]  /*12cb0*/  @!P5 FMUL R44, R44, R44 ;  /* 0x0000002c2c2cd220 */ /* 0x002fe20000400000 */
[----:B------:R-:W-:-:S06]  /*12cc0*/  FSETP.GEU.AND P5, PT, R76, -126, PT ;  /* 0xc2fc00004c00780b */ /* 0x000fcc0003fae000 */
[----:B------:R-:W1:Y:S01]  /*12cd0*/  MUFU.EX2 R47, R47 ;  /* 0x0000002f002f7308 */ /* 0x000e620000000800 */
[----:B---3--:R-:W-:Y:S01]  /*12ce0*/  @!P6 FMUL R45, R45, R45 ;  /* 0x0000002d2d2de220 */ /* 0x008fe20000400000 */
[----:B------:R-:W-:-:S04]  /*12cf0*/  FSETP.GEU.AND P6, PT, R77, -126, PT ;  /* 0xc2fc00004d00780b */ /* 0x000fc80003fce000 */
[----:B------:R-:W-:Y:S01]  /*12d00*/  F2FP.BF16.F32.PACK_AB R48, R45, R44 ;  /* 0x0000002c2d30723e */ /* 0x000fe200000010ff */
[----:B------:R-:W-:Y:S01]  /*12d10*/  @!P5 FMUL R76, R76, 0.5 ;  /* 0x3f0000004c4cd820 */ /* 0x000fe20000400000 */
[----:B------:R-:W-:Y:S01]  /*12d20*/  @!P3 FMUL R46, R46, R46 ;  /* 0x0000002e2e2eb220 */ /* 0x000fe20000400000 */
[----:B------:R-:W-:Y:S02]  /*12d30*/  FSETP.GEU.AND P3, PT, R78, -126, PT ;  /* 0xc2fc00004e00780b */ /* 0x000fe40003f6e000 */
[----:B------:R-:W3:Y:S04]  /*12d40*/  MUFU.EX2 R114, R76 ;  /* 0x0000004c00727308 */ /* 0x000ee80000000800 */
[----:B------:R-:W-:Y:S01]  /*12d50*/  @!P6 FMUL R77, R77, 0.5 ;  /* 0x3f0000004d4de820 */ /* 0x000fe20000400000 */
[----:B-1----:R-:W-:Y:S01]  /*12d60*/  @!P4 FMUL R47, R47, R47 ;  /* 0x0000002f2f2fc220 */ /* 0x002fe20000400000 */
[----:B------:R-:W-:-:S02]  /*12d70*/  FSETP.GEU.AND P4, PT, R79, -126, PT ;  /* 0xc2fc00004f00780b */ /* 0x000fc40003f8e000 */
[----:B------:R-:W1:Y:S02]  /*12d80*/  MUFU.EX2 R115, R77 ;  /* 0x0000004d00737308 */ /* 0x000e640000000800 */
[----:B------:R-:W-:Y:S01]  /*12d90*/  F2FP.BF16.F32.PACK_AB R49, R47, R46 ;  /* 0x0000002e2f31723e */ /* 0x000fe200000010ff */
[----:B------:R-:W-:-:S05]  /*12da0*/  @!P3 FMUL R78, R78, 0.5 ;  /* 0x3f0000004e4eb820 */ /* 0x000fca0000400000 */
[----:B------:R-:W1:Y:S01]  /*12db0*/  MUFU.EX2 R116, R78 ;  /* 0x0000004e00747308 */ /* 0x000e620000000800 */
[----:B---3--:R-:W-:Y:S02]  /*12dc0*/  @!P5 FMUL R114, R114, R114 ;  /* 0x000000727272d220 */ /* 0x008fe40000400000 */
[----:B------:R-:W-:-:S05]  /*12dd0*/  @!P4 FMUL R79, R79, 0.5 ;  /* 0x3f0000004f4fc820 */ /* 0x000fca0000400000 */
[----:B------:R-:W3:Y:S01]  /*12de0*/  MUFU.EX2 R118, R79 ;  /* 0x0000004f00767308 */ /* 0x000ee20000000800 */
[----:B-1----:R-:W-:-:S05]  /*12df0*/  @!P6 FMUL R115, R115, R115 ;  /* 0x000000737373e220 */ /* 0x002fca0000400000 */
[----:B------:R-:W-:Y:S01]  /*12e00*/  F2FP.BF16.F32.PACK_AB R50, R115, R114 ;  /* 0x000000727332723e */ /* 0x000fe200000010ff */
[----:B------:R-:W-:Y:S01]  /*12e10*/  @!P3 FMUL R116, R116, R116 ;  /* 0x000000747474b220 */ /* 0x000fe20000400000 */
[----:B---3--:R-:W-:-:S05]  /*12e20*/  @!P4 FMUL R118, R118, R118 ;  /* 0x000000767676c220 */ /* 0x008fca0000400000 */
        /* <DEDUP_REMOVED lines=31> */
[----:B------:R-:W-:-:S04]  /*13020*/  FSETP.GEU.AND P3, PT, R86, -126, PT ;  /* 0xc2fc00005600780b */ /* 0x000fc80003f6e000 */
[----:B------:R-:W3:Y:S02]  /*13030*/  MUFU.EX2 R84, R84 ;  /* 0x0000005400547308 */ /* 0x000ee40000000800 */
[----:B------:R-:W-:Y:S01]  /*13040*/  @!P6 FMUL R85, R85, 0.5 ;  /* 0x3f0000005555e820 */ /* 0x000fe20000400000 */
[----:B-1----:R-:W-:Y:S01]  /*13050*/  @!P4 FMUL R51, R51, R51 ;  /* 0x000000333333c220 */ /* 0x002fe20000400000 */
[----:B------:R-:W-:-:S04]  /*13060*/  FSETP.GEU.AND P4, PT, R87, -126, PT ;  /* 0xc2fc00005700780b */ /* 0x000fc80003f8e000 */
[----:B------:R-:W1:Y:S01]  /*13070*/  MUFU.EX2 R85, R85 ;  /* 0x0000005500557308 */ /* 0x000e620000000800 */
[----:B------:R-:W-:Y:S01]  /*13080*/  F2FP.BF16.F32.PACK_AB R53, R51, R49 ;  /* 0x000000313335723e */ /* 0x000fe200000010ff */
[----:B------:R-:W-:-:S06]  /*13090*/  @!P3 FMUL R86, R86, 0.5 ;  /* 0x3f0000005656b820 */ /* 0x000fcc0000400000 */
[----:B------:R-:W1:Y:S01]  /*130a0*/  MUFU.EX2 R86, R86 ;  /* 0x0000005600567308 */ /* 0x000e620000000800 */
[----:B---3--:R-:W-:Y:S01]  /*130b0*/  @!P5 FMUL R84, R84, R84 ;  /* 0x000000545454d220 */ /* 0x008fe20000400000 */
[----:B------:R-:W-:-:S06]  /*130c0*/  @!P4 FMUL R87, R87, 0.5 ;  /* 0x3f0000005757c820 */ /* 0x000fcc0000400000 */
        /* <DEDUP_REMOVED lines=8> */
[----:B------:R-:W-:Y:S02]  /*13150*/  R2UR UR6, R12 ;  /* 0x000000000c0672ca */ /* 0x000fe400000e0000 */
[----:B------:R-:W-:Y:S01]  /*13160*/  R2UR UR7, R13 ;  /* 0x000000000d0772ca */ /* 0x000fe200000e0000 */
[----:B------:R-:W-:Y:S02]  /*13170*/  WARPGROUP.DEPBAR.LE gsb0, 0x0 ;  /* 0x00008000000079c5 */ /* 0x000fe40000010000 */
[-CC-:B------:R-:W-:Y:S01]  /*13180*/  FFMA R54, R249, R16.reuse, -R17.reuse ;  /* 0x00000010f9367223 */ /* 0x180fe20000000811 */
[-C--:B------:R-:W-:Y:S01]  /*13190*/  FFMA R52, R89, R16.reuse, -R17 ;  /* 0x0000001059347223 */ /* 0x080fe20000000811 */
[-CC-:B------:R-:W-:Y:S01]  /*131a0*/  FFMA R55, R248, R16.reuse, -R19.reuse ;  /* 0x00000010f8377223 */ /* 0x180fe20000000813 */
[-C--:B------:R-:W-:Y:S01]  /*131b0*/  FFMA R53, R91, R16.reuse, -R19 ;  /* 0x000000105b357223 */ /* 0x080fe20000000813 */
[-CC-:B------:R-:W-:Y:S01]  /*131c0*/  FFMA R89, R92, R16.reuse, -R17.reuse ;  /* 0x000000105c597223 */ /* 0x180fe20000000811 */
[----:B------:R-:W-:Y:S01]  /*131d0*/  FSETP.GEU.AND P5, PT, R54, -126, PT ;  /* 0xc2fc00003600780b */ /* 0x000fe20003fae000 */
[----:B------:R-:W-:Y:S01]  /*131e0*/  FFMA R91, R93, R16, -R17 ;  /* 0x000000105d5b7223 */ /* 0x000fe20000000811 */
        /* <DEDUP_REMOVED lines=9> */
[----:B------:R-:W2:Y:S01]  /*13280*/  MUFU.EX2 R55, R55 ;  /* 0x0000003700377308 */ /* 0x000ea20000000800 */
[----:B-1----:R-:W-:Y:S01]  /*13290*/  @!P5 FMUL R54, R54, R54 ;  /* 0x000000363636d220 */ /* 0x002fe20000400000 */
[----:B------:R-:W-:-:S06]  /*132a0*/  FSETP.GEU.AND P5, PT, R89, -126, PT ;  /* 0xc2fc00005900780b */ /* 0x000fcc0003fae000 */
[----:B------:R-:W1:Y:S01]  /*132b0*/  MUFU.EX2 R53, R53 ;  /* 0x0000003500357308 */ /* 0x000e620000000800 */
[----:B---3--:R-:W-:Y:S01]  /*132c0*/  @!P6 FMUL R52, R52, R52 ;  /* 0x000000343434e220 */ /* 0x008fe20000400000 */
[----:B------:R-:W-:-:S04]  /*132d0*/  FSETP.GEU.AND P6, PT, R91, -126, PT ;  /* 0xc2fc00005b00780b */ /* 0x000fc80003fce000 */
[----:B------:R-:W-:Y:S01]  /*132e0*/  F2FP.BF16.F32.PACK_AB R56, R52, R54 ;  /* 0x000000363438723e */ /* 0x000fe200000010ff */
[----:B------:R-:W-:Y:S01]  /*132f0*/  @!P5 FMUL R89, R89, 0.5 ;  /* 0x3f0000005959d820 */ /* 0x000fe20000400000 */
[----:B--2---:R-:W-:Y:S01]  /*13300*/  @!P3 FMUL R55, R55, R55 ;  /* 0x000000373737b220 */ /* 0x004fe20000400000 */
[----:B------:R-:W-:-:S04]  /*13310*/  FSETP.GEU.AND P3, PT, R94, -126, PT ;  /* 0xc2fc00005e00780b */ /* 0x000fc80003f6e000 */
[----:B------:R-:W2:Y:S02]  /*13320*/  MUFU.EX2 R89, R89 ;  /* 0x0000005900597308 */ /* 0x000ea40000000800 */
[----:B------:R-:W-:Y:S01]  /*13330*/  @!P6 FMUL R91, R91, 0.5 ;  /* 0x3f0000005b5be820 */ /* 0x000fe20000400000 */
[----:B-1----:R-:W-:Y:S01]  /*13340*/  @!P4 FMUL R53, R53, R53 ;  /* 0x000000353535c220 */ /* 0x002fe20000400000 */
[----:B------:R-:W-:-:S04]  /*13350*/  FSETP.GEU.AND P4, PT, R95, -126, PT ;  /* 0xc2fc00005f00780b */ /* 0x000fc80003f8e000 */
[----:B------:R-:W1:Y:S01]  /*13360*/  MUFU.EX2 R91, R91 ;  /* 0x0000005b005b7308 */ /* 0x000e620000000800 */
[----:B------:R-:W-:Y:S01]  /*13370*/  F2FP.BF16.F32.PACK_AB R57, R53, R55 ;  /* 0x000000373539723e */ /* 0x000fe200000010ff */
[----:B------:R-:W-:-:S06]  /*13380*/  @!P3 FMUL R94, R94, 0.5 ;  /* 0x3f0000005e5eb820 */ /* 0x000fcc0000400000 */
[----:B------:R-:W3:Y:S01]  /*13390*/  MUFU.EX2 R120, R94 ;  /* 0x0000005e00787308 */ /* 0x000ee20000000800 */
[----:B--2---:R-:W-:Y:S01]  /*133a0*/  @!P5 FMUL R89, R89, R89 ;  /* 0x000000595959d220 */ /* 0x004fe20000400000 */
[----:B------:R-:W-:-:S06]  /*133b0*/  @!P4 FMUL R95, R95, 0.5 ;  /* 0x3f0000005f5fc820 */ /* 0x000fcc0000400000 */
[----:B------:R-:W2:Y:S01]  /*133c0*/  MUFU.EX2 R121, R95 ;  /* 0x0000005f00797308 */ /* 0x000ea20000000800 */
[----:B-1----:R-:W-:-:S05]  /*133d0*/  @!P6 FMUL R91, R91, R91 ;  /* 0x0000005b5b5be220 */ /* 0x002fca0000400000 */
[----:B------:R-:W-:Y:S01]  /*133e0*/  F2FP.BF16.F32.PACK_AB R58, R91, R89 ;  /* 0x000000595b3a723e */ /* 0x000fe200000010ff */
[----:B---3--:R-:W-:Y:S01]  /*133f0*/  @!P3 FMUL R120, R120, R120 ;  /* 0x000000787878b220 */ /* 0x008fe20000400000 */
[----:B--2---:R-:W-:-:S05]  /*13400*/  @!P4 FMUL R121, R121, R121 ;  /* 0x000000797979c220 */ /* 0x004fca0000400000 */
[----:B------:R-:W-:-:S04]  /*13410*/  F2FP.BF16.F32.PACK_AB R59, R121, R120 ;  /* 0x00000078793b723e */ /* 0x000fc800000010ff */
[----:B------:R-:W-:-:S06]  /*13420*/  WARPGROUP.ARRIVE ;  /* 0x00000000000079c5 */ /* 0x000fcc0000000000 */
[----:B------:R-:W-:Y:S01]  /*13430*/  HGMMA.64x192x16.F32.BF16 R152, R56, gdesc[UR4].tnspB, R152, gsb0 ;  /* 0x42e0000438987df0 */ /* 0x000fe20008001898 */
[----:B------:R-:W-:Y:S01]  /*13440*/  FFMA R12, R101, R16, -R17 ;  /* 0x00000010650c7223 */ /* 0x000fe20000000811 */
[----:B------:R-:W-:-:S05]  /*13450*/  IMAD.MOV.U32 R13, RZ, RZ, 0x40000040 ;  /* 0x40000040ff0d7424 */ /* 0x000fca00078e00ff */
[----:B------:R-:W-:Y:S01]  /*13460*/  R2UR UR7, R13 ;  /* 0x000000000d0772ca */ /* 0x000fe200000e0000 */
        /* <DEDUP_REMOVED lines=14> */
[----:B------:R-:W2:Y:S08]  /*13550*/  MUFU.EX2 R59, R59 ;  /* 0x0000003b003b7308 */ /* 0x000eb00000000800 */
[----:B------:R-:W3:Y:S08]  /*13560*/  MUFU.EX2 R56, R56 ;  /* 0x0000003800387308 */ /* 0x000ef00000000800 */
[----:B------:R-:W4:Y:S01]  /*13570*/  MUFU.EX2 R58, R58 ;  /* 0x0000003a003a7308 */ /* 0x000f220000000800 */
[-CC-:B------:R-:W-:Y:S01]  /*13580*/  FFMA R122, R250, R16.reuse, -R19.reuse ;  /* 0x00000010fa7a7223 */ /* 0x180fe20000000813 */
[----:B------:R-:W-:Y:S01]  /*13590*/  FFMA R123, R103, R16, -R19 ;  /* 0x00000010677b7223 */ /* 0x000fe20000000813 */
[----:B-1----:R-:W-:Y:S01]  /*135a0*/  @!P3 FMUL R57, R57, R57 ;  /* 0x000000393939b220 */ /* 0x002fe20000400000 */
[----:B--2---:R-:W-:-:S02]  /*135b0*/  @!P4 FMUL R59, R59, R59 ;  /* 0x0000003b3b3bc220 */ /* 0x004fc40000400000 */
[----:B------:R-:W-:Y:S02]  /*135c0*/  FSETP.GEU.AND P3, PT, R122, -126, PT ;  /* 0xc2fc00007a00780b */ /* 0x000fe40003f6e000 */
[----:B------:R-:W-:Y:S01]  /*135d0*/  FSETP.GEU.AND P4, PT, R123, -126, PT ;  /* 0xc2fc00007b00780b */ /* 0x000fe20003f8e000 */
[----:B---3--:R-:W-:Y:S01]  /*135e0*/  @!P5 FMUL R56, R56, R56 ;  /* 0x000000383838d220 */ /* 0x008fe20000400000 */
[----:B------:R-:W-:Y:S01]  /*135f0*/  FSETP.GEU.AND P5, PT, R251, -126, PT ;  /* 0xc2fc0000fb00780b */ /* 0x000fe20003fae000 */
[----:B----4-:R-:W-:Y:S01]  /*13600*/  @!P6 FMUL R58, R58, R58 ;  /* 0x0000003a3a3ae220 */ /* 0x010fe20000400000 */
[----:B------:R-:W-:-:S07]  /*13610*/  FSETP.GEU.AND P6, PT, R12, -126, PT ;  /* 0xc2fc00000c00780b */ /* 0x000fce0003fce000 */
[----:B------:R-:W-:Y:S02]  /*13620*/  @!P3 FMUL R122, R122, 0.5 ;  /* 0x3f0000007a7ab820 */ /* 0x000fe40000400000 */
[----:B------:R-:W-:Y:S02]  /*13630*/  @!P4 FMUL R123, R123, 0.5 ;  /* 0x3f0000007b7bc820 */ /* 0x000fe40000400000 */
[----:B------:R-:W-:Y:S02]  /*13640*/  @!P5 FMUL R251, R251, 0.5 ;  /* 0x3f000000fbfbd820 */ /* 0x000fe40000400000 */
[----:B------:R-:W-:Y:S01]  /*13650*/  MUFU.EX2 R122, R122 ;  /* 0x0000007a007a7308 */ /* 0x000fe20000000800 */
[----:B------:R-:W-:-:S07]  /*13660*/  @!P6 FMUL R12, R12, 0.5 ;  /* 0x3f0000000c0ce820 */ /* 0x000fce0000400000 */
[----:B------:R-:W1:Y:S08]  /*13670*/  MUFU.EX2 R101, R251 ;  /* 0x000000fb00657308 */ /* 0x000e700000000800 */
[----:B------:R2:W3:Y:S08]  /*13680*/  MUFU.EX2 R103, R12 ;  /* 0x0000000c00677308 */ /* 0x0004f00000000800 */
[----:B------:R-:W4:Y:S01]  /*13690*/  MUFU.EX2 R123, R123 ;  /* 0x0000007b007b7308 */ /* 0x000f220000000800 */
[----:B--2---:R-:W-:Y:S01]  /*136a0*/  IADD3 R12, R6, 0x480, RZ ;  /* 0x00000480060c7810 */ /* 0x004fe20007ffe0ff */
[----:B-1----:R-:W-:Y:S01]  /*136b0*/  @!P5 FMUL R101, R101, R101 ;  /* 0x000000656565d220 */ /* 0x002fe20000400000 */
[----:B------:R-:W-:-:S02]  /*136c0*/  @!P3 FMUL R122, R122, R122 ;  /* 0x0000007a7a7ab220 */ /* 0x000fc40000400000 */
[----:B------:R-:W-:Y:S01]  /*136d0*/  R2UR UR6, R12 ;  /* 0x000000000c0672ca */ /* 0x000fe200000e0000 */
[----:B---3--:R-:W-:Y:S01]  /*136e0*/  @!P6 FMUL R103, R103, R103 ;  /* 0x000000676767e220 */ /* 0x008fe20000400000 */
[----:B------:R-:W-:Y:S02]  /*136f0*/  F2FP.BF16.F32.PACK_AB R60, R58, R56 ;  /* 0x000000383a3c723e */ /* 0x000fe400000010ff */
[----:B------:R-:W-:Y:S01]  /*13700*/  F2FP.BF16.F32.PACK_AB R61, R59, R57 ;  /* 0x000000393b3d723e */ /* 0x000fe200000010ff */
[----:B----4-:R-:W-:Y:S01]  /*13710*/  @!P4 FMUL R123, R123, R123 ;  /* 0x0000007b7b7bc220 */ /* 0x010fe20000400000 */
[----:B------:R-:W-:-:S04]  /*13720*/  F2FP.BF16.F32.PACK_AB R62, R103, R101 ;  /* 0x00000065673e723e */ /* 0x000fc800000010ff */
[----:B------:R-:W-:-:S04]  /*13730*/  F2FP.BF16.F32.PACK_AB R63, R123, R122 ;  /* 0x0000007a7b3f723e */ /* 0x000fc800000010ff */
[----:B------:R-:W-:-:S06]  /*13740*/  WARPGROUP.ARRIVE ;  /* 0x00000000000079c5 */ /* 0x000fcc0000000000 */
[----:B------:R-:W-:Y:S01]  /*13750*/  HGMMA.64x192x16.F32.BF16 R152, R60, gdesc[UR4].tnspB, R152, gsb0 ;  /* 0x42e000043c987df0 */ /* 0x000fe20008001898 */
[-CC-:B------:R-:W-:Y:S01]  /*13760*/  FFMA R124, R64, R16.reuse, -R19.reuse ;  /* 0x00000010407c7223 */ /* 0x180fe20000000813 */
[-C--:B------:R-:W-:Y:S01]  /*13770*/  FFMA R126, R111, R16.reuse, -R19 ;  /* 0x000000106f7e7223 */ /* 0x080fe20000000813 */
[-CC-:B------:R-:W-:Y:S01]  /*13780*/  FFMA R12, R65, R16.reuse, -R17.reuse ;  /* 0x00000010410c7223 */ /* 0x180fe20000000811 */
[-CC-:B------:R-:W-:Y:S01]  /*13790*/  FFMA R13, R109, R16.reuse, -R17.reuse ;  /* 0x000000106d0d7223 */ /* 0x180fe20000000811 */
[----:B------:R-:W-:Y:S02]  /*137a0*/  WARPGROUP.DEPBAR.LE gsb0, 0x0 ;  /* 0x00008000000079c5 */ /* 0x000fe40000010000 */
[-CC-:B------:R-:W-:Y:S01]  /*137b0*/  FFMA R60, R69, R16.reuse, -R17.reuse ;  /* 0x00000010453c7223 */ /* 0x180fe20000000811 */
[-C--:B------:R-:W-:Y:S01]  /*137c0*/  FFMA R62, R68, R16.reuse, -R17 ;  /* 0x00000010443e7223 */ /* 0x080fe20000000811 */
[----:B------:R-:W2:Y:S04]  /*137d0*/  LDL.LU R69, [R1+0x28] ;  /* 0x0000280001457983 */ /* 0x000ea80000300800 */
[----:B------:R-:W3:Y:S01]  /*137e0*/  LDL.LU R68, [R1+0x24] ;  /* 0x0000240001447983 */ /* 0x000ee20000300800 */
[-CC-:B-----5:R-:W-:Y:S01]  /*137f0*/  FFMA R61, R67, R16.reuse, -R19.reuse ;  /* 0x00000010433d7223 */ /* 0x1a0fe20000000813 */
[----:B------:R-:W-:Y:S01]  /*13800*/  FFMA R63, R66, R16, -R19 ;  /* 0x00000010423f7223 */ /* 0x000fe20000000813 */
[----:B------:R-:W-:Y:S01]  /*13810*/  FSETP.GEU.AND P5, PT, R60, -126, PT ;  /* 0xc2fc00003c00780b */ /* 0x000fe20003fae000 */
[----:B------:R-:W4:Y:S02]  /*13820*/  LDL.LU R78, [R1+0x54] ;  /* 0x00005400014e7983 */ /* 0x000f240000300800 */
[----:B------:R-:W-:-:S02]  /*13830*/  FSETP.GEU.AND P3, PT, R61, -126, PT ;  /* 0xc2fc00003d00780b */ /* 0x000fc40003f6e000 */
[----:B------:R-:W-:Y:S01]  /*13840*/  FSETP.GEU.AND P4, PT, R63, -126, PT ;  /* 0xc2fc00003f00780b */ /* 0x000fe20003f8e000 */
[----:B------:R-:W5:Y:S01]  /*13850*/  LDL.LU R77, [R1+0x4c] ;  /* 0x00004c00014d7983 */ /* 0x000f620000300800 */
[----:B------:R-:W-:-:S03]  /*13860*/  FSETP.GEU.AND P6, PT, R62, -126, PT ;  /* 0xc2fc00003e00780b */ /* 0x000fc60003fce000 */
[----:B------:R-:W5:Y:S03]  /*13870*/  LDL.LU R76, [R1+0x50] ;  /* 0x00005000014c7983 */ /* 0x000f660000300800 */
[----:B------:R-:W-:Y:S01]  /*13880*/  @!P5 FMUL R60, R60, 0.5 ;  /* 0x3f0000003c3cd820 */ /* 0x000fe20000400000 */
[----:B------:R-:W5:Y:S02]  /*13890*/  LDL.LU R75, [R1+0x48] ;  /* 0x00004800014b7983 */ /* 0x000f640000300800 */
[----:B------:R-:W-:Y:S02]  /*138a0*/  @!P3 FMUL R61, R61, 0.5 ;  /* 0x3f0000003d3db820 */ /* 0x000fe40000400000 */
[----:B------:R-:W-:Y:S02]  /*138b0*/  @!P4 FMUL R63, R63, 0.5 ;  /* 0x3f0000003f3fc820 */ /* 0x000fe40000400000 */
[----:B------:R-:W-:Y:S01]  /*138c0*/  @!P6 FMUL R62, R62, 0.5 ;  /* 0x3f0000003e3ee820 */ /* 0x000fe20000400000 */
[----:B------:R-:W-:Y:S01]  /*138d0*/  MUFU.EX2 R60, R60 ;  /* 0x0000003c003c7308 */ /* 0x000fe20000000800 */
[----:B------:R-:W4:Y:S07]  /*138e0*/  LDL.LU R74, [R1+0x44] ;  /* 0x00004400014a7983 */ /* 0x000f2e0000300800 */
[----:B------:R-:W1:Y:S08]  /*138f0*/  MUFU.EX2 R61, R61 ;  /* 0x0000003d003d7308 */ /* 0x000e700000000800 */
[----:B------:R-:W1:Y:S08]  /*13900*/  MUFU.EX2 R63, R63 ;  /* 0x0000003f003f7308 */ /* 0x000e700000000800 */
[----:B------:R-:W1:Y:S02]  /*13910*/  MUFU.EX2 R62, R62 ;  /* 0x0000003e003e7308 */ /* 0x000e640000000800 */
[----:B-1----:R-:W-:Y:S01]  /*13920*/  @!P3 FMUL R61, R61, R61 ;  /* 0x0000003d3d3db220 */ /* 0x002fe20000400000 */
[----:B------:R-:W-:Y:S01]  /*13930*/  FSETP.GEU.AND P3, PT, R124, -126, PT ;  /* 0xc2fc00007c00780b */ /* 0x000fe20003f6e000 */
[----:B------:R-:W-:Y:S01]  /*13940*/  @!P5 FMUL R60, R60, R60 ;  /* 0x0000003c3c3cd220 */ /* 0x000fe20000400000 */
[----:B------:R-:W-:Y:S01]  /*13950*/  FSETP.GEU.AND P5, PT, R12, -126, PT ;  /* 0xc2fc00000c00780b */ /* 0x000fe20003fae000 */
[----:B------:R-:W-:Y:S01]  /*13960*/  @!P4 FMUL R63, R63, R63 ;  /* 0x0000003f3f3fc220 */ /* 0x000fe20000400000 */
[----:B------:R-:W-:Y:S01]  /*13970*/  FSETP.GEU.AND P4, PT, R126, -126, PT ;  /* 0xc2fc00007e00780b */ /* 0x000fe20003f8e000 */
[----:B------:R-:W-:Y:S01]  /*13980*/  @!P6 FMUL R62, R62, R62 ;  /* 0x0000003e3e3ee220 */ /* 0x000fe20000400000 */
[----:B------:R-:W-:-:S07]  /*13990*/  FSETP.GEU.AND P6, PT, R13, -126, PT ;  /* 0xc2fc00000d00780b */ /* 0x000fce0003fce000 */
[----:B------:R-:W-:Y:S02]  /*139a0*/  @!P3 FMUL R124, R124, 0.5 ;  /* 0x3f0000007c7cb820 */ /* 0x000fe40000400000 */
[----:B------:R-:W-:Y:S02]  /*139b0*/  @!P5 FMUL R12, R12, 0.5 ;  /* 0x3f0000000c0cd820 */ /* 0x000fe40000400000 */
[----:B------:R-:W-:Y:S02]  /*139c0*/  @!P4 FMUL R126, R126, 0.5 ;  /* 0x3f0000007e7ec820 */ /* 0x000fe40000400000 */
[----:B------:R1:W1:Y:S01]  /*139d0*/  MUFU.EX2 R109, R12 ;  /* 0x0000000c006d7308 */ /* 0x0002620000000800 */
[----:B------:R-:W-:-:S07]  /*139e0*/  @!P6 FMUL R13, R13, 0.5 ;  /* 0x3f0000000d0de820 */ /* 0x000fce0000400000 */
[----:B------:R-:W1:Y:S08]  /*139f0*/  MUFU.EX2 R124, R124 ;  /* 0x0000007c007c7308 */ /* 0x000e700000000800 */
[----:B------:R1:W1:Y:S08]  /*13a00*/  MUFU.EX2 R111, R13 ;  /* 0x0000000d006f7308 */ /* 0x0002700000000800 */
[----:B------:R-:W1:Y:S02]  /*13a10*/  MUFU.EX2 R126, R126 ;  /* 0x0000007e007e7308 */ /* 0x000e640000000800 */
[----:B-1----:R-:W-:-:S02]  /*13a20*/  IADD3 R12, R6, 0x500, RZ ;  /* 0x00000500060c7810 */ /* 0x002fc40007ffe0ff */
[----:B------:R-:W-:Y:S01]  /*13a30*/  MOV R13, 0x40000040 ;  /* 0x40000040000d7802 */ /* 0x000fe20000000f00 */
[----:B------:R-:W-:Y:S01]  /*13a40*/  @!P5 FMUL R109, R109, R109 ;  /* 0x0000006d6d6dd220 */ /* 0x000fe20000400000 */
[----:B------:R-:W-:Y:S01]  /*13a50*/  @!P3 FMUL R124, R124, R124 ;  /* 0x0000007c7c7cb220 */ /* 0x000fe20000400000 */
[----:B------:R-:W-:Y:S01]  /*13a60*/  R2UR UR6, R12 ;  /* 0x000000000c0672ca */ /* 0x000fe200000e0000 */
[----:B------:R-:W-:Y:S01]  /*13a70*/  @!P6 FMUL R111, R111, R111 ;  /* 0x0000006f6f6fe220 */ /* 0x000fe20000400000 */
[----:B------:R-:W-:Y:S02]  /*13a80*/  R2UR UR7, R13 ;  /* 0x000000000d0772ca */ /* 0x000fe400000e0000 */
[----:B------:R-:W-:Y:S01]  /*13a90*/  F2FP.BF16.F32.PACK_AB R64, R62, R60 ;  /* 0x0000003c3e40723e */ /* 0x000fe200000010ff */
[----:B------:R-:W-:Y:S01]  /*13aa0*/  @!P4 FMUL R126, R126, R126 ;  /* 0x0000007e7e7ec220 */ /* 0x000fe20000400000 */
[----:B------:R-:W-:Y:S02]  /*13ab0*/  F2FP.BF16.F32.PACK_AB R65, R63, R61 ;  /* 0x0000003d3f41723e */ /* 0x000fe400000010ff */
[----:B------:R-:W-:-:S02]  /*13ac0*/  F2FP.BF16.F32.PACK_AB R66, R111, R109 ;  /* 0x0000006d6f42723e */ /* 0x000fc400000010ff */
[----:B------:R-:W-:-:S04]  /*13ad0*/  F2FP.BF16.F32.PACK_AB R67, R126, R124 ;  /* 0x0000007c7e43723e */ /* 0x000fc800000010ff */
[----:B------:R-:W-:-:S06]  /*13ae0*/  WARPGROUP.ARRIVE ;  /* 0x00000000000079c5 */ /* 0x000fcc0000000000 */
[----:B------:R-:W-:Y:S01]  /*13af0*/  HGMMA.64x192x16.F32.BF16 R152, R64, gdesc[UR4].tnspB, R152, gsb0 ;  /* 0x42e0000440987df0 */ /* 0x000fe20008001898 */
[-C--:B------:R-:W-:Y:S02]  /*13b00*/  FFMA R13, R117, R16.reuse, -R17 ;  /* 0x00000010750d7223 */ /* 0x080fe40000000811 */
[----:B------:R-:W-:Y:S02]  /*13b10*/  WARPGROUP.DEPBAR.LE gsb0, 0x0 ;  /* 0x00008000000079c5 */ /* 0x000fe40000010000 */
[-CC-:B------:R-:W-:Y:S01]  /*13b20*/  FFMA R65, R71, R16.reuse, -R19.reuse ;  /* 0x0000001047417223 */ /* 0x180fe20000000813 */
[-C--:B------:R-:W-:Y:S01]  /*13b30*/  FFMA R67, R70, R16.reuse, -R19 ;  /* 0x0000001046437223 */ /* 0x080fe20000000813 */
[-CC-:B------:R-:W-:Y:S01]  /*13b40*/  FFMA R64, R73, R16.reuse, -R17.reuse ;  /* 0x0000001049407223 */ /* 0x180fe20000000811 */
[-C--:B------:R-:W-:Y:S01]  /*13b50*/  FFMA R66, R72, R16.reuse, -R17 ;  /* 0x0000001048427223 */ /* 0x080fe20000000811 */
[----:B---3--:R-:W-:Y:S01]  /*13b60*/  FFMA R128, R68, R16, -R19 ;  /* 0x0000001044807223 */ /* 0x008fe20000000813 */
[----:B------:R-:W-:Y:S01]  /*13b70*/  FSETP.GEU.AND P3, PT, R65, -126, PT ;  /* 0xc2fc00004100780b */ /* 0x000fe20003f6e000 */
[----:B------:R-:W3:Y:S01]  /*13b80*/  LDL.LU R73, [R1+0x40] ;  /* 0x0000400001497983 */ /* 0x000ee20000300800 */
[----:B------:R-:W-:-:S02]  /*13b90*/  FSETP.GEU.AND P4, PT, R67, -126, PT ;  /* 0xc2fc00004300780b */ /* 0x000fc40003f8e000 */
[----:B------:R-:W-:Y:S01]  /*13ba0*/  FSETP.GEU.AND P5, PT, R64, -126, PT ;  /* 0xc2fc00004000780b */ /* 0x000fe20003fae000 */
[----:B------:R-:W-:Y:S01]  /*13bb0*/  IMAD.MOV.U32 R72, RZ, RZ, R129 ;  /* 0x000000ffff487224 */ /* 0x000fe200078e0081 */
[----:B------:R-:W-:Y:S01]  /*13bc0*/  FSETP.GEU.AND P6, PT, R66, -126, PT ;  /* 0xc2fc00004200780b */ /* 0x000fe20003fce000 */
[----:B--2---:R-:W-:Y:S01]  /*13bd0*/  FFMA R12, R69, R16, -R17 ;  /* 0x00000010450c7223 */ /* 0x004fe20000000811 */
[----:B------:R-:W2:Y:S05]  /*13be0*/  LDL.LU R81, [R1+0x64] ;  /* 0x0000640001517983 */ /* 0x000eaa0000300800 */
[----:B------:R-:W-:Y:S02]  /*13bf0*/  @!P3 FMUL R65, R65, 0.5 ;  /* 0x3f0000004141b820 */ /* 0x000fe40000400000 */
[----:B------:R-:W-:-:S02]  /*13c00*/  @!P4 FMUL R67, R67, 0.5 ;  /* 0x3f0000004343c820 */ /* 0x000fc40000400000 */
[----:B------:R-:W-:Y:S01]  /*13c10*/  @!P5 FMUL R64, R64, 0.5 ;  /* 0x3f0000004040d820 */ /* 0x000fe20000400000 */
[----:B------:R-:W-:Y:S01]  /*13c20*/  FFMA R129, R119, R16, -R19 ;  /* 0x0000001077817223 */ /* 0x000fe20000000813 */
[----:B------:R-:W-:Y:S01]  /*13c30*/  @!P6 FMUL R66, R66, 0.5 ;  /* 0x3f0000004242e820 */ /* 0x000fe20000400000 */
[----:B------:R-:W1:Y:S01]  /*13c40*/  MUFU.EX2 R65, R65 ;  /* 0x0000004100417308 */ /* 0x000e620000000800 */
[----:B------:R-:W2:Y:S04]  /*13c50*/  LDL.LU R80, [R1+0x5c] ;  /* 0x00005c0001507983 */ /* 0x000ea80000300800 */
[----:B------:R-:W2:Y:S03]  /*13c60*/  LDL.LU R79, [R1+0x60] ;  /* 0x00006000014f7983 */ /* 0x000ea60000300800 */
[----:B------:R-:W5:Y:S08]  /*13c70*/  MUFU.EX2 R67, R67 ;  /* 0x0000004300437308 */ /* 0x000f700000000800 */
[----:B------:R-:W4:Y:S08]  /*13c80*/  MUFU.EX2 R64, R64 ;  /* 0x0000004000407308 */ /* 0x000f300000000800 */
[----:B------:R-:W4:Y:S01]  /*13c90*/  MUFU.EX2 R66, R66 ;  /* 0x0000004200427308 */ /* 0x000f220000000800 */
[----:B-1----:R-:W-:Y:S01]  /*13ca0*/  @!P3 FMUL R65, R65, R65 ;  /* 0x000000414141b220 */ /* 0x002fe20000400000 */
[----:B-----5:R-:W-:Y:S01]  /*13cb0*/  @!P4 FMUL R67, R67, R67 ;  /* 0x000000434343c220 */ /* 0x020fe20000400000 */
[----:B------:R-:W-:-:S02]  /*13cc0*/  FSETP.GEU.AND P3, PT, R128, -126, PT ;  /* 0xc2fc00008000780b */ /* 0x000fc40003f6e000 */
[----:B------:R-:W-:Y:S01]  /*13cd0*/  FSETP.GEU.AND P4, PT, R129, -126, PT ;  /* 0xc2fc00008100780b */ /* 0x000fe20003f8e000 */
[----:B----4-:R-:W-:Y:S01]  /*13ce0*/  @!P5 FMUL R64, R64, R64 ;  /* 0x000000404040d220 */ /* 0x010fe20000400000 */
[----:B------:R-:W-:Y:S01]  /*13cf0*/  FSETP.GEU.AND P5, PT, R12, -126, PT ;  /* 0xc2fc00000c00780b */ /* 0x000fe20003fae000 */
[----:B------:R-:W-:Y:S01]  /*13d00*/  @!P6 FMUL R66, R66, R66 ;  /* 0x000000424242e220 */ /* 0x000fe20000400000 */
[----:B------:R-:W-:-:S07]  /*13d10*/  FSETP.GEU.AND P6, PT, R13, -126, PT ;  /* 0xc2fc00000d00780b */ /* 0x000fce0003fce000 */
[----:B------:R-:W-:Y:S02]  /*13d20*/  @!P3 FMUL R128, R128, 0.5 ;  /* 0x3f0000008080b820 */ /* 0x000fe40000400000 */
[----:B------:R-:W-:Y:S02]  /*13d30*/  @!P4 FMUL R129, R129, 0.5 ;  /* 0x3f0000008181c820 */ /* 0x000fe40000400000 */
[----:B------:R-:W-:Y:S02]  /*13d40*/  @!P5 FMUL R12, R12, 0.5 ;  /* 0x3f0000000c0cd820 */ /* 0x000fe40000400000 */
[----:B------:R-:W-:Y:S01]  /*13d50*/  MUFU.EX2 R128, R128 ;  /* 0x0000008000807308 */ /* 0x000fe20000000800 */
[----:B------:R-:W-:-:S07]  /*13d60*/  @!P6 FMUL R13, R13, 0.5 ;  /* 0x3f0000000d0de820 */ /* 0x000fce0000400000 */
[----:B------:R1:W4:Y:S08]  /*13d70*/  MUFU.EX2 R117, R12 ;  /* 0x0000000c00757308 */ /* 0x0003300000000800 */
[----:B------:R5:W4:Y:S08]  /*13d80*/  MUFU.EX2 R119, R13 ;  /* 0x0000000d00777308 */ /* 0x000b300000000800 */
[----:B------:R-:W4:Y:S01]  /*13d90*/  MUFU.EX2 R129, R129 ;  /* 0x0000008100817308 */ /* 0x000f220000000800 */
[----:B-1----:R-:W-:-:S02]  /*13da0*/  IADD3 R12, R6, 0x580, RZ ;  /* 0x00000580060c7810 */ /* 0x002fc40007ffe0ff */
[----:B-----5:R-:W-:Y:S01]  /*13db0*/  MOV R13, 0x40000040 ;  /* 0x40000040000d7802 */ /* 0x020fe20000000f00 */
[----:B----4-:R-:W-:Y:S01]  /*13dc0*/  @!P5 FMUL R117, R117, R117 ;  /* 0x000000757575d220 */ /* 0x010fe20000400000 */
        /* <DEDUP_REMOVED lines=11> */
[-CC-:B------:R-:W-:Y:S01]  /*13e80*/  FFMA R12, R74, R16.reuse, -R17.reuse ;  /* 0x000000104a0c7223 */ /* 0x180fe20000000811 */
[-CC-:B------:R-:W-:Y:S01]  /*13e90*/  FFMA R13, R125, R16.reuse, -R17.reuse ;  /* 0x000000107d0d7223 */ /* 0x180fe20000000811 */
[----:B------:R-:W-:Y:S02]  /*13ea0*/  WARPGROUP.DEPBAR.LE gsb0, 0x0 ;  /* 0x00008000000079c5 */ /* 0x000fe40000010000 */
[-C--:B------:R-:W-:Y:S02]  /*13eb0*/  FFMA R68, R78, R16.reuse, -R17 ;  /* 0x000000104e447223 */ /* 0x080fe40000000811 */
[----:B------:R-:W4:Y:S01]  /*13ec0*/  LDL.LU R78, [R1+0x58] ;  /* 0x00005800014e7983 */ /* 0x000f220000300800 */
[-CC-:B------:R-:W-:Y:S01]  /*13ed0*/  FFMA R69, R76, R16.reuse, -R19.reuse ;  /* 0x000000104c457223 */ /* 0x180fe20000000813 */
[-C--:B------:R-:W-:Y:S01]  /*13ee0*/  FFMA R71, R75, R16.reuse, -R19 ;  /* 0x000000104b477223 */ /* 0x080fe20000000813 */
[----:B------:R-:W-:Y:S01]  /*13ef0*/  FFMA R70, R77, R16, -R17 ;  /* 0x000000104d467223 */ /* 0x000fe20000000811 */
[----:B------:R-:W-:-:S02]  /*13f00*/  FSETP.GEU.AND P5, PT, R68, -126, PT ;  /* 0xc2fc00004400780b */ /* 0x000fc40003fae000 */
[----:B------:R-:W-:Y:S02]  /*13f10*/  FSETP.GEU.AND P3, PT, R69, -126, PT ;  /* 0xc2fc00004500780b */ /* 0x000fe40003f6e000 */
[----:B------:R-:W-:Y:S02]  /*13f20*/  FSETP.GEU.AND P4, PT, R71, -126, PT ;  /* 0xc2fc00004700780b */ /* 0x000fe40003f8e000 */
[----:B------:R-:W-:-:S07]  /*13f30*/  FSETP.GEU.AND P6, PT, R70, -126, PT ;  /* 0xc2fc00004600780b */ /* 0x000fce0003fce000 */
[----:B------:R-:W-:Y:S02]  /*13f40*/  @!P5 FMUL R68, R68, 0.5 ;  /* 0x3f0000004444d820 */ /* 0x000fe40000400000 */
[----:B------:R-:W-:Y:S02]  /*13f50*/  @!P3 FMUL R69, R69, 0.5 ;  /* 0x3f0000004545b820 */ /* 0x000fe40000400000 */
[----:B------:R-:W-:Y:S02]  /*13f60*/  @!P4 FMUL R71, R71, 0.5 ;  /* 0x3f0000004747c820 */ /* 0x000fe40000400000 */
[----:B------:R-:W-:Y:S02]  /*13f70*/  @!P6 FMUL R70, R70, 0.5 ;  /* 0x3f0000004646e820 */ /* 0x000fe40000400000 */
[----:B------:R-:W1:Y:S08]  /*13f80*/  MUFU.EX2 R69, R69 ;  /* 0x0000004500457308 */ /* 0x000e700000000800 */
[----:B------:R-:W5:Y:S08]  /*13f90*/  MUFU.EX2 R71, R71 ;  /* 0x0000004700477308 */ /* 0x000f700000000800 */
[----:B------:R-:W5:Y:S08]  /*13fa0*/  MUFU.EX2 R68, R68 ;  /* 0x0000004400447308 */ /* 0x000f700000000800 */
[----:B------:R-:W5:Y:S01]  /*13fb0*/  MUFU.EX2 R70, R70 ;  /* 0x0000004600467308 */ /* 0x000f620000000800 */
[----:B------:R-:W-:Y:S01]  /*13fc0*/  MOV R77, R131 ;  /* 0x00000083004d7202 */ /* 0x000fe20000000f00 */
[-CC-:B---3--:R-:W-:Y:S01]  /*13fd0*/  FFMA R130, R73, R16.reuse, -R19.reuse ;  /* 0x0000001049827223 */ /* 0x188fe20000000813 */
[----:B------:R-:W-:Y:S01]  /*13fe0*/  FFMA R131, R127, R16, -R19 ;  /* 0x000000107f837223 */ /* 0x000fe20000000813 */
[----:B-1----:R-:W-:Y:S01]  /*13ff0*/  @!P3 FMUL R69, R69, R69 ;  /* 0x000000454545b220 */ /* 0x002fe20000400000 */
[----:B-----5:R-:W-:-:S02]  /*14000*/  @!P4 FMUL R71, R71, R71 ;  /* 0x000000474747c220 */ /* 0x020fc40000400000 */
[----:B------:R-:W-:Y:S02]  /*14010*/  FSETP.GEU.AND P3, PT, R130, -126, PT ;  /* 0xc2fc00008200780b */ /* 0x000fe40003f6e000 */
        /* <DEDUP_REMOVED lines=10> */
[----:B------:R-:W1:Y:S08]  /*140c0*/  MUFU.EX2 R125, R12 ;  /* 0x0000000c007d7308 */ /* 0x000e700000000800 */
[----:B------:R3:W5:Y:S08]  /*140d0*/  MUFU.EX2 R127, R13 ;  /* 0x0000000d007f7308 */ /* 0x0007700000000800 */
[----:B------:R-:W2:Y:S01]  /*140e0*/  MUFU.EX2 R131, R131 ;  /* 0x0000008300837308 */ /* 0x000ea20000000800 */
[----:B---3--:R-:W-:Y:S01]  /*140f0*/  IMAD.MOV.U32 R13, RZ, RZ, 0x40000040 ;  /* 0x40000040ff0d7424 */ /* 0x008fe200078e00ff */
[----:B------:R-:W-:Y:S01]  /*14100*/  IADD3 R12, R6, 0x600, RZ ;  /* 0x00000600060c7810 */ /* 0x000fe20007ffe0ff */
[----:B-1----:R-:W-:Y:S01]  /*14110*/  @!P5 FMUL R125, R125, R125 ;  /* 0x0000007d7d7dd220 */ /* 0x002fe20000400000 */
[----:B------:R-:W-:-:S02]  /*14120*/  @!P3 FMUL R130, R130, R130 ;  /* 0x000000828282b220 */ /* 0x000fc40000400000 */
[----:B------:R-:W-:Y:S01]  /*14130*/  R2UR UR6, R12 ;  /* 0x000000000c0672ca */ /* 0x000fe200000e0000 */
[----:B-----5:R-:W-:Y:S01]  /*14140*/  @!P6 FMUL R127, R127, R127 ;  /* 0x0000007f7f7fe220 */ /* 0x020fe20000400000 */
[----:B------:R-:W-:Y:S01]  /*14150*/  R2UR UR7, R13 ;  /* 0x000000000d0772ca */ /* 0x000fe200000e0000 */
[----:B------:R-:W-:Y:S01]  /*14160*/  IMAD.MOV.U32 R76, RZ, RZ, R72 ;  /* 0x000000ffff4c7224 */ /* 0x000fe200078e0048 */
[----:B------:R-:W-:Y:S01]  /*14170*/  F2FP.BF16.F32.PACK_AB R72, R70, R68 ;  /* 0x000000444648723e */ /* 0x000fe200000010ff */
[----:B--2---:R-:W-:Y:S01]  /*14180*/  @!P4 FMUL R131, R131, R131 ;  /* 0x000000838383c220 */ /* 0x004fe20000400000 */
[----:B------:R-:W-:Y:S02]  /*14190*/  F2FP.BF16.F32.PACK_AB R73, R71, R69 ;  /* 0x000000454749723e */ /* 0x000fe400000010ff */
[----:B------:R-:W-:Y:S02]  /*141a0*/  F2FP.BF16.F32.PACK_AB R74, R127, R125 ;  /* 0x0000007d7f4a723e */ /* 0x000fe400000010ff */
[----:B------:R-:W-:-:S04]  /*141b0*/  F2FP.BF16.F32.PACK_AB R75, R131, R130 ;  /* 0x00000082834b723e */ /* 0x000fc800000010ff */
[----:B------:R-:W-:-:S06]  /*141c0*/  WARPGROUP.ARRIVE ;  /* 0x00000000000079c5 */ /* 0x000fcc0000000000 */
[----:B------:R-:W-:Y:S01]  /*141d0*/  HGMMA.64x192x16.F32.BF16 R152, R72, gdesc[UR4].tnspB, R152, gsb0 ;  /* 0x42e0000448987df0 */ /* 0x000fe20008001898 */
[-CC-:B------:R-:W-:Y:S01]  /*141e0*/  FFMA R132, R132, R16.reuse, -R17.reuse ;  /* 0x0000001084847223 */ /* 0x180fe20000000811 */
[-C--:B------:R-:W-:Y:S01]  /*141f0*/  FFMA R133, R133, R16.reuse, -R17 ;  /* 0x0000001085857223 */ /* 0x080fe20000000811 */
[-CC-:B------:R-:W-:Y:S01]  /*14200*/  FFMA R134, R134, R16.reuse, -R19.reuse ;  /* 0x0000001086867223 */ /* 0x180fe20000000813 */
[----:B------:R-:W-:Y:S01]  /*14210*/  FFMA R135, R135, R16, -R19 ;  /* 0x0000001087877223 */ /* 0x000fe20000000813 */
[----:B------:R-:W-:Y:S01]  /*14220*/  VIADD R12, R6, 0x680 ;  /* 0x00000680060c7836 */ /* 0x000fe20000000000 */
[----:B------:R-:W-:Y:S02]  /*14230*/  MOV R13, 0x40000040 ;  /* 0x40000040000d7802 */ /* 0x000fe40000000f00 */
[----:B------:R-:W-:Y:S02]  /*14240*/  MOV R249, R77 ;  /* 0x0000004d00f97202 */ /* 0x000fe40000000f00 */
[----:B------:R-:W-:-:S02]  /*14250*/  R2UR UR6, R12 ;  /* 0x000000000c0672ca */ /* 0x000fc400000e0000 */
[----:B------:R-:W-:Y:S02]  /*14260*/  R2UR UR7, R13 ;  /* 0x000000000d0772ca */ /* 0x000fe400000e0000 */
[----:B------:R-:W-:Y:S01]  /*14270*/  MOV R248, R76 ;  /* 0x0000004c00f87202 */ /* 0x000fe20000000f00 */
[----:B------:R-:W-:Y:S02]  /*14280*/  WARPGROUP.DEPBAR.LE gsb0, 0x0 ;  /* 0x00008000000079c5 */ /* 0x000fe40000010000 */
[-CC-:B------:R-:W-:Y:S01]  /*14290*/  FFMA R72, R81, R16.reuse, -R17.reuse ;  /* 0x0000001051487223 */ /* 0x180fe20000000811 */
[-C--:B------:R-:W-:Y:S01]  /*142a0*/  FFMA R74, R80, R16.reuse, -R17 ;  /* 0x00000010504a7223 */ /* 0x080fe20000000811 */
[-CC-:B------:R-:W-:Y:S01]  /*142b0*/  FFMA R73, R79, R16.reuse, -R19.reuse ;  /* 0x000000104f497223 */ /* 0x180fe20000000813 */
[----:B----4-:R-:W-:Y:S02]  /*142c0*/  FFMA R75, R78, R16, -R19 ;  /* 0x000000104e4b7223 */ /* 0x010fe40000000813 */
[----:B------:R-:W-:-:S02]  /*142d0*/  FSETP.GEU.AND P5, PT, R72, -126, PT ;  /* 0xc2fc00004800780b */ /* 0x000fc40003fae000 */
        /* <DEDUP_REMOVED lines=11> */
[----:B-1----:R-:W-:Y:S01]  /*14390*/  @!P5 FMUL R72, R72, R72 ;  /* 0x000000484848d220 */ /* 0x002fe20000400000 */
[----:B--2---:R-:W-:Y:S01]  /*143a0*/  @!P6 FMUL R74, R74, R74 ;  /* 0x0000004a4a4ae220 */ /* 0x004fe20000400000 */
[----:B------:R-:W-:-:S02]  /*143b0*/  FSETP.GEU.AND P5, PT, R132, -126, PT ;  /* 0xc2fc00008400780b */ /* 0x000fc40003fae000 */
        /* <DEDUP_REMOVED lines=8> */
[----:B------:R-:W1:Y:S01]  /*14440*/  MUFU.EX2 R132, R132 ;  /* 0x0000008400847308 */ /* 0x000e620000000800 */
[----:B------:R-:W-:-:S07]  /*14450*/  @!P4 FMUL R135, R135, 0.5 ;  /* 0x3f0000008787c820 */ /* 0x000fce0000400000 */
[----:B------:R-:W2:Y:S08]  /*14460*/  MUFU.EX2 R133, R133 ;  /* 0x0000008500857308 */ /* 0x000eb00000000800 */
[----:B------:R-:W3:Y:S08]  /*14470*/  MUFU.EX2 R134, R134 ;  /* 0x0000008600867308 */ /* 0x000ef00000000800 */
[----:B------:R-:W4:Y:S01]  /*14480*/  MUFU.EX2 R135, R135 ;  /* 0x0000008700877308 */ /* 0x000f220000000800 */
[----:B-1----:R-:W-:Y:S01]  /*14490*/  @!P5 FMUL R132, R132, R132 ;  /* 0x000000848484d220 */ /* 0x002fe20000400000 */
[----:B--2---:R-:W-:Y:S01]  /*144a0*/  @!P6 FMUL R133, R133, R133 ;  /* 0x000000858585e220 */ /* 0x004fe20000400000 */
[----:B------:R-:W-:Y:S01]  /*144b0*/  F2FP.BF16.F32.PACK_AB R76, R74, R72 ;  /* 0x000000484a4c723e */ /* 0x000fe200000010ff */
[----:B---3--:R-:W-:Y:S01]  /*144c0*/  @!P3 FMUL R134, R134, R134 ;  /* 0x000000868686b220 */ /* 0x008fe20000400000 */
[----:B------:R-:W-:-:S02]  /*144d0*/  F2FP.BF16.F32.PACK_AB R77, R75, R73 ;  /* 0x000000494b4d723e */ /* 0x000fc400000010ff */
[----:B------:R-:W-:Y:S01]  /*144e0*/  F2FP.BF16.F32.PACK_AB R78, R133, R132 ;  /* 0x00000084854e723e */ /* 0x000fe200000010ff */
[----:B----4-:R-:W-:-:S05]  /*144f0*/  @!P4 FMUL R135, R135, R135 ;  /* 0x000000878787c220 */ /* 0x010fca0000400000 */
[----:B------:R-:W-:-:S04]  /*14500*/  F2FP.BF16.F32.PACK_AB R79, R135, R134 ;  /* 0x00000086874f723e */ /* 0x000fc800000010ff */
[----:B------:R-:W-:-:S06]  /*14510*/  WARPGROUP.ARRIVE ;  /* 0x00000000000079c5 */ /* 0x000fcc0000000000 */
[----:B------:R-:W-:Y:S01]  /*14520*/  HGMMA.64x192x16.F32.BF16 R152, R76, gdesc[UR4].tnspB, R152, gsb0 ;  /* 0x42e000044c987df0 */ /* 0x000fe20008001898 */
[----:B------:R-:W-:Y:S01]  /*14530*/  IMAD.MOV.U32 R13, RZ, RZ, 0x40000040 ;  /* 0x40000040ff0d7424 */ /* 0x000fe200078e00ff */
[----:B------:R-:W-:-:S04]  /*14540*/  IADD3 R12, R6, 0x700, RZ ;  /* 0x00000700060c7810 */ /* 0x000fc80007ffe0ff */
[----:B------:R-:W-:Y:S02]  /*14550*/  R2UR UR6, R12 ;  /* 0x000000000c0672ca */ /* 0x000fe400000e0000 */
[----:B------:R-:W-:Y:S01]  /*14560*/  R2UR UR7, R13 ;  /* 0x000000000d0772ca */ /* 0x000fe200000e0000 */
        /* <DEDUP_REMOVED lines=8> */
[-CC-:B------:R-:W-:Y:S01]  /*145f0*/  FFMA R12, R144, R16.reuse, -R17.reuse ;  /* 0x00000010900c7223 */ /* 0x180fe20000000811 */
[-C--:B------:R-:W-:Y:S01]  /*14600*/  FFMA R13, R145, R16.reuse, -R17 ;  /* 0x00000010910d7223 */ /* 0x080fe20000000811 */
[----:B------:R-:W-:Y:S01]  /*14610*/  FADD R25, R18, R25 ;  /* 0x0000001912197221 */ /* 0x000fe20000000000 */
[-CC-:B------:R-:W-:Y:S01]  /*14620*/  FFMA R18, R146, R16.reuse, -R19.reuse ;  /* 0x0000001092127223 */ /* 0x180fe20000000813 */
[----:B------:R-:W-:Y:S01]  /*14630*/  FFMA R147, R147, R16, -R19 ;  /* 0x0000001093937223 */ /* 0x000fe20000000813 */
        /* <DEDUP_REMOVED lines=28> */
[-C--:B------:R-:W-:Y:S01]  /*14800*/  FFMA R137, R141, R16.reuse, -R17 ;  /* 0x000000108d897223 */ /* 0x080fe20000000811 */
[-CC-:B------:R-:W-:Y:S01]  /*14810*/  FFMA R138, R142, R16.reuse, -R19.reuse ;  /* 0x000000108e8a7223 */ /* 0x180fe20000000813 */
[----:B------:R-:W-:Y:S01]  /*14820*/  FFMA R139, R143, R16, -R19 ;  /* 0x000000108f8b7223 */ /* 0x000fe20000000813 */
[----:B-1----:R-:W-:Y:S01]  /*14830*/  @!P5 FMUL R76, R76, R76 ;  /* 0x0000004c4c4cd220 */ /* 0x002fe20000400000 */
[----:B--2---:R-:W-:Y:S01]  /*14840*/  @!P6 FMUL R78, R78, R78 ;  /* 0x0000004e4e4ee220 */ /* 0x004fe20000400000 */
[----:B------:R-:W-:Y:S01]  /*14850*/  FSETP.GEU.AND P5, PT, R136, -126, PT ;  /* 0xc2fc00008800780b */ /* 0x000fe20003fae000 */
[----:B---3--:R-:W-:Y:S01]  /*14860*/  @!P3 FMUL R77, R77, R77 ;  /* 0x0000004d4d4db220 */ /* 0x008fe20000400000 */
[----:B------:R-:W-:-:S02]  /*14870*/  FSETP.GEU.AND P6, PT, R137, -126, PT ;  /* 0xc2fc00008900780b */ /* 0x000fc40003fce000 */
[----:B------:R-:W-:Y:S01]  /*14880*/  FSETP.GEU.AND P3, PT, R138, -126, PT ;  /* 0xc2fc00008a00780b */ /* 0x000fe20003f6e000 */
[----:B----4-:R-:W-:Y:S01]  /*14890*/  @!P4 FMUL R79, R79, R79 ;  /* 0x0000004f4f4fc220 */ /* 0x010fe20000400000 */
        /* <DEDUP_REMOVED lines=19> */
[----:B------:R-:W-:Y:S02]  /*149d0*/  FSETP.GEU.AND P5, PT, R12, -126, PT ;  /* 0xc2fc00000c00780b */ /* 0x000fe40003fae000 */
[----:B------:R-:W-:Y:S02]  /*149e0*/  FSETP.GEU.AND P6, PT, R13, -126, PT ;  /* 0xc2fc00000d00780b */ /* 0x000fe40003fce000 */
[----:B------:R-:W-:Y:S02]  /*149f0*/  FSETP.GEU.AND P3, PT, R18, -126, PT ;  /* 0xc2fc00001200780b */ /* 0x000fe40003f6e000 */
[----:B------:R-:W-:Y:S01]  /*14a00*/  FSETP.GEU.AND P4, PT, R147, -126, PT ;  /* 0xc2fc00009300780b */ /* 0x000fe20003f8e000 */
[----:B------:R-:W-:Y:S01]  /*14a10*/  FADD R34, R97, R34 ;  /* 0x0000002261227221 */ /* 0x000fe20000000000 */
[----:B------:R-:W-:-:S05]  /*14a20*/  FFMA R20, R148, R16, -R17 ;  /* 0x0000001094147223 */ /* 0x000fca0000000811 */
[----:B------:R-:W-:Y:S02]  /*14a30*/  @!P5 FMUL R12, R12, 0.5 ;  /* 0x3f0000000c0cd820 */ /* 0x000fe40000400000 */
[----:B------:R-:W-:Y:S02]  /*14a40*/  @!P6 FMUL R13, R13, 0.5 ;  /* 0x3f0000000d0de820 */ /* 0x000fe40000400000 */
[----:B------:R-:W-:Y:S02]  /*14a50*/  @!P3 FMUL R18, R18, 0.5 ;  /* 0x3f0000001212b820 */ /* 0x000fe40000400000 */
[----:B------:R-:W-:Y:S01]  /*14a60*/  @!P4 FMUL R147, R147, 0.5 ;  /* 0x3f0000009393c820 */ /* 0x000fe20000400000 */
[----:B------:R-:W-:Y:S01]  /*14a70*/  FFMA R149, R149, R16, -R17 ;  /* 0x0000001095957223 */ /* 0x000fe20000000811 */
[----:B------:R-:W1:Y:S01]  /*14a80*/  MUFU.EX2 R12, R12 ;  /* 0x0000000c000c7308 */ /* 0x000e620000000800 */
[----:B------:R-:W-:Y:S01]  /*14a90*/  FADD R33, R32, R33 ;  /* 0x0000002120217221 */ /* 0x000fe20000000000 */
[----:B------:R-:W-:-:S06]  /*14aa0*/  FADD R35, R34, R35 ;  /* 0x0000002322237221 */ /* 0x000fcc0000000000 */
[----:B------:R-:W2:Y:S01]  /*14ab0*/  MUFU.EX2 R17, R147 ;  /* 0x0000009300117308 */ /* 0x000ea20000000800 */
[----:B------:R-:W-:Y:S01]  /*14ac0*/  FADD R98, R33, R98 ;  /* 0x0000006221627221 */ /* 0x000fe20000000000 */
[----:B------:R-:W-:-:S06]  /*14ad0*/  FADD R35, R35, R102 ;  /* 0x0000006623237221 */ /* 0x000fcc0000000000 */
[----:B------:R-:W3:Y:S08]  /*14ae0*/  MUFU.EX2 R13, R13 ;  /* 0x0000000d000d7308 */ /* 0x000ef00000000800 */
[----:B------:R-:W4:Y:S01]  /*14af0*/  MUFU.EX2 R18, R18 ;  /* 0x0000001200127308 */ /* 0x000f220000000800 */
[----:B------:R-:W-:Y:S01]  /*14b00*/  FADD R99, R98, R99 ;  /* 0x0000006362637221 */ /* 0x000fe20000000000 */
[----:B------:R-:W-:Y:S01]  /*14b10*/  FADD R35, R35, R100 ;  /* 0x0000006423237221 */ /* 0x000fe20000000000 */
[-CC-:B------:R-:W-:Y:S01]  /*14b20*/  FFMA R21, R151, R16.reuse, -R19.reuse ;  /* 0x0000001097157223 */ /* 0x180fe20000000813 */
[----:B------:R-:W-:Y:S01]  /*14b30*/  FFMA R150, R150, R16, -R19 ;  /* 0x0000001096967223 */ /* 0x000fe20000000813 */
[----:B------:R-:W-:Y:S01]  /*14b40*/  FADD R36, R99, R36 ;  /* 0x0000002463247221 */ /* 0x000fe20000000000 */
[----:B------:R-:W-:Y:S01]  /*14b50*/  FADD R38, R35, R38 ;  /* 0x0000002623267221 */ /* 0x000fe20000000000 */
[----:B-1----:R-:W-:Y:S01]  /*14b60*/  @!P5 FMUL R12, R12, R12 ;  /* 0x0000000c0c0cd220 */ /* 0x002fe20000400000 */
[----:B--2---:R-:W-:Y:S01]  /*14b70*/  @!P4 FMUL R17, R17, R17 ;  /* 0x000000111111c220 */ /* 0x004fe20000400000 */
[----:B------:R-:W-:Y:S01]  /*14b80*/  FSETP.GEU.AND P5, PT, R20, -126, PT ;  /* 0xc2fc00001400780b */ /* 0x000fe20003fae000 */
[----:B------:R-:W-:Y:S01]  /*14b90*/  FADD R36, R36, R37 ;  /* 0x0000002524247221 */ /* 0x000fe20000000000 */
[----:B------:R-:W-:Y:S01]  /*14ba0*/  FSETP.GEU.AND P4, PT, R21, -126, PT ;  /* 0xc2fc00001500780b */ /* 0x000fe20003f8e000 */
[----:B------:R-:W-:Y:S01]  /*14bb0*/  FADD R38, R38, R39 ;  /* 0x0000002726267221 */ /* 0x000fe20000000000 */
[----:B---3--:R-:W-:Y:S01]  /*14bc0*/  @!P6 FMUL R13, R13, R13 ;  /* 0x0000000d0d0de220 */ /* 0x008fe20000400000 */
[----:B------:R-:W-:Y:S01]  /*14bd0*/  FSETP.GEU.AND P6, PT, R149, -126, PT ;  /* 0xc2fc00009500780b */ /* 0x000fe20003fce000 */
[----:B----4-:R-:W-:Y:S01]  /*14be0*/  @!P3 FMUL R18, R18, R18 ;  /* 0x000000121212b220 */ /* 0x010fe20000400000 */
[----:B------:R-:W-:Y:S01]  /*14bf0*/  FSETP.GEU.AND P3, PT, R150, -126, PT ;  /* 0xc2fc00009600780b */ /* 0x000fe20003f6e000 */
[----:B------:R-:W-:Y:S01]  /*14c00*/  FADD R107, R36, R107 ;  /* 0x0000006b246b7221 */ /* 0x000fe20000000000 */
[----:B------:R-:W-:-:S03]  /*14c10*/  FADD R105, R38, R105 ;  /* 0x0000006926697221 */ /* 0x000fc60000000000 */
[----:B------:R-:W-:Y:S01]  /*14c20*/  FADD R104, R107, R104 ;  /* 0x000000686b687221 */ /* 0x000fe20000000000 */
[----:B------:R-:W-:Y:S01]  /*14c30*/  FADD R105, R105, R106 ;  /* 0x0000006a69697221 */ /* 0x000fe20000000000 */
[----:B------:R-:W-:Y:S01]  /*14c40*/  @!P5 FMUL R20, R20, 0.5 ;  /* 0x3f0000001414d820 */ /* 0x000fe20000400000 */
[----:B------:R-:W-:Y:S01]  /*14c50*/  @!P4 FMUL R21, R21, 0.5 ;  /* 0x3f0000001515c820 */ /* 0x000fe20000400000 */
[----:B------:R-:W-:Y:S01]  /*14c60*/  FADD R41, R104, R41 ;  /* 0x0000002968297221 */ /* 0x000fe20000000000 */
[----:B------:R-:W-:Y:S01]  /*14c70*/  FADD R42, R105, R42 ;  /* 0x0000002a692a7221 */ /* 0x000fe20000000000 */
[----:B------:R-:W-:Y:S02]  /*14c80*/  @!P6 FMUL R149, R149, 0.5 ;  /* 0x3f0000009595e820 */ /* 0x000fe40000400000 */
[----:B------:R-:W-:Y:S01]  /*14c90*/  @!P3 FMUL R150, R150, 0.5 ;  /* 0x3f0000009696b820 */ /* 0x000fe20000400000 */
[----:B------:R-:W-:Y:S01]  /*14ca0*/  FADD R41, R41, R40 ;  /* 0x0000002829297221 */ /* 0x000fe20000000000 */
[----:B------:R-:W-:Y:S01]  /*14cb0*/  FADD R43, R42, R43 ;  /* 0x0000002b2a2b7221 */ /* 0x000fe20000000000 */
[----:B------:R-:W1:Y:S02]  /*14cc0*/  MUFU.EX2 R20, R20 ;  /* 0x0000001400147308 */ /* 0x000e640000000800 */
[----:B------:R-:W-:Y:S01]  /*14cd0*/  FADD R41, R41, R108 ;  /* 0x0000006c29297221 */ /* 0x000fe20000000000 */
[----:B------:R-:W-:-:S05]  /*14ce0*/  FADD R112, R43, R112 ;  /* 0x000000702b707221 */ /* 0x000fca0000000000 */
[----:B------:R-:W2:Y:S01]  /*14cf0*/  MUFU.EX2 R19, R149 ;  /* 0x0000009500137308 */ /* 0x000ea20000000800 */
[----:B------:R-:W-:Y:S01]  /*14d00*/  FADD R41, R41, R110 ;  /* 0x0000006e29297221 */ /* 0x000fe20000000000 */
[----:B------:R-:W-:-:S06]  /*14d10*/  FADD R113, R112, R113 ;  /* 0x0000007170717221 */ /* 0x000fcc0000000000 */
[----:B------:R-:W3:Y:S08]  /*14d20*/  MUFU.EX2 R16, R150 ;  /* 0x0000009600107308 */ /* 0x000ef00000000800 */
[----:B------:R-:W4:Y:S01]  /*14d30*/  MUFU.EX2 R21, R21 ;  /* 0x0000001500157308 */ /* 0x000f220000000800 */
[----:B------:R-:W-:Y:S01]  /*14d40*/  FADD R44, R41, R44 ;  /* 0x0000002c292c7221 */ /* 0x000fe20000000000 */
[----:B------:R-:W-:Y:S01]  /*14d50*/  FADD R46, R113, R46 ;  /* 0x0000002e712e7221 */ /* 0x000fe20000000000 */
[----:B------:R-:W-:-:S02]  /*14d60*/  IADD3 R6, R6, 0x780, RZ ;  /* 0x0000078006067810 */ /* 0x000fc40007ffe0ff */
[----:B------:R-:W-:Y:S01]  /*14d70*/  FADD R45, R44, R45 ;  /* 0x0000002d2c2d7221 */ /* 0x000fe20000000000 */
[----:B------:R-:W-:Y:S01]  /*14d80*/  FADD R47, R46, R47 ;  /* 0x0000002f2e2f7221 */ /* 0x000fe20000000000 */
[----:B------:R-:W-:Y:S01]  /*14d90*/  MOV R7, 0x40000040 ;  /* 0x4000004000077802 */ /* 0x000fe20000000f00 */
[----:B-1----:R-:W-:Y:S01]  /*14da0*/  @!P5 FMUL R20, R20, R20 ;  /* 0x000000141414d220 */ /* 0x002fe20000400000 */
[----:B--2---:R-:W-:Y:S01]  /*14db0*/  @!P6 FMUL R19, R19, R19 ;  /* 0x000000131313e220 */ /* 0x004fe20000400000 */
[----:B---3--:R-:W-:Y:S01]  /*14dc0*/  @!P3 FMUL R16, R16, R16 ;  /* 0x000000101010b220 */ /* 0x008fe20000400000 */
[----:B------:R-:W-:Y:S01]  /*14dd0*/  FADD R114, R45, R114 ;  /* 0x000000722d727221 */ /* 0x000fe20000000000 */
[----:B------:R-:W-:Y:S01]  /*14de0*/  FADD R47, R47, R116 ;  /* 0x000000742f2f7221 */ /* 0x000fe20000000000 */
[----:B------:R-:W-:Y:S02]  /*14df0*/  R2UR UR6, R6 ;  /* 0x00000000060672ca */ /* 0x000fe400000e0000 */
[----:B------:R-:W-:Y:S01]  /*14e00*/  R2UR UR7, R7 ;  /* 0x00000000070772ca */ /* 0x000fe200000e0000 */
[----:B----4-:R-:W-:Y:S01]  /*14e10*/  @!P4 FMUL R21, R21, R21 ;  /* 0x000000151515c220 */ /* 0x010fe20000400000 */
[----:B------:R-:W-:Y:S01]  /*14e20*/  FADD R115, R114, R115 ;  /* 0x0000007372737221 */ /* 0x000fe20000000000 */
[----:B------:R-:W-:Y:S01]  /*14e30*/  FADD R118, R47, R118 ;  /* 0x000000762f767221 */ /* 0x000fe20000000000 */
[----:B------:R-:W-:-:S02]  /*14e40*/  F2FP.BF16.F32.PACK_AB R92, R13, R12 ;  /* 0x0000000c0d5c723e */ /* 0x000fc400000010ff */
[----:B------:R-:W-:Y:S02]  /*14e50*/  F2FP.BF16.F32.PACK_AB R93, R17, R18 ;  /* 0x00000012115d723e */ /* 0x000fe400000010ff */
[----:B------:R-:W-:Y:S02]  /*14e60*/  F2FP.BF16.F32.PACK_AB R94, R19, R20 ;  /* 0x00000014135e723e */ /* 0x000fe400000010ff */
[----:B------:R-:W-:Y:S01]  /*14e70*/  F2FP.BF16.F32.PACK_AB R95, R21, R16 ;  /* 0x00000010155f723e */ /* 0x000fe200000010ff */
        /* <DEDUP_REMOVED lines=21> */
[----:B------:R-:W-:-:S06]  /*14fd0*/  WARPGROUP.ARRIVE ;  /* 0x00000000000079c5 */ /* 0x000fcc0000000000 */
[----:B------:R-:W-:Y:S01]  /*14fe0*/  HGMMA.64x192x16.F32.BF16 R152, R92, gdesc[UR4].tnspB, R152, gsb0 ;  /* 0x42e000045c987df0 */ /* 0x000fe20008001898 */
        /* <DEDUP_REMOVED lines=24> */
[----:B------:R-:W1:Y:S02]  /*15170*/  S2R R81, SR_CgaCtaId ;  /* 0x0000000000517919 */ /* 0x000e640000008800 */
        /* <DEDUP_REMOVED lines=14> */
[----:B------:R-:W-:Y:S02]  /*15260*/  MOV R80, 0x400 ;  /* 0x0000040000507802 */ /* 0x000fe40000000f00 */
[----:B------:R-:W-:Y:S01]  /*15270*/  FADD R133, R133, R78 ;  /* 0x0000004e85857221 */ /* 0x000fe20000000000 */
[----:B------:R-:W-:Y:S01]  /*15280*/  FADD R79, R134, R79 ;  /* 0x0000004f864f7221 */ /* 0x000fe20000000000 */
[----:B-1----:R-:W-:Y:S02]  /*15290*/  LEA R80, R81, R80, 0x18 ;  /* 0x0000005051507211 */ /* 0x002fe400078ec0ff */
[----:B------:R-:W-:Y:S01]  /*152a0*/  FADD R136, R133, R136 ;  /* 0x0000008885887221 */ /* 0x000fe20000000000 */
[----:B------:R-:W-:Y:S01]  /*152b0*/  FADD R138, R79, R138 ;  /* 0x0000008a4f8a7221 */ /* 0x000fe20000000000 */
[----:B------:R-:W-:Y:S01]  /*152c0*/  SEL R7, R14, RZ, P2 ;  /* 0x000000ff0e077207 */ /* 0x000fe20001000000 */
[----:B------:R-:W-:-:S02]  /*152d0*/  VIADD R80, R80, 0x66020 ;  /* 0x0006602050507836 */ /* 0x000fc40000000000 */
[----:B------:R-:W-:Y:S01]  /*152e0*/  FADD R137, R136, R137 ;  /* 0x0000008988897221 */ /* 0x000fe20000000000 */
[----:B------:R-:W-:-:S03]  /*152f0*/  FADD R139, R138, R139 ;  /* 0x0000008b8a8b7221 */ /* 0x000fc60000000000 */
[----:B------:R-:W-:Y:S01]  /*15300*/  FADD R12, R137, R12 ;  /* 0x0000000c890c7221 */ /* 0x000fe20000000000 */
[----:B------:R-:W-:Y:S01]  /*15310*/  FADD R18, R139, R18 ;  /* 0x000000128b127221 */ /* 0x000fe20000000000 */
[----:B------:R-:W-:Y:S02]  /*15320*/  LEA R6, R7, R80, 0x3 ;  /* 0x0000005007067211 */ /* 0x000fe400078e18ff */
[----:B------:R-:W-:Y:S01]  /*15330*/  FADD R13, R12, R13 ;  /* 0x0000000d0c0d7221 */ /* 0x000fe20000000000 */
[----:B------:R-:W-:Y:S01]  /*15340*/  FADD R17, R18, R17 ;  /* 0x0000001112117221 */ /* 0x000fe20000000000 */
[----:B------:R-:W-:Y:S02]  /*15350*/  PRMT R6, RZ, 0x654, R6 ;  /* 0x00000654ff067816 */ /* 0x000fe40000000006 */
[----:B------:R-:W-:Y:S01]  /*15360*/  FADD R18, R13, R20 ;  /* 0x000000140d127221 */ /* 0x000fe20000000000 */
[----:B------:R-:W-:-:S03]  /*15370*/  FADD R16, R17, R16 ;  /* 0x0000001011107221 */ /* 0x000fc60000000000 */
[----:B------:R-:W-:Y:S01]  /*15380*/  FADD R18, R18, R19 ;  /* 0x0000001312127221 */ /* 0x000fe20000000000 */
[----:B------:R-:W-:Y:S01]  /*15390*/  FADD R20, R16, R21 ;  /* 0x0000001510147221 */ /* 0x000fe20000000000 */
[----:B------:R-:W-:Y:S02]  /*153a0*/  WARPGROUP.DEPBAR.LE gsb0, 0x0 ;  /* 0x00008000000079c5 */ /* 0x000fe40000010000 */
[----:B------:R1:W-:Y:S01]  /*153b0*/  SYNCS.ARRIVE.TRANS64.RED.A1T0 RZ, [R6+URZ], RZ ;  /* 0x000000ff06ff79a7 */ /* 0x0003e2000810043f */
[----:B------:R-:W-:Y:S05]  /*153c0*/  @P1 BRA `(.L_x_46) ;  /* 0x0000000400181947 */ /* 0x000fea0003800000 */
[----:B------:R-:W-:Y:S01]  /*153d0*/  ISETP.LT.OR P1, PT, R9, 0x1, !P0 ;  /* 0x000000010900780c */ /* 0x000fe20004721670 */
[----:B------:R-:W-:-:S12]  /*153e0*/  BSSY B0, `(.L_x_47) ;  /* 0x0000043000007945 */ /* 0x000fd80003800000 */
[----:B------:R-:W-:Y:S05]  /*153f0*/  @P1 BRA `(.L_x_48) ;  /* 0x0000000400041947 */ /* 0x000fea0003800000 */
[----:B------:R-:W2:Y:S01]  /*15400*/  S2R R249, SR_TID.X ;  /* 0x0000000000f97919 */ /* 0x000ea20000002100 */
[----:B------:R-:W-:Y:S02]  /*15410*/  MOV R80, 0x400 ;  /* 0x0000040000507802 */ /* 0x000fe40000000f00 */
[----:B------:R-:W-:Y:S01]  /*15420*/  SHF.L.U32 R13, R10, 0x1f, RZ ;  /* 0x0000001f0a0d7819 */ /* 0x000fe200000006ff */
[----:B------:R-:W3:Y:S01]  /*15430*/  S2R R81, SR_CgaCtaId ;  /* 0x0000000000517919 */ /* 0x000ee20000008800 */
[----:B--2---:R-:W-:-:S04]  /*15440*/  SHF.R.S32.HI R82, RZ, 0x1f, R249 ;  /* 0x0000001fff527819 */ /* 0x004fc800000114f9 */
[----:B------:R-:W-:Y:S02]  /*15450*/  LEA.HI R82, R82, R249, RZ, 0x7 ;  /* 0x000000f952527211 */ /* 0x000fe400078f38ff */
[----:B---3--:R-:W-:Y:S02]  /*15460*/  LEA R80, R81, R80, 0x18 ;  /* 0x0000005051507211 */ /* 0x008fe400078ec0ff */
[----:B------:R-:W-:-:S03]  /*15470*/  LOP3.LUT R82, R82, 0xffffff80, RZ, 0xc0, !PT ;  /* 0xffffff8052527812 */ /* 0x000fc600078ec0ff */
[----:B-1----:R-:W-:Y:S01]  /*15480*/  IMAD R6, R4, 0x8, R80 ;  /* 0x0000000804067824 */ /* 0x002fe200078e0250 */
[----:B------:R-:W-:-:S04]  /*15490*/  IADD3 R82, R249, -R82, RZ ;  /* 0x80000052f9527210 */ /* 0x000fc80007ffe0ff */
[----:B------:R-:W-:-:S13]  /*154a0*/  ISETP.NE.AND P2, PT, R82, RZ, PT ;  /* 0x000000ff5200720c */ /* 0x000fda0003f45270 */
.L_x_49:
[----:B-1----:R1:W2:Y:S02]  /*154b0*/  SYNCS.PHASECHK.TRANS64.TRYWAIT P1, [R6+URZ+0x66020], R13 ;  /* 0x0660200d060075a7 */ /* 0x0022a4000802017f */
[----:B--2---:R-:W-:Y:S05]  /*154c0*/  @!P1 NANOSLEEP.SYNCS 0x989680 ;  /* 0x009896800000995d */ /* 0x004fea0003900000 */
[----:B------:R-:W2:Y:S02]  /*154d0*/  @!P1 SYNCS.PHASECHK.TRANS64 P1, [R6+URZ+0x66020], R13 ;  /* 0x0660200d060095a7 */ /* 0x000ea4000802007f */
[----:B--2---:R-:W-:Y:S05]  /*154e0*/  @!P1 BRA `(.L_x_49) ;  /* 0xfffffffc00f09947 */ /* 0x004fea000383ffff */
[----:B------:R-:W-:Y:S05]  /*154f0*/  @P2 BRA `(.L_x_50) ;  /* 0x00000000001c2947 */ /* 0x000fea0003800000 */
[----:B------:R-:W2:Y:S01]  /*15500*/  S2R R12, SR_TID.X ;  /* 0x00000000000c7919 */ /* 0x000ea20000002100 */
[----:B-1----:R-:W-:-:S04]  /*15510*/  MOV R13, 0x18000 ;  /* 0x00018000000d7802 */ /* 0x002fc80000000f00 */
[----:B------:R3:W-:Y:S01]  /*15520*/  SYNCS.ARRIVE.TRANS64 RZ, [R6+URZ+0x66000], R13 ;  /* 0x0660000d06ff79a7 */ /* 0x0007e2000800003f */
[----:B--2---:R-:W-:-:S04]  /*15530*/  LOP3.LUT R12, R12, 0x1f, RZ, 0xc0, !PT ;  /* 0x0000001f0c0c7812 */ /* 0x004fc800078ec0ff */
[----:B------:R-:W-:-:S13]  /*15540*/  ISETP.NE.AND P1, PT, R12, RZ, PT ;  /* 0x000000ff0c00720c */ /* 0x000fda0003f25270 */
[----:B---3--:R-:W-:Y:S05]  /*15550*/  @!P1 BRA `(.L_x_50) ;  /* 0x0000000000049947 */ /* 0x008fea0003800000 */
[----:B------:R-:W-:Y:S01]  /*15560*/  BPT.TRAP 0x1 ;  /* 0x000000040000795c */ /* 0x000fe20000300000 */
.L_x_50:
[----:B------:R-:W2:Y:S01]  /*15570*/  LDL.LU R14, [R1+0x30] ;  /* 0x00003000010e7983 */ /* 0x000ea20000300800 */
[----:B------:R-:W-:Y:S01]  /*15580*/  MOV R12, 0x400 ;  /* 0x00000400000c7802 */ /* 0x000fe20000000f00 */
[----:B-1----:R-:W1:Y:S01]  /*15590*/  S2R R13, SR_CgaCtaId ;  /* 0x00000000000d7919 */ /* 0x002e620000008800 */
        /* <DEDUP_REMOVED lines=29> */
[C---:B--2---:R-:W-:Y:S01]  /*15770*/  R2UR UR27, R14.reuse ;  /* 0x000000000e1b72ca */ /* 0x044fe200000e0000 */
[----:B------:R-:W-:-:S12]  /*15780*/  VIADD R14, R14, 0x1 ;  /* 0x000000010e0e7836 */ /* 0x000fd80000000000 */
[----:B------:R-:W-:Y:S01]  /*15790*/  USHF.L.U32 UR27, UR27, 0x8, URZ ;  /* 0x000000081b1b7899 */ /* 0x000fe2000800063f */
[----:B------:R2:W-:Y:S06]  /*157a0*/  STL [R1+0x30], R14 ;  /* 0x0000300e01007387 */ /* 0x0005ec0000100800 */
[----:B------:R-:W-:Y:S01]  /*157b0*/  UMOV UR19, UR27 ;  /* 0x0000001b00137c82 */ /* 0x000fe20008000000 */
[----:B------:R-:W-:Y:S01]  /*157c0*/  UMOV UR11, UR27 ;  /* 0x0000001b000b7c82 */ /* 0x000fe20008000000 */
[----:B------:R2:W-:Y:S01]  /*157d0*/  UTMALDG.4D [UR24], [UR30], desc[UR6] ;  /* 0x000006181e0075b4 */ /* 0x0005e20008019000 */
[----:B------:R2:W-:Y:S01]  /*157e0*/  UTMALDG.4D [UR16], [UR30], desc[UR6] ;  /* 0x000006101e0075b4 */ /* 0x0005e20008019000 */
[----:B------:R2:W-:Y:S02]  /*157f0*/  UTMALDG.4D [UR8], [UR30], desc[UR6] ;  /* 0x000006081e0075b4 */ /* 0x0005e40008019000 */
[----:B--2---:R-:W-:Y:S01]  /*15800*/  NOP ;  /* 0x0000000000007918 */ /* 0x004fe20000000000 */
.L_x_48:
[----:B------:R-:W-:Y:S05]  /*15810*/  BSYNC B0 ;  /* 0x0000000000007941 */ /* 0x000fea0003800000 */
.L_x_47:
[----:B------:R-:W-:-:S07]  /*15820*/  IADD3 R9, R9, -0x1, RZ ;  /* 0xffffffff09097810 */ /* 0x000fce0007ffe0ff */
.L_x_46:
[----:B------:R-:W2:Y:S01]  /*15830*/  LDL.LU R13, [R1+0x68] ;  /* 0x00006800010d7983 */ /* 0x000ea20000300800 */
[----:B-1----:R-:W-:Y:S01]  /*15840*/  IADD3 R6, R15, 0x1, RZ ;  /* 0x000000010f067810 */ /* 0x002fe20007ffe0ff */
[----:B------:R-:W-:Y:S01]  /*15850*/  VIADD R7, R7, 0x1 ;  /* 0x0000000107077836 */ /* 0x000fe20000000000 */
[----:B------:R-:W-:Y:S02]  /*15860*/  IADD3 R0, R0, 0x100, RZ ;  /* 0x0000010000007810 */ /* 0x000fe40007ffe0ff */
[C---:B------:R-:W-:Y:S02]  /*15870*/  ISETP.NE.AND P1, PT, R6.reuse, 0x4, PT ;  /* 0x000000040600780c */ /* 0x040fe40003f25270 */
[----:B------:R-:W-:Y:S02]  /*15880*/  ISETP.NE.AND P2, PT, R7, 0x4, PT ;  /* 0x000000040700780c */ /* 0x000fe40003f45270 */
[----:B------:R-:W-:Y:S02]  /*15890*/  SEL R12, RZ, 0x1, P1 ;  /* 0x00000001ff0c7807 */ /* 0x000fe40000800000 */
[----:B------:R-:W-:-:S02]  /*158a0*/  SEL R6, R6, RZ, P1 ;  /* 0x000000ff06067207 */ /* 0x000fc40000800000 */
[----:B------:R-:W-:Y:S02]  /*158b0*/  LOP3.LUT R11, R11, R12, RZ, 0x3c, !PT ;  /* 0x0000000c0b0b7212 */ /* 0x000fe400078e3cff */
[----:B------:R-:W-:Y:S02]  /*158c0*/  MOV R12, R5 ;  /* 0x00000005000c7202 */ /* 0x000fe40000000f00 */
[----:B------:R-:W-:Y:S02]  /*158d0*/  SEL R7, R7, RZ, P2 ;  /* 0x000000ff07077207 */ /* 0x000fe40001000000 */
[C---:B--2---:R-:W-:Y:S02]  /*158e0*/  IADD3 R14, R13.reuse, -0x1, RZ ;  /* 0xffffffff0d0e7810 */ /* 0x044fe40007ffe0ff */
[----:B------:R-:W-:Y:S01]  /*158f0*/  ISETP.GT.AND P3, PT, R13, 0x1, PT ;  /* 0x000000010d00780c */ /* 0x000fe20003f64270 */
[----:B------:R-:W-:Y:S02]  /*15900*/  IMAD.MOV.U32 R13, RZ, RZ, R8 ;  /* 0x000000ffff0d7224 */ /* 0x000fe400078e0008 */
[----:B------:R2:W-:Y:S10]  /*15910*/  STL [R1+0x68], R14 ;  /* 0x0000680e01007387 */ /* 0x0005f40000100800 */
[----:B--2---:R-:W-:Y:S05]  /*15920*/  @P3 BRA `(.L_x_51) ;  /* 0xffffff88008c3947 */ /* 0x004fea000383ffff */
.L_x_37:
[----:B------:R-:W-:Y:S05]  /*15930*/  WARPSYNC.ALL ;  /* 0x0000000000007948 */ /* 0x000fea0003800000 */
[----:B------:R-:W2:Y:S01]  /*15940*/  SHFL.BFLY PT, R3, R18, 0x1, 0x1f ;  /* 0x0c201f0012037f89 */ /* 0x000ea200000e0000 */
[----:B------:R-:W-:Y:S01]  /*15950*/  BSSY B0, `(.L_x_52) ;  /* 0x0000023000007945 */ /* 0x000fe20003800000 */
[----:B------:R-:W-:Y:S01]  /*15960*/  IMAD.MOV.U32 R9, RZ, RZ, 0x3f800000 ;  /* 0x3f800000ff097424 */ /* 0x000fe200078e00ff */
[----:B------:R-:W-:Y:S01]  /*15970*/  MOV R11, 0x7f800000 ;  /* 0x7f800000000b7802 */ /* 0x000fe20000000f00 */
[----:B------:R-:W3:Y:S01]  /*15980*/  SHFL.BFLY PT, R7, R20, 0x1, 0x1f ;  /* 0x0c201f0014077f89 */ /* 0x000ee200000e0000 */
[----:B--2---:R-:W-:Y:S01]  /*15990*/  FADD R3, R3, R18 ;  /* 0x0000001203037221 */ /* 0x004fe20000000000 */
[----:B---3--:R-:W-:-:S04]  /*159a0*/  FADD R16, R7, R20 ;  /* 0x0000001407107221 */ /* 0x008fc80000000000 */
[----:B------:R-:W2:Y:S01]  /*159b0*/  SHFL.BFLY PT, R0, R3, 0x2, 0x1f ;  /* 0x0c401f0003007f89 */ /* 0x000ea200000e0000 */
[----:B------:R-:W-:-:S03]  /*159c0*/  MOV R7, 0x7f800000 ;  /* 0x7f80000000077802 */ /* 0x000fc60000000f00 */
[----:B------:R-:W3:Y:S01]  /*159d0*/  SHFL.BFLY PT, R17, R16, 0x2, 0x1f ;  /* 0x0c401f0010117f89 */ /* 0x000ee200000e0000 */
[C---:B--2---:R-:W-:Y:S01]  /*159e0*/  FSETP.NE.AND P0, PT, R3.reuse, -R0, PT ;  /* 0x800000000300720b */ /* 0x044fe20003f05000 */
[----:B------:R-:W-:Y:S01]  /*159f0*/  FADD R4, R3, R0 ;  /* 0x0000000003047221 */ /* 0x000fe20000000000 */
[----:B------:R-:W-:Y:S01]  /*15a00*/  MOV R0, 0x3f800000 ;  /* 0x3f80000000007802 */ /* 0x000fe20000000f00 */
[----:B---3--:R-:W-:-:S10]  /*15a10*/  FADD R6, R16, R17 ;  /* 0x0000001110067221 */ /* 0x008fd40000000000 */
[----:B------:R-:W-:Y:S05]  /*15a20*/  @!P0 BRA `(.L_x_53) ;  /* 0x0000000000548947 */ /* 0x000fea0003800000 */
[----:B------:R-:W-:Y:S01]  /*15a30*/  VIADD R0, R4, 0x1800000 ;  /* 0x0180000004007836 */ /* 0x000fe20000000000 */
[----:B------:R-:W-:Y:S04]  /*15a40*/  BSSY B1, `(.L_x_54) ;  /* 0x000000c000017945 */ /* 0x000fe80003800000 */
[----:B------:R-:W-:-:S04]  /*15a50*/  LOP3.LUT R0, R0, 0x7f800000, RZ, 0xc0, !PT ;  /* 0x7f80000000007812 */ /* 0x000fc800078ec0ff */
[----:B------:R-:W-:-:S13]  /*15a60*/  ISETP.GT.U32.AND P0, PT, R0, 0x1ffffff, PT ;  /* 0x01ffffff0000780c */ /* 0x000fda0003f04070 */
[----:B------:R-:W-:Y:S05]  /*15a70*/  @P0 BRA `(.L_x_55) ;  /* 0x0000000000100947 */ /* 0x000fea0003800000 */
[----:B------:R-:W-:Y:S02]  /*15a80*/  MOV R2, R4 ;  /* 0x0000000400027202 */ /* 0x000fe40000000f00 */
[----:B-1----:R-:W-:-:S07]  /*15a90*/  MOV R15, 0x15ab0 ;  /* 0x00015ab0000f7802 */ /* 0x002fce0000000f00 */
[----:B------:R-:W-:Y:S05]  /*15aa0*/  CALL.REL.NOINC `($__internal_0_$__cuda_sm20_rcp_rn_f32_slowpath) ;  /* 0x0000002000687944 */ /* 0x000fea0003c00000 */
[----:B------:R-:W-:Y:S05]  /*15ab0*/  BRA `(.L_x_56) ;  /* 0x0000000000107947 */ /* 0x000fea0003800000 */
.L_x_55:
[----:B------:R-:W2:Y:S02]  /*15ac0*/  MUFU.RCP R3, R4 ;  /* 0x0000000400037308 */ /* 0x000ea40000001000 */
[----:B--2---:R-:W-:-:S04]  /*15ad0*/  FFMA R0, R4, R3, -1 ;  /* 0xbf80000004007423 */ /* 0x004fc80000000003 */
[----:B------:R-:W-:-:S04]  /*15ae0*/  FADD.FTZ R0, -R0, -RZ ;  /* 0x800000ff00007221 */ /* 0x000fc80000010100 */
[----:B------:R-:W-:-:S07]  /*15af0*/  FFMA R0, R3, R0, R3 ;  /* 0x0000000003007223 */ /* 0x000fce0000000003 */
.L_x_56:
[----:B------:R-:W-:Y:S05]  /*15b00*/  BSYNC B1 ;  /* 0x0000000000017941 */ /* 0x000fea0003800000 */
.L_x_54:
[----:B------:R-:W-:Y:S01]  /*15b10*/  FSETP.GEU.AND P0, PT, |R4|, 1.175494350822287508e-38, PT ;  /* 0x008000000400780b */ /* 0x000fe20003f0e200 */
[----:B------:R-:W-:-:S12]  /*15b20*/  ULDC UR6, c[0x0][0x600] ;  /* 0x0001800000067ab9 */ /* 0x000fd80000000800 */
[----:B------:R-:W-:-:S04]  /*15b30*/  @!P0 FMUL R4, R4, 16777216 ;  /* 0x4b80000004048820 */ /* 0x000fc80000400000 */
[----:B------:R-:W2:Y:S02]  /*15b40*/  MUFU.LG2 R2, R4 ;  /* 0x0000000400027308 */ /* 0x000ea40000000c00 */
[----:B--2---:R-:W-:-:S04]  /*15b50*/  @!P0 FADD R2, R2, -24 ;  /* 0xc1c0000002028421 */ /* 0x004fc80000000000 */
[----:B------:R-:W-:-:S04]  /*15b60*/  FMUL R11, R2, 0.69314718246459960938 ;  /* 0x3f317218020b7820 */ /* 0x000fc80000400000 */
[----:B------:R-:W-:-:S07]  /*15b70*/  FFMA R11, R8, UR6, R11 ;  /* 0x00000006080b7c23 */ /* 0x000fce000800000b */
.L_x_53:
[----:B------:R-:W-:Y:S05]  /*15b80*/  BSYNC B0 ;  /* 0x0000000000007941 */ /* 0x000fea0003800000 */
.L_x_52:
[----:B------:R-:W-:Y:S01]  /*15b90*/  FSETP.NE.AND P0, PT, R16, -R17, PT ;  /* 0x800000111000720b */ /* 0x000fe20003f05000 */
[----:B------:R-:W-:Y:S01]  /*15ba0*/  ULDC UR4, c[0x0][0x608] ;  /* 0x0001820000047ab9 */ /* 0x000fe20000000800 */
[----:B------:R-:W-:Y:S01]  /*15bb0*/  BSSY B0, `(.L_x_57) ;  /* 0x0000049000007945 */ /* 0x000fe20003800000 */
[----:B------:R-:W-:-:S04]  /*15bc0*/  FMUL R0, R0, UR4 ;  /* 0x0000000400007c20 */ /* 0x000fc80008400000 */
        /* <DEDUP_REMOVED lines=48> */
[----:B------:R-:W-:Y:S06]  /*15ed0*/  @!P0 BRA `(.L_x_58) ;  /* 0x0000000000588947 */ /* 0x000fec0003800000 */
[----:B------:R-:W-:Y:S01]  /*15ee0*/  IADD3 R0, R6, 0x1800000, RZ ;  /* 0x0180000006007810 */ /* 0x000fe20007ffe0ff */
[----:B------:R-:W-:Y:S03]  /*15ef0*/  BSSY B1, `(.L_x_59) ;  /* 0x000000d000017945 */ /* 0x000fe60003800000 */
[----:B------:R-:W-:-:S04]  /*15f00*/  LOP3.LUT R0, R0, 0x7f800000, RZ, 0xc0, !PT ;  /* 0x7f80000000007812 */ /* 0x000fc800078ec0ff */
[----:B------:R-:W-:-:S13]  /*15f10*/  ISETP.GT.U32.AND P0, PT, R0, 0x1ffffff, PT ;  /* 0x01ffffff0000780c */ /* 0x000fda0003f04070 */
[----:B------:R-:W-:Y:S05]  /*15f20*/  @P0 BRA `(.L_x_60) ;  /* 0x0000000000140947 */ /* 0x000fea0003800000 */
[----:B------:R-:W-:Y:S01]  /*15f30*/  IMAD.MOV.U32 R2, RZ, RZ, R6 ;  /* 0x000000ffff027224 */ /* 0x000fe200078e0006 */
[----:B-1----:R-:W-:-:S07]  /*15f40*/  MOV R15, 0x15f60 ;  /* 0x00015f60000f7802 */ /* 0x002fce0000000f00 */
[----:B------:R-:W-:Y:S05]  /*15f50*/  CALL.REL.NOINC `($__internal_0_$__cuda_sm20_rcp_rn_f32_slowpath) ;  /* 0x0000001c003c7944 */ /* 0x000fea0003c00000 */
[----:B------:R-:W-:Y:S01]  /*15f60*/  MOV R9, R0 ;  /* 0x0000000000097202 */ /* 0x000fe20000000f00 */
[----:B------:R-:W-:Y:S06]  /*15f70*/  BRA `(.L_x_61) ;  /* 0x0000000000107947 */ /* 0x000fec0003800000 */
.L_x_60:
[----:B------:R-:W2:Y:S02]  /*15f80*/  MUFU.RCP R9, R6 ;  /* 0x0000000600097308 */ /* 0x000ea40000001000 */
[----:B--2---:R-:W-:-:S04]  /*15f90*/  FFMA R0, R6, R9, -1 ;  /* 0xbf80000006007423 */ /* 0x004fc80000000009 */
[----:B------:R-:W-:-:S04]  /*15fa0*/  FADD.FTZ R0, -R0, -RZ ;  /* 0x800000ff00007221 */ /* 0x000fc80000010100 */
[----:B------:R-:W-:-:S07]  /*15fb0*/  FFMA R9, R9, R0, R9 ;  /* 0x0000000009097223 */ /* 0x000fce0000000009 */
.L_x_61:
[----:B------:R-:W-:Y:S05]  /*15fc0*/  BSYNC B1 ;  /* 0x0000000000017941 */ /* 0x000fea0003800000 */
.L_x_59:
[----:B------:R-:W-:Y:S01]  /*15fd0*/  FSETP.GEU.AND P0, PT, |R6|, 1.175494350822287508e-38, PT ;  /* 0x008000000600780b */ /* 0x000fe20003f0e200 */
[----:B------:R-:W-:-:S12]  /*15fe0*/  ULDC UR4, c[0x0][0x600] ;  /* 0x0001800000047ab9 */ /* 0x000fd80000000800 */
[----:B------:R-:W-:-:S04]  /*15ff0*/  @!P0 FMUL R6, R6, 16777216 ;  /* 0x4b80000006068820 */ /* 0x000fc80000400000 */
[----:B------:R-:W2:Y:S02]  /*16000*/  MUFU.LG2 R0, R6 ;  /* 0x0000000600007308 */ /* 0x000ea40000000c00 */
[----:B--2---:R-:W-:-:S04]  /*16010*/  @!P0 FADD R0, R0, -24 ;  /* 0xc1c0000000008421 */ /* 0x004fc80000000000 */
[----:B------:R-:W-:-:S04]  /*16020*/  FMUL R0, R0, 0.69314718246459960938 ;  /* 0x3f31721800007820 */ /* 0x000fc80000400000 */
[----:B------:R-:W-:-:S07]  /*16030*/  FFMA R7, R5, UR4, R0 ;  /* 0x0000000405077c23 */ /* 0x000fce0008000000 */
.L_x_58:
[----:B------:R-:W-:Y:S05]  /*16040*/  BSYNC B0 ;  /* 0x0000000000007941 */ /* 0x000fea0003800000 */
.L_x_57:
[----:B------:R-:W2:Y:S01]  /*16050*/  S2R R19, SR_TID.X ;  /* 0x0000000000137919 */ /* 0x000ea20000002100 */
[----:B------:R-:W-:Y:S01]  /*16060*/  ULDC UR4, c[0x0][0x608] ;  /* 0x0001820000047ab9 */ /* 0x000fe20000000800 */
[----:B------:R-:W-:Y:S01]  /*16070*/  ULDC.64 UR6, c[0x0][0x208] ;  /* 0x0000820000067ab9 */ /* 0x000fe20000000a00 */
[----:B------:R-:W-:Y:S01]  /*16080*/  FMUL R9, R9, UR4 ;  /* 0x0000000409097c20 */ /* 0x000fe20008400000 */
[----:B------:R-:W-:Y:S01]  /*16090*/  BSSY B0, `(.L_x_62) ;  /* 0x0000018000007945 */ /* 0x000fe20003800000 */
[C---:B--2---:R-:W-:Y:S02]  /*160a0*/  LOP3.LUT P0, RZ, R19.reuse, 0x3, RZ, 0xc0, !PT ;  /* 0x0000000313ff7812 */ /* 0x044fe4000780c0ff */
[----:B------:R-:W-:-:S04]  /*160b0*/  LOP3.LUT R16, R19, 0x7f, RZ, 0xc0, !PT ;  /* 0x0000007f13107812 */ /* 0x000fc800078ec0ff */
[----:B------:R-:W-:-:S07]  /*160c0*/  SHF.R.U32.HI R17, RZ, 0x5, R16 ;  /* 0x00000005ff117819 */ /* 0x000fce0000011610 */
[----:B------:R-:W-:Y:S05]  /*160d0*/  @P0 BRA `(.L_x_63) ;  /* 0x00000000004c0947 */ /* 0x000fea0003800000 */
[----:B------:R-:W-:Y:S01]  /*160e0*/  SHF.R.U32.HI R0, RZ, 0x2, R19 ;  /* 0x00000002ff007819 */ /* 0x000fe20000011613 */
[----:B------:R-:W-:Y:S01]  /*160f0*/  ULDC.64 UR4, c[0x0][0x688] ;  /* 0x0001a20000047ab9 */ /* 0x000fe20000000a00 */
[----:B------:R-:W-:Y:S01]  /*16100*/  SHF.L.U32 R3, R17, 0x4, RZ ;  /* 0x0000000411037819 */ /* 0x000fe200000006ff */
[----:B------:R-:W-:Y:S01]  /*16110*/  UIMAD UR4, UR36, UR4, UR43 ;  /* 0x00000004240472a4 */ /* 0x000fe2000f8e022b */
[----:B------:R-:W-:-:S03]  /*16120*/  LOP3.LUT R0, R0, 0x7, RZ, 0xc0, !PT ;  /* 0x0000000700007812 */ /* 0x000fc600078ec0ff */
[----:B------:R-:W-:Y:S01]  /*16130*/  UIMAD UR4, UR37, UR5, UR4 ;  /* 0x00000005250472a4 */ /* 0x000fe2000f8e0204 */
[----:B------:R-:W-:Y:S02]  /*16140*/  LOP3.LUT R0, R3, 0xfffffff0, R0, 0xe2, !PT ;  /* 0xfffffff003007812 */ /* 0x000fe400078ee200 */
[----:B------:R-:W-:Y:S02]  /*16150*/  ULDC UR5, c[0x0][0x288] ;  /* 0x0000a20000057ab9 */ /* 0x000fe40000000800 */
[C---:B------:R-:W-:Y:S02]  /*16160*/  LOP3.LUT R2, R0.reuse, UR43, RZ, 0xfc, !PT ;  /* 0x0000002b00027c12 */ /* 0x040fe4000f8efcff */
[----:B------:R-:W-:Y:S02]  /*16170*/  IADD3 R0, P2, R0, UR4, RZ ;  /* 0x0000000400007c10 */ /* 0x000fe4000ff5e0ff */
[C---:B------:R-:W-:Y:S01]  /*16180*/  ISETP.GE.U32.AND P0, PT, R2.reuse, UR5, PT ;  /* 0x0000000502007c0c */ /* 0x040fe2000bf06070 */
[----:B------:R-:W-:-:S05]  /*16190*/  VIADD R3, R2, 0x8 ;  /* 0x0000000802037836 */ /* 0x000fca0000000000 */
[----:B------:R-:W-:Y:S01]  /*161a0*/  ISETP.GE.U32.AND P1, PT, R3, UR5, PT ;  /* 0x0000000503007c0c */ /* 0x000fe2000bf26070 */
[----:B------:R-:W-:Y:S01]  /*161b0*/  ULDC.64 UR4, c[0x0][0x680] ;  /* 0x0001a00000047ab9 */ /* 0x000fe20000000a00 */
[----:B------:R-:W-:Y:S02]  /*161c0*/  IADD3.X R3, RZ, RZ, RZ, P2, !PT ;  /* 0x000000ffff037210 */ /* 0x000fe400017fe4ff */
[----:B------:R-:W-:-:S04]  /*161d0*/  LEA R2, P2, R0, UR4, 0x2 ;  /* 0x0000000400027c11 */ /* 0x000fc8000f8410ff */
[----:B------:R-:W-:-:S05]  /*161e0*/  LEA.HI.X R3, R0, UR5, R3, 0x2, P2 ;  /* 0x0000000500037c11 */ /* 0x000fca00090f1403 */
[----:B------:R2:W-:Y:S04]  /*161f0*/  @!P0 STG.E desc[UR6][R2.64], R11 ;  /* 0x0000000b02008986 */ /* 0x0005e8000c101906 */
[----:B------:R2:W-:Y:S02]  /*16200*/  @!P1 STG.E desc[UR6][R2.64+0x20], R7 ;  /* 0x0000200702009986 */ /* 0x0005e4000c101906 */
.L_x_63:
[----:B------:R-:W-:Y:S05]  /*16210*/  BSYNC B0 ;  /* 0x0000000000007941 */ /* 0x000fea0003800000 */
.L_x_62:
[----:B------:R-:W-:Y:S01]  /*16220*/  ULDC.64 UR4, c[0x0][0x730] ;  /* 0x0001cc0000047ab9 */ /* 0x000fe20000000a00 */
[-C--:B------:R-:W-:Y:S01]  /*16230*/  FMUL R154, R154, R9.reuse ;  /* 0x000000099a9a7220 */ /* 0x080fe20000400000 */
[----:B------:R-:W-:Y:S01]  /*16240*/  ISETP.NE.U32.AND P0, PT, RZ, UR4, PT ;  /* 0x00000004ff007c0c */ /* 0x000fe2000bf05070 */
[-C--:B------:R-:W-:Y:S01]  /*16250*/  FMUL R18, R155, R9.reuse ;  /* 0x000000099b127220 */ /* 0x080fe20000400000 */
[-C--:B------:R-:W-:Y:S01]  /*16260*/  FMUL R158, R158, R9.reuse ;  /* 0x000000099e9e7220 */ /* 0x080fe20000400000 */
[-C--:B------:R-:W-:Y:S01]  /*16270*/  FMUL R22, R159, R9.reuse ;  /* 0x000000099f167220 */ /* 0x080fe20000400000 */
[----:B------:R-:W-:Y:S01]  /*16280*/  ISETP.NE.AND.EX P0, PT, RZ, UR5, PT, P0 ;  /* 0x00000005ff007c0c */ /* 0x000fe2000bf05300 */
        /* <DEDUP_REMOVED lines=44> */
[----:B------:R-:W-:Y:S06]  /*16550*/  @P0 BRA `(.L_x_64) ;  /* 0x0000000000200947 */ /* 0x000fec0003800000 */
[----:B------:R-:W-:Y:S02]  /*16560*/  ULDC.64 UR4, c[0x0][0x728] ;  /* 0x0001ca0000047ab9 */ /* 0x000fe40000000a00 */
[----:B------:R-:W-:-:S04]  /*16570*/  ISETP.NE.U32.AND P0, PT, RZ, UR4, PT ;  /* 0x00000004ff007c0c */ /* 0x000fc8000bf05070 */
[----:B------:R-:W-:-:S13]  /*16580*/  ISETP.NE.AND.EX P0, PT, RZ, UR5, PT, P0 ;  /* 0x00000005ff007c0c */ /* 0x000fda000bf05300 */
[----:B------:R-:W-:Y:S05]  /*16590*/  @!P0 BRA `(.L_x_65) ;  /* 0x00000000000c8947 */ /* 0x000fea0003800000 */
[----:B--2---:R-:W2:Y:S02]  /*165a0*/  LDC.64 R2, c[0x0][0x728] ;  /* 0x0001ca00ff027b82 */ /* 0x004ea40000000a00 */
[----:B--2---:R3:W5:Y:S01]  /*165b0*/  LDG.E R2, desc[UR6][R2.64] ;  /* 0x0000000602027981 */ /* 0x004762000c1e1900 */
[----:B------:R-:W-:Y:S05]  /*165c0*/  BRA `(.L_x_64) ;  /* 0x0000000000047947 */ /* 0x000fea0003800000 */
.L_x_65:
[----:B--2---:R-:W4:Y:S02]  /*165d0*/  LDC R2, c[0x0][0x720] ;  /* 0x0001c800ff027b82 */ /* 0x004f240000000800 */
.L_x_64:
[----:B------:R-:W-:Y:S02]  /*165e0*/  MOV R0, RZ ;  /* 0x000000ff00007202 */ /* 0x000fe40000000f00 */
[----:B----45:R-:W-:Y:S02]  /*165f0*/  MOV R53, R2 ;  /* 0x0000000200357202 */ /* 0x030fe40000000f00 */
[----:B------:R-:W-:-:S13]  /*16600*/  LOP3.LUT P0, RZ, R0, 0x1bf, RZ, 0xc0, !PT ;  /* 0x000001bf00ff7812 */ /* 0x000fda000780c0ff */
[----:B------:R-:W-:Y:S05]  /*16610*/  @!P0 BRA `(.L_x_66) ;  /* 0x0000000000408947 */ /* 0x000fea0003800000 */
[----:B------:R-:W-:Y:S01]  /*16620*/  MOV R0, 0x0 ;  /* 0x0000000000007802 */ /* 0x000fe20000000f00 */
[----:B------:R-:W-:Y:S01]  /*16630*/  ULDC.64 UR4, c[0x4][0x70] ;  /* 0x01001c0000047ab9 */ /* 0x000fe20000000a00 */
[----:B------:R-:W-:Y:S01]  /*16640*/  ULDC.64 UR6, c[0x4][0x8] ;  /* 0x0100020000067ab9 */ /* 0x000fe20000000a00 */
[----:B------:R-:W-:Y:S01]  /*16650*/  IMAD.U32 R4, RZ, RZ, UR4 ;  /* 0x00000004ff047e24 */ /* 0x000fe2000f8e00ff */
[----:B--23--:R2:W3:Y:S01]  /*16660*/  LDC.64 R2, c[0x4][R0] ;  /* 0x0100000000027b82 */ /* 0x00c4e20000000a00 */
[----:B------:R-:W-:Y:S01]  /*16670*/  MOV R5, UR5 ;  /* 0x0000000500057c02 */ /* 0x000fe20008000f00 */
[----:B------:R-:W-:Y:S01]  /*16680*/  ULDC.64 UR4, c[0x4][0x78] ;  /* 0x01001e0000047ab9 */ /* 0x000fe20000000a00 */
[----:B------:R-:W-:Y:S01]  /*16690*/  MOV R10, UR6 ;  /* 0x00000006000a7c02 */ /* 0x000fe20008000f00 */
[----:B------:R-:W-:Y:S01]  /*166a0*/  IMAD.U32 R7, RZ, RZ, UR5 ;  /* 0x00000005ff077e24 */ /* 0x000fe2000f8e00ff */
[----:B------:R-:W-:Y:S01]  /*166b0*/  MOV R6, UR4 ;  /* 0x0000000400067c02 */ /* 0x000fe20008000f00 */
[----:B------:R-:W-:Y:S01]  /*166c0*/  IMAD.MOV.U32 R8, RZ, RZ, 0x70 ;  /* 0x00000070ff087424 */ /* 0x000fe200078e00ff */
[----:B------:R-:W-:-:S02]  /*166d0*/  MOV R11, UR7 ;  /* 0x00000007000b7c02 */ /* 0x000fc40008000f00 */
[----:B------:R-:W-:Y:S02]  /*166e0*/  MOV R12, 0x1 ;  /* 0x00000001000c7802 */ /* 0x000fe40000000f00 */
[----:B-12---:R-:W-:-:S07]  /*166f0*/  MOV R13, RZ ;  /* 0x000000ff000d7202 */ /* 0x006fce0000000f00 */
[----:B------:R-:W-:-:S07]  /*16700*/  LEPC R20, `(.L_x_66) ;  /* 0x000000001014794e */ /* 0x000fce0000000000 */
[----:B---3--:R-:W-:Y:S05]  /*16710*/  CALL.ABS.NOINC R2 ;  /* 0x0000000002007343 */ /* 0x008fea0003c00000 */
.L_x_66:
[----:B------:R-:W4:Y:S01]  /*16720*/  S2R R57, SR_CgaCtaId ;  /* 0x0000000000397919 */ /* 0x000f220000008800 */
[----:B------:R-:W-:-:S04]  /*16730*/  MOV R55, 0x400 ;  /* 0x0000040000377802 */ /* 0x000fc80000000f00 */
[----:B----4-:R-:W-:-:S04]  /*16740*/  LEA R55, R57, R55, 0x18 ;  /* 0x0000003739377211 */ /* 0x010fc800078ec0ff */
        /* <DEDUP_REMOVED lines=18> */
.L_x_67:
[----:B------:R-:W-:Y:S01]  /*16870*/  ULDC.64 UR4, c[0x0][0x730] ;  /* 0x0001cc0000047ab9 */ /* 0x000fe20000000a00 */
[----:B------:R-:W-:Y:S01]  /*16880*/  IMAD.SHL.U32 R0, R19, 0x20, RZ ;  /* 0x0000002013007824 */ /* 0x000fe200078e00ff */
[----:B------:R-:W-:Y:S01]  /*16890*/  ISETP.NE.U32.AND P0, PT, RZ, UR4, PT ;  /* 0x00000004ff007c0c */ /* 0x000fe2000bf05070 */
[----:B------:R-:W-:Y:S01]  /*168a0*/  VIADD R16, R16, 0x1f ;  /* 0x0000001f10107836 */ /* 0x000fe20000000000 */
[----:B--23--:R-:W-:Y:S02]  /*168b0*/  SHF.R.U32.HI R3, RZ, 0x1, R19 ;  /* 0x00000001ff037819 */ /* 0x00cfe40000011613 */
[----:B------:R-:W-:Y:S02]  /*168c0*/  ISETP.NE.AND.EX P0, PT, RZ, UR5, PT, P0 ;  /* 0x00000005ff007c0c */ /* 0x000fe4000bf05300 */
[C---:B------:R-:W-:Y:S02]  /*168d0*/  LOP3.LUT R2, R0.reuse, 0xc0, RZ, 0xc0, !PT ;  /* 0x000000c000027812 */ /* 0x040fe400078ec0ff */
[----:B------:R-:W-:-:S02]  /*168e0*/  LOP3.LUT R4, R0, 0x20, RZ, 0xc0, !PT ;  /* 0x0000002000047812 */ /* 0x000fc400078ec0ff */
[----:B------:R-:W-:Y:S02]  /*168f0*/  LOP3.LUT R2, R2, 0x8, R3, 0xf8, !PT ;  /* 0x0000000802027812 */ /* 0x000fe400078ef803 */
[----:B------:R-:W-:Y:S02]  /*16900*/  SHF.L.U32 R3, R19, 0x2, RZ ;  /* 0x0000000213037819 */ /* 0x000fe400000006ff */
[----:B------:R-:W-:Y:S02]  /*16910*/  ISETP.GT.U32.AND P1, PT, R16, 0x3e, PT ;  /* 0x0000003e1000780c */ /* 0x000fe40003f24070 */
[----:B------:R-:W-:Y:S01]  /*16920*/  LEA R4, R17, R4, 0x9 ;  /* 0x0000000411047211 */ /* 0x000fe200078e48ff */
[----:B------:R-:W2:Y:S01]  /*16930*/  @P0 LDC R53, c[0x0][0x720] ;  /* 0x0001c800ff350b82 */ /* 0x000ea20000000800 */
[----:B------:R-:W-:Y:S02]  /*16940*/  LOP3.LUT R3, R2, 0x18, R3, 0x78, !PT ;  /* 0x0000001802037812 */ /* 0x000fe400078e7803 */
[----:B------:R-:W-:-:S02]  /*16950*/  LOP3.LUT R0, R0, 0x100, RZ, 0xc0, !PT ;  /* 0x0000010000007812 */ /* 0x000fc400078ec0ff */
[----:B------:R-:W-:Y:S02]  /*16960*/  LOP3.LUT P0, RZ, R19, 0x4, RZ, 0xc0, !PT ;  /* 0x0000000413ff7812 */ /* 0x000fe4000780c0ff */
[----:B------:R-:W-:-:S04]  /*16970*/  IADD3 R0, R3, R4, R0 ;  /* 0x0000000403007210 */ /* 0x000fc80007ffe000 */
[----:B------:R-:W-:-:S05]  /*16980*/  LEA R3, R0, R55, 0x1 ;  /* 0x0000003700037211 */ /* 0x000fca00078e08ff */
[----:B------:R-:W-:Y:S02]  /*16990*/  VIADD R21, R3, 0x1000 ;  /* 0x0000100003157836 */ /* 0x000fe40000000000 */
[-C--:B--2---:R-:W-:Y:S01]  /*169a0*/  FMUL R5, R154, R53.reuse ;  /* 0x000000359a057220 */ /* 0x084fe20000400000 */
        /* <DEDUP_REMOVED lines=15> */
[----:B------:R-:W-:Y:S01]  /*16aa0*/  F2FP.BF16.F32.PACK_AB R5, R2, R5 ;  /* 0x000000050205723e */ /* 0x000fe200000010ff */
[-C--:B-1----:R-:W-:Y:S01]  /*16ab0*/  FMUL R13, R28, R53.reuse ;  /* 0x000000351c0d7220 */ /* 0x082fe20000400000 */
[----:B------:R-:W-:Y:S01]  /*16ac0*/  MOV R2, 0x10 ;  /* 0x0000001000027802 */ /* 0x000fe20000000f00 */
        /* <DEDUP_REMOVED lines=79> */
[----:B------:R-:W-:Y:S01]  /*16fc0*/  FMUL R53, R246, R53 ;  /* 0x00000035f6357220 */ /* 0x000fe20000400000 */
[----:B------:R-:W-:-:S02]  /*16fd0*/  F2FP.BF16.F32.PACK_AB R9, R10, R9 ;  /* 0x000000090a09723e */ /* 0x000fc400000010ff */
[----:B------:R-:W-:Y:S02]  /*16fe0*/  F2FP.BF16.F32.PACK_AB R4, R153, R4 ;  /* 0x000000049904723e */ /* 0x000fe400000010ff */
[----:B------:R-:W-:Y:S02]  /*16ff0*/  F2FP.BF16.F32.PACK_AB R6, R157, R6 ;  /* 0x000000069d06723e */ /* 0x000fe400000010ff */
[----:B------:R-:W-:Y:S02]  /*17000*/  F2FP.BF16.F32.PACK_AB R8, R161, R160 ;  /* 0x000000a0a108723e */ /* 0x000fe400000010ff */
[----:B------:R-:W-:Y:S02]  /*17010*/  F2FP.BF16.F32.PACK_AB R10, R165, R164 ;  /* 0x000000a4a50a723e */ /* 0x000fe400000010ff */
[----:B------:R-:W-:Y:S02]  /*17020*/  F2FP.BF16.F32.PACK_AB R11, R12, R11 ;  /* 0x0000000b0c0b723e */ /* 0x000fe400000010ff */
[----:B------:R-:W-:Y:S01]  /*17030*/  SEL R0, R2, 0xfffffff0, !P0 ;  /* 0xfffffff002007807 */ /* 0x000fe20004000000 */
[----:B------:R-:W-:Y:S06]  /*17040*/  @P1 BRA `(.L_x_68) ;  /* 0x0000000000041947 */ /* 0x000fec0003800000 */
[----:B------:R-:W-:-:S04]  /*17050*/  DEPBAR.LE SB0, 0x1 ;  /* 0x000080400000791a */ /* 0x000fc80000000000 */
.L_x_68:
[----:B------:R-:W-:Y:S05]  /*17060*/  WARPSYNC.ALL ;  /* 0x0000000000007948 */ /* 0x000fea0003800000 */
[----:B------:R-:W-:Y:S01]  /*17070*/  BAR.SYNC.DEFER_BLOCKING 0x1, 0x80 ;  /* 0x0042000000007b1d */ /* 0x000fe20000010000 */
[C---:B------:R-:W-:Y:S02]  /*17080*/  LEA R21, R0.reuse, R21, 0x1 ;  /* 0x0000001500157211 */ /* 0x040fe400078e08ff */
[----:B------:R-:W-:Y:S02]  /*17090*/  LEA R0, R0, R3, 0x1 ;  /* 0x0000000300007211 */ /* 0x000fe400078e08ff */
[----:B------:R-:W-:Y:S01]  /*170a0*/  F2FP.BF16.F32.PACK_AB R13, R13, R14 ;  /* 0x0000000e0d0d723e */ /* 0x000fe200000010ff */
[----:B------:R-:W-:Y:S01]  /*170b0*/  BSSY B0, `(.L_x_69) ;  /* 0x000001d000007945 */ /* 0x000fe20003800000 */
[----:B------:R-:W-:-:S02]  /*170c0*/  F2FP.BF16.F32.PACK_AB R15, R15, R16 ;  /* 0x000000100f0f723e */ /* 0x000fc400000010ff */
[----:B------:R-:W-:Y:S02]  /*170d0*/  F2FP.BF16.F32.PACK_AB R17, R17, R18 ;  /* 0x000000121111723e */ /* 0x000fe400000010ff */
[----:B------:R-:W-:Y:S02]  /*170e0*/  F2FP.BF16.F32.PACK_AB R12, R169, R168 ;  /* 0x000000a8a90c723e */ /* 0x000fe400000010ff */
[----:B------:R-:W-:Y:S02]  /*170f0*/  F2FP.BF16.F32.PACK_AB R14, R173, R172 ;  /* 0x000000acad0e723e */ /* 0x000fe400000010ff */
[----:B------:R-:W-:Y:S02]  /*17100*/  F2FP.BF16.F32.PACK_AB R16, R177, R176 ;  /* 0x000000b0b110723e */ /* 0x000fe400000010ff */
[----:B------:R-:W-:Y:S02]  /*17110*/  F2FP.BF16.F32.PACK_AB R18, R181, R180 ;  /* 0x000000b4b512723e */ /* 0x000fe400000010ff */
[----:B------:R-:W-:Y:S01]  /*17120*/  F2FP.BF16.F32.PACK_AB R19, R19, R20 ;  /* 0x000000141313723e */ /* 0x000fe200000010ff */
[----:B------:R1:W-:Y:S04]  /*17130*/  STSM.16.M88.4 [R3], R4 ;  /* 0x0000000403007844 */ /* 0x0003e80000000200 */
[----:B------:R1:W-:Y:S01]  /*17140*/  STSM.16.M88.4 [R0], R8 ;  /* 0x0000000800007844 */ /* 0x0003e20000000200 */
[----:B------:R-:W-:Y:S01]  /*17150*/  @!PT LDS RZ, [RZ] ;  /* 0x00000000fffff984 */ /* 0x000fe20000000800 */
[----:B------:R-:W-:Y:S01]  /*17160*/  @!PT LDS RZ, [RZ] ;  /* 0x00000000fffff984 */ /* 0x000fe20000000800 */
[----:B------:R-:W-:Y:S01]  /*17170*/  @!PT LDS RZ, [RZ] ;  /* 0x00000000fffff984 */ /* 0x000fe20000000800 */
[----:B------:R-:W-:Y:S01]  /*17180*/  @!PT LDS RZ, [RZ] ;  /* 0x00000000fffff984 */ /* 0x000fe20000000800 */
[----:B------:R2:W-:Y:S06]  /*17190*/  MEMBAR.ALL.CTA ;  /* 0x0000000000007992 */ /* 0x0005ec0000008000 */
[----:B--2---:R-:W2:Y:S02]  /*171a0*/  FENCE.VIEW.ASYNC.S ;  /* 0x00000000000073c6 */ /* 0x004ea40000000000 */
[----:B--2---:R-:W-:Y:S06]  /*171b0*/  BAR.SYNC.DEFER_BLOCKING 0x1, 0x80 ;  /* 0x0042000000007b1d */ /* 0x004fec0000010000 */
[----:B------:R-:W-:Y:S05]  /*171c0*/  @P1 BRA `(.L_x_70) ;  /* 0x00000000002c1947 */ /* 0x000fea0003800000 */
[----:B------:R-:W-:Y:S01]  /*171d0*/  ULDC.64 UR4, c[0x0][0x198] ;  /* 0x0000660000047ab9 */ /* 0x000fe20000000a00 */
[----:B------:R-:W-:Y:S01]  /*171e0*/  R2UR UR8, R55 ;  /* 0x00000000370872ca */ /* 0x000fe200000e0000 */
[----:B------:R-:W-:Y:S01]  /*171f0*/  UIADD3 UR4, UP0, UR4, 0x670, URZ ;  /* 0x0000067004047890 */ /* 0x000fe2000ff1e03f */
[----:B------:R-:W-:Y:S01]  /*17200*/  UMOV UR9, URZ ;  /* 0x0000003f00097c82 */ /* 0x000fe20008000000 */
[----:B------:R-:W-:Y:S02]  /*17210*/  UMOV UR10, UR43 ;  /* 0x0000002b000a7c82 */ /* 0x000fe40008000000 */
[----:B------:R-:W-:Y:S01]  /*17220*/  UIADD3.X UR5, URZ, UR5, URZ, UP0, !UPT ;  /* 0x000000053f057290 */ /* 0x000fe200087fe43f */
[----:B------:R-:W-:Y:S01]  /*17230*/  UMOV UR11, UR36 ;  /* 0x00000024000b7c82 */ /* 0x000fe20008000000 */
[----:B------:R-:W-:-:S07]  /*17240*/  UMOV UR12, UR37 ;  /* 0x00000025000c7c82 */ /* 0x000fce0008000000 */
[----:B------:R2:W-:Y:S01]  /*17250*/  UTMASTG.4D [UR8], [UR4] ;  /* 0x00000008040073b5 */ /* 0x0005e20008018000 */
[----:B------:R0:W-:Y:S01]  /*17260*/  UTMACMDFLUSH ;  /* 0x00000000000079b7 */ /* 0x0001e20000000000 */
[----:B--2---:R-:W-:-:S04]  /*17270*/  DEPBAR.LE SB0, 0x1 ;  /* 0x000080400000791a */ /* 0x004fc80000000000 */
.L_x_70:
[----:B------:R-:W-:Y:S05]  /*17280*/  BSYNC B0 ;  /* 0x0000000000007941 */ /* 0x000fea0003800000 */
.L_x_69:
[----:B------:R-:W-:Y:S01]  /*17290*/  BAR.SYNC.DEFER_BLOCKING 0x1, 0x80 ;  /* 0x0042000000007b1d */ /* 0x000fe20000010000 */
[----:B------:R-:W-:Y:S02]  /*172a0*/  F2FP.BF16.F32.PACK_AB R192, R193, R192 ;  /* 0x000000c0c1c0723e */ /* 0x000fe400000010ff */
[----:B-1----:R-:W-:Y:S02]  /*172b0*/  F2FP.BF16.F32.PACK_AB R4, R185, R184 ;  /* 0x000000b8b904723e */ /* 0x002fe400000010ff */
[----:B------:R-:W-:Y:S01]  /*172c0*/  F2FP.BF16.F32.PACK_AB R5, R22, R23 ;  /* 0x000000171605723e */ /* 0x000fe200000010ff */
[----:B------:R-:W-:Y:S01]  /*172d0*/  BSSY B0, `(.L_x_71) ;  /* 0x000001c000007945 */ /* 0x000fe20003800000 */
[----:B------:R-:W-:Y:S02]  /*172e0*/  F2FP.BF16.F32.PACK_AB R6, R189, R188 ;  /* 0x000000bcbd06723e */ /* 0x000fe400000010ff */
[----:B------:R-:W-:Y:S02]  /*172f0*/  F2FP.BF16.F32.PACK_AB R7, R24, R25 ;  /* 0x000000191807723e */ /* 0x000fe400000010ff */
[----:B------:R-:W-:-:S02]  /*17300*/  F2FP.BF16.F32.PACK_AB R193, R26, R27 ;  /* 0x0000001b1ac1723e */ /* 0x000fc400000010ff */
[----:B------:R-:W-:Y:S02]  /*17310*/  F2FP.BF16.F32.PACK_AB R194, R197, R196 ;  /* 0x000000c4c5c2723e */ /* 0x000fe400000010ff */
[----:B------:R-:W-:Y:S01]  /*17320*/  F2FP.BF16.F32.PACK_AB R195, R28, R29 ;  /* 0x0000001d1cc3723e */ /* 0x000fe200000010ff */
[----:B------:R1:W-:Y:S04]  /*17330*/  STSM.16.M88.4 [R3+0x1000], R12 ;  /* 0x0010000c03007844 */ /* 0x0003e80000000200 */
[----:B------:R1:W-:Y:S01]  /*17340*/  STSM.16.M88.4 [R0+0x1000], R16 ;  /* 0x0010001000007844 */ /* 0x0003e20000000200 */
        /* <DEDUP_REMOVED lines=8> */
[----:B------:R-:W-:Y:S01]  /*173d0*/  R2UR UR8, R55 ;  /* 0x00000000370872ca */ /* 0x000fe200000e0000 */
[----:B------:R-:W-:Y:S01]  /*173e0*/  ULDC.64 UR4, c[0x0][0x198] ;  /* 0x0000660000047ab9 */ /* 0x000fe20000000a00 */
[----:B------:R-:W-:Y:S01]  /*173f0*/  UMOV UR9, 0x20 ;  /* 0x0000002000097882 */ /* 0x000fe20000000000 */
[----:B------:R-:W-:Y:S01]  /*17400*/  UIADD3 UR4, UP0, UR4, 0x670, URZ ;  /* 0x0000067004047890 */ /* 0x000fe2000ff1e03f */
[----:B------:R-:W-:Y:S01]  /*17410*/  UMOV UR10, UR43 ;  /* 0x0000002b000a7c82 */ /* 0x000fe20008000000 */
[----:B------:R-:W-:Y:S02]  /*17420*/  UMOV UR11, UR36 ;  /* 0x00000024000b7c82 */ /* 0x000fe40008000000 */
[----:B------:R-:W-:Y:S01]  /*17430*/  UIADD3.X UR5, URZ, UR5, URZ, UP0, !UPT ;  /* 0x000000053f057290 */ /* 0x000fe200087fe43f */
[----:B------:R-:W-:-:S05]  /*17440*/  UMOV UR12, UR37 ;  /* 0x00000025000c7c82 */ /* 0x000fca0008000000 */
[----:B------:R-:W-:-:S09]  /*17450*/  UIADD3 UR8, UR8, 0x1000, URZ ;  /* 0x0000100008087890 */ /* 0x000fd2000fffe03f */
[----:B------:R2:W-:Y:S01]  /*17460*/  UTMASTG.4D [UR8], [UR4] ;  /* 0x00000008040073b5 */ /* 0x0005e20008018000 */
[----:B------:R0:W-:Y:S01]  /*17470*/  UTMACMDFLUSH ;  /* 0x00000000000079b7 */ /* 0x0001e20000000000 */
[----:B--2---:R-:W-:-:S04]  /*17480*/  DEPBAR.LE SB0, 0x1 ;  /* 0x000080400000791a */ /* 0x004fc80000000000 */
.L_x_72:
[----:B------:R-:W-:Y:S05]  /*17490*/  BSYNC B0 ;  /* 0x0000000000007941 */ /* 0x000fea0003800000 */
.L_x_71:
[----:B------:R-:W-:Y:S01]  /*174a0*/  BAR.SYNC.DEFER_BLOCKING 0x1, 0x80 ;  /* 0x0042000000007b1d */ /* 0x000fe20000010000 */
[----:B------:R-:W-:Y:S02]  /*174b0*/  F2FP.BF16.F32.PACK_AB R200, R201, R200 ;  /* 0x000000c8c9c8723e */ /* 0x000fe400000010ff */
[----:B------:R-:W-:Y:S02]  /*174c0*/  F2FP.BF16.F32.PACK_AB R208, R209, R208 ;  /* 0x000000d0d1d0723e */ /* 0x000fe400000010ff */
[----:B------:R-:W-:Y:S01]  /*174d0*/  F2FP.BF16.F32.PACK_AB R201, R30, R31 ;  /* 0x0000001f1ec9723e */ /* 0x000fe200000010ff */
[----:B------:R-:W-:Y:S01]  /*174e0*/  BSSY B0, `(.L_x_73) ;  /* 0x000001b000007945 */ /* 0x000fe20003800000 */
[----:B------:R-:W-:Y:S02]  /*174f0*/  F2FP.BF16.F32.PACK_AB R202, R205, R204 ;  /* 0x000000cccdca723e */ /* 0x000fe400000010ff */
[----:B------:R-:W-:Y:S02]  /*17500*/  F2FP.BF16.F32.PACK_AB R203, R32, R33 ;  /* 0x0000002120cb723e */ /* 0x000fe400000010ff */
[----:B------:R-:W-:-:S02]  /*17510*/  F2FP.BF16.F32.PACK_AB R209, R34, R35 ;  /* 0x0000002322d1723e */ /* 0x000fc400000010ff */
        /* <DEDUP_REMOVED lines=9> */
[----:B---3--:R-:W3:Y:S02]  /*175b0*/  FENCE.VIEW.ASYNC.S ;  /* 0x00000000000073c6 */ /* 0x008ee40000000000 */
[----:B---3--:R-:W-:Y:S06]  /*175c0*/  BAR.SYNC.DEFER_BLOCKING 0x1, 0x80 ;  /* 0x0042000000007b1d */ /* 0x008fec0000010000 */
[----:B------:R-:W-:Y:S05]  /*175d0*/  @P1 BRA `(.L_x_74) ;  /* 0x00000000002c1947 */ /* 0x000fea0003800000 */
[----:B------:R-:W-:Y:S01]  /*175e0*/  ULDC.64 UR4, c[0x0][0x198] ;  /* 0x0000660000047ab9 */ /* 0x000fe20000000a00 */
[----:B------:R-:W-:Y:S01]  /*175f0*/  R2UR UR8, R55 ;  /* 0x00000000370872ca */ /* 0x000fe200000e0000 */
[----:B------:R-:W-:Y:S01]  /*17600*/  UIADD3 UR4, UP0, UR4, 0x670, URZ ;  /* 0x0000067004047890 */ /* 0x000fe2000ff1e03f */
[----:B------:R-:W-:Y:S01]  /*17610*/  UMOV UR9, 0x40 ;  /* 0x0000004000097882 */ /* 0x000fe20000000000 */
[----:B------:R-:W-:Y:S02]  /*17620*/  UMOV UR10, UR43 ;  /* 0x0000002b000a7c82 */ /* 0x000fe40008000000 */
[----:B------:R-:W-:Y:S01]  /*17630*/  UIADD3.X UR5, URZ, UR5, URZ, UP0, !UPT ;  /* 0x000000053f057290 */ /* 0x000fe200087fe43f */
[----:B------:R-:W-:Y:S01]  /*17640*/  UMOV UR11, UR36 ;  /* 0x00000024000b7c82 */ /* 0x000fe20008000000 */
[----:B------:R-:W-:-:S07]  /*17650*/  UMOV UR12, UR37 ;  /* 0x00000025000c7c82 */ /* 0x000fce0008000000 */
[----:B------:R3:W-:Y:S01]  /*17660*/  UTMASTG.4D [UR8], [UR4] ;  /* 0x00000008040073b5 */ /* 0x0007e20008018000 */
[----:B------:R0:W-:Y:S01]  /*17670*/  UTMACMDFLUSH ;  /* 0x00000000000079b7 */ /* 0x0001e20000000000 */
[----:B---3--:R-:W-:-:S04]  /*17680*/  DEPBAR.LE SB0, 0x1 ;  /* 0x000080400000791a */ /* 0x008fc80000000000 */
.L_x_74:
[----:B------:R-:W-:Y:S05]  /*17690*/  BSYNC B0 ;  /* 0x0000000000007941 */ /* 0x000fea0003800000 */
.L_x_73:
        /* <DEDUP_REMOVED lines=11> */
[----:B------:R3:W-:Y:S01]  /*17750*/  STSM.16.M88.4 [R21], R208 ;  /* 0x000000d015007844 */ /* 0x0007e20000000200 */
[----:B------:R-:W-:Y:S01]  /*17760*/  @!PT LDS RZ, [RZ] ;  /* 0x00000000fffff984 */ /* 0x000fe20000000800 */
[----:B------:R-:W-:Y:S01]  /*17770*/  @!PT LDS RZ, [RZ] ;  /* 0x00000000fffff984 */ /* 0x000fe20000000800 */
[----:B------:R-:W-:Y:S01]  /*17780*/  @!PT LDS RZ, [RZ] ;  /* 0x00000000fffff984 */ /* 0x000fe20000000800 */
[----:B------:R-:W-:Y:S01]  /*17790*/  @!PT LDS RZ, [RZ] ;  /* 0x00000000fffff984 */ /* 0x000fe20000000800 */
[----:B------:R4:W-:Y:S06]  /*177a0*/  MEMBAR.ALL.CTA ;  /* 0x0000000000007992 */ /* 0x0009ec0000008000 */
[----:B----4-:R-:W4:Y:S02]  /*177b0*/  FENCE.VIEW.ASYNC.S ;  /* 0x00000000000073c6 */ /* 0x010f240000000000 */
[----:B----4-:R-:W-:Y:S06]  /*177c0*/  BAR.SYNC.DEFER_BLOCKING 0x1, 0x80 ;  /* 0x0042000000007b1d */ /* 0x010fec0000010000 */
        /* <DEDUP_REMOVED lines=12> */
[----:B----4-:R-:W-:-:S04]  /*17890*/  DEPBAR.LE SB0, 0x1 ;  /* 0x000080400000791a */ /* 0x010fc80000000000 */
.L_x_76:
[----:B------:R-:W-:Y:S05]  /*178a0*/  BSYNC B0 ;  /* 0x0000000000007941 */ /* 0x000fea0003800000 */
.L_x_75:
        /* <DEDUP_REMOVED lines=17> */
[----:B-----5:R-:W5:Y:S02]  /*179c0*/  FENCE.VIEW.ASYNC.S ;  /* 0x00000000000073c6 */ /* 0x020f640000000000 */
[----:B-----5:R-:W-:Y:S06]  /*179d0*/  BAR.SYNC.DEFER_BLOCKING 0x1, 0x80 ;  /* 0x0042000000007b1d */ /* 0x020fec0000010000 */
        /* <DEDUP_REMOVED lines=11> */
[----:B-1----:R-:W-:-:S04]  /*17a90*/  DEPBAR.LE SB0, 0x1 ;  /* 0x000080400000791a */ /* 0x002fc80000000000 */
.L_x_78:
[----:B------:R-:W-:Y:S05]  /*17aa0*/  BSYNC B0 ;  /* 0x0000000000007941 */ /* 0x000fea0003800000 */
.L_x_77:
[----:B------:R-:W-:Y:S06]  /*17ab0*/  BAR.SYNC.DEFER_BLOCKING 0x1, 0x80 ;  /* 0x0042000000007b1d */ /* 0x000fec0000010000 */
[----:B------:R-:W-:Y:S01]  /*17ac0*/  BSSY B0, `(.L_x_79) ;  /* 0x0000016000007945 */ /* 0x000fe20003800000 */
[----:B------:R1:W-:Y:S04]  /*17ad0*/  STSM.16.M88.4 [R3+0x1000], R232 ;  /* 0x001000e803007844 */ /* 0x0003e80000000200 */
        /* <DEDUP_REMOVED lines=18> */
[----:B------:R1:W-:Y:S02]  /*17c00*/  UTMASTG.4D [UR8], [UR4] ;  /* 0x00000008040073b5 */ /* 0x0003e40008018000 */
[----:B-1----:R0:W-:Y:S02]  /*17c10*/  UTMACMDFLUSH ;  /* 0x00000000000079b7 */ /* 0x0021e40000000000 */
.L_x_80:
[----:B------:R-:W-:Y:S05]  /*17c20*/  BSYNC B0 ;  /* 0x0000000000007941 */ /* 0x000fea0003800000 */
.L_x_79:
[----:B------:R-:W-:-:S04]  /*17c30*/  DEPBAR.LE SB0, 0x0 ;  /* 0x000080000000791a */ /* 0x000fc80000000000 */
[----:B------:R-:W-:Y:S05]  /*17c40*/  EXIT ;  /* 0x000000000000794d */ /* 0x000fea0003800000 */
        .weak           $__internal_0_$__cuda_sm20_rcp_rn_f32_slowpath
        .type           $__internal_0_$__cuda_sm20_rcp_rn_f32_slowpath,@function
        .size           $__internal_0_$__cuda_sm20_rcp_rn_f32_slowpath,(.L_x_86 - $__internal_0_$__cuda_sm20_rcp_rn_f32_slowpath)
$__internal_0_$__cuda_sm20_rcp_rn_f32_slowpath:
[----:B------:R-:W-:Y:S01]  /*17c50*/  IMAD.SHL.U32 R0, R2, 0x2, RZ ;  /* 0x0000000202007824 */ /* 0x000fe200078e00ff */
[----:B------:R-:W-:Y:S04]  /*17c60*/  BSSY B2, `(.L_x_81) ;  /* 0x0000030000027945 */ /* 0x000fe80003800000 */
[----:B------:R-:W-:-:S04]  /*17c70*/  SHF.R.U32.HI R18, RZ, 0x18, R0 ;  /* 0x00000018ff127819 */ /* 0x000fc80000011600 */
[----:B------:R-:W-:-:S13]  /*17c80*/  ISETP.NE.U32.AND P0, PT, R18, RZ, PT ;  /* 0x000000ff1200720c */ /* 0x000fda0003f05070 */
[----:B------:R-:W-:Y:S05]  /*17c90*/  @P0 BRA `(.L_x_82) ;  /* 0x0000000000280947 */ /* 0x000fea0003800000 */
[----:B------:R-:W-:-:S04]  /*17ca0*/  SHF.L.U32 R0, R2, 0x1, RZ ;  /* 0x0000000102007819 */ /* 0x000fc800000006ff */
[----:B------:R-:W-:-:S13]  /*17cb0*/  ISETP.NE.AND P0, PT, R0, RZ, PT ;  /* 0x000000ff0000720c */ /* 0x000fda0003f05270 */
[----:B------:R-:W-:Y:S01]  /*17cc0*/  @P0 FFMA R10, R2, 1.84467440737095516160e+19, RZ ;  /* 0x5f800000020a0823 */ /* 0x000fe200000000ff */
[----:B------:R-:W-:Y:S08]  /*17cd0*/  @!P0 MUFU.RCP R3, R2 ;  /* 0x0000000200038308 */ /* 0x000ff00000001000 */
[----:B------:R-:W1:Y:S02]  /*17ce0*/  @P0 MUFU.RCP R13, R10 ;  /* 0x0000000a000d0308 */ /* 0x000e640000001000 */
[----:B-1----:R-:W-:-:S04]  /*17cf0*/  @P0 FFMA R0, R10, R13, -1 ;  /* 0xbf8000000a000423 */ /* 0x002fc8000000000d */
[----:B------:R-:W-:-:S04]  /*17d00*/  @P0 FADD.FTZ R0, -R0, -RZ ;  /* 0x800000ff00000221 */ /* 0x000fc80000010100 */
[----:B------:R-:W-:-:S04]  /*17d10*/  @P0 FFMA R0, R13, R0, R13 ;  /* 0x000000000d000223 */ /* 0x000fc8000000000d */
[----:B------:R-:W-:Y:S01]  /*17d20*/  @P0 FFMA R3, R0, 1.84467440737095516160e+19, RZ ;  /* 0x5f80000000030823 */ /* 0x000fe200000000ff */
[----:B------:R-:W-:Y:S06]  /*17d30*/  BRA `(.L_x_83) ;  /* 0x0000000000887947 */ /* 0x000fec0003800000 */
.L_x_82:
[----:B------:R-:W-:-:S04]  /*17d40*/  IADD3 R19, R18, -0xfd, RZ ;  /* 0xffffff0312137810 */ /* 0x000fc80007ffe0ff */
[----:B------:R-:W-:-:S13]  /*17d50*/  ISETP.GT.U32.AND P0, PT, R19, 0x1, PT ;  /* 0x000000011300780c */ /* 0x000fda0003f04070 */
[----:B------:R-:W-:Y:S05]  /*17d60*/  @P0 BRA `(.L_x_84) ;  /* 0x0000000000780947 */ /* 0x000fea0003800000 */
[----:B------:R-:W-:Y:S01]  /*17d70*/  LOP3.LUT R0, R2, 0x7fffff, RZ, 0xc0, !PT ;  /* 0x007fffff02007812 */ /* 0x000fe200078ec0ff */
[----:B------:R-:W-:-:S03]  /*17d80*/  IMAD.MOV.U32 R14, RZ, RZ, 0x3 ;  /* 0x00000003ff0e7424 */ /* 0x000fc600078e00ff */
[----:B------:R-:W-:Y:S02]  /*17d90*/  LOP3.LUT R0, R0, 0x3f800000, RZ, 0xfc, !PT ;  /* 0x3f80000000007812 */ /* 0x000fe400078efcff */
[----:B------:R-:W-:Y:S02]  /*17da0*/  SHF.L.U32 R14, R14, R19, RZ ;  /* 0x000000130e0e7219 */ /* 0x000fe400000006ff */
[----:B------:R-:W1:Y:S02]  /*17db0*/  MUFU.RCP R3, R0 ;  /* 0x0000000000037308 */ /* 0x000e640000001000 */
[----:B-1----:R-:W-:-:S04]  /*17dc0*/  FFMA R10, R0, R3, -1 ;  /* 0xbf800000000a7423 */ /* 0x002fc80000000003 */
[----:B------:R-:W-:-:S04]  /*17dd0*/  FADD.FTZ R10, -R10, -RZ ;  /* 0x800000ff0a0a7221 */ /* 0x000fc80000010100 */
[CCC-:B------:R-:W-:Y:S01]  /*17de0*/  FFMA.RM R12, R3.reuse, R10.reuse, R3.reuse ;  /* 0x0000000a030c7223 */ /* 0x1c0fe20000004003 */
[----:B------:R-:W-:-:S04]  /*17df0*/  FFMA.RP R13, R3, R10, R3 ;  /* 0x0000000a030d7223 */ /* 0x000fc80000008003 */
[C---:B------:R-:W-:Y:S02]  /*17e00*/  LOP3.LUT R3, R12.reuse, 0x7fffff, RZ, 0xc0, !PT ;  /* 0x007fffff0c037812 */ /* 0x040fe400078ec0ff */
[----:B------:R-:W-:Y:S02]  /*17e10*/  FSETP.NEU.FTZ.AND P0, PT, R12, R13, PT ;  /* 0x0000000d0c00720b */ /* 0x000fe40003f1d000 */
[----:B------:R-:W-:Y:S02]  /*17e20*/  LOP3.LUT R3, R3, 0x800000, RZ, 0xfc, !PT ;  /* 0x0080000003037812 */ /* 0x000fe400078efcff */
[----:B------:R-:W-:Y:S02]  /*17e30*/  SEL R10, RZ, 0xffffffff, !P0 ;  /* 0xffffffffff0a7807 */ /* 0x000fe40004000000 */
[----:B------:R-:W-:Y:S02]  /*17e40*/  LOP3.LUT R14, R14, R3, RZ, 0xc0, !PT ;  /* 0x000000030e0e7212 */ /* 0x000fe400078ec0ff */
[----:B------:R-:W-:-:S02]  /*17e50*/  IADD3 R10, -R10, RZ, RZ ;  /* 0x000000ff0a0a7210 */ /* 0x000fc40007ffe1ff */
[-C--:B------:R-:W-:Y:S02]  /*17e60*/  SHF.R.U32.HI R14, RZ, R19.reuse, R14 ;  /* 0x00000013ff0e7219 */ /* 0x080fe4000001160e */
[----:B------:R-:W-:Y:S02]  /*17e70*/  LOP3.LUT P1, RZ, R10, R19, R3, 0xf8, !PT ;  /* 0x000000130aff7212 */ /* 0x000fe4000782f803 */
[C---:B------:R-:W-:Y:S02]  /*17e80*/  LOP3.LUT P0, RZ, R14.reuse, 0x1, RZ, 0xc0, !PT ;  /* 0x000000010eff7812 */ /* 0x040fe4000780c0ff */
[----:B------:R-:W-:-:S04]  /*17e90*/  LOP3.LUT P2, RZ, R14, 0x2, RZ, 0xc0, !PT ;  /* 0x000000020eff7812 */ /* 0x000fc8000784c0ff */
[----:B------:R-:W-:Y:S02]  /*17ea0*/  PLOP3.LUT P0, PT, P0, P1, P2, 0xe0, 0x0 ;  /* 0x000000000000781c */ /* 0x000fe40000703c20 */
[----:B------:R-:W-:Y:S02]  /*17eb0*/  LOP3.LUT P1, RZ, R2, 0x7fffff, RZ, 0xc0, !PT ;  /* 0x007fffff02ff7812 */ /* 0x000fe4000782c0ff */
[----:B------:R-:W-:-:S04]  /*17ec0*/  SEL R0, RZ, 0x1, !P0 ;  /* 0x00000001ff007807 */ /* 0x000fc80004000000 */
[----:B------:R-:W-:-:S04]  /*17ed0*/  IADD3 R0, -R0, RZ, RZ ;  /* 0x000000ff00007210 */ /* 0x000fc80007ffe1ff */
[----:B------:R-:W-:Y:S01]  /*17ee0*/  ISETP.GE.AND P0, PT, R0, RZ, PT ;  /* 0x000000ff0000720c */ /* 0x000fe20003f06270 */
[----:B------:R-:W-:-:S05]  /*17ef0*/  VIADD R0, R18, 0xffffff04 ;  /* 0xffffff0412007836 */ /* 0x000fca0000000000 */
[----:B------:R-:W-:-:S07]  /*17f00*/  SHF.R.U32.HI R3, RZ, R0, R3 ;  /* 0x00000000ff037219 */ /* 0x000fce0000011603 */
[----:B------:R-:W-:-:S04]  /*17f10*/  @!P0 IADD3 R3, R3, 0x1, RZ ;  /* 0x0000000103038810 */ /* 0x000fc80007ffe0ff */
[----:B------:R-:W-:-:S04]  /*17f20*/  @!P1 SHF.L.U32 R3, R3, 0x1, RZ ;  /* 0x0000000103039819 */ /* 0x000fc800000006ff */
[----:B------:R-:W-:Y:S01]  /*17f30*/  LOP3.LUT R3, R3, 0x80000000, R2, 0xf8, !PT ;  /* 0x8000000003037812 */ /* 0x000fe200078ef802 */
[----:B------:R-:W-:Y:S06]  /*17f40*/  BRA `(.L_x_83) ;  /* 0x0000000000047947 */ /* 0x000fec0003800000 */
.L_x_84:
[----:B------:R1:W2:Y:S02]  /*17f50*/  MUFU.RCP R3, R2 ;  /* 0x0000000200037308 */ /* 0x0002a40000001000 */
.L_x_83:
[----:B------:R-:W-:Y:S05]  /*17f60*/  BSYNC B2 ;  /* 0x0000000000027941 */ /* 0x000fea0003800000 */
.L_x_81:
[----:B--2---:R-:W-:Y:S01]  /*17f70*/  IMAD.MOV.U32 R0, RZ, RZ, R3 ;  /* 0x000000ffff007224 */ /* 0x004fe200078e0003 */
[----:B-1----:R-:W-:Y:S02]  /*17f80*/  MOV R2, R15 ;  /* 0x0000000f00027202 */ /* 0x002fe40000000f00 */
[----:B------:R-:W-:-:S04]  /*17f90*/  MOV R3, 0x0 ;  /* 0x0000000000037802 */ /* 0x000fc80000000f00 */
[----:B------:R-:W-:Y:S05]  /*17fa0*/  RET.REL.NODEC R2 `(_ZN7cutlass13device_kernelINS_4fmha6kernel13FmhaKernelTmaINS1_10collective15FmhaMainloopTmaINS_10bfloat16_tEfN4cute5tupleIJNS7_1CILi64EEENS9_ILi256EEENS9_ILi192EEEEEENS4_12CausalFusionEJEEENS4_15FmhaFwdEpilogueIS6_fNS8_IJSA_SC_SB_EEEEEJEEEEEvNT_6ParamsE) ;  /* 0xfffffe8002147950 */ /* 0x000fea0003c3ffff */
.L_x_85:
[----:B------:R-:W-:-:S00]  /*17fb0*/  BRA `(.L_x_85) ;  /* 0xfffffffc00fc7947 */ /* 0x000fc0000383ffff */
[----:B------:R-:W-:-:S00]  /*17fc0*/  NOP ;  /* 0x0000000000007918 */ /* 0x000fc00000000000 */
        /* <DEDUP_REMOVED lines=11> */
.L_x_86:


//--------------------- .nv.global.init           --------------------------
	.section	.nv.global.init,"aw",@progbits
.nv.global.init:
	.type		$str$23,@object
	.size		$str$23,($str$24 - $str$23)
$str$23:
        /*0000*/ 	.byte	0x28, 0x61, 0x64, 0x64, 0x72, 0x65, 0x73, 0x73, 0x20, 0x26, 0x20, 0x6d, 0x61, 0x73, 0x6b, 0x29
        /*0010*/ 	.byte	0x20, 0x3d, 0x3d, 0x20, 0x30, 0x00
	.type		$str$24,@object
	.size		$str$24,(__unnamed_1 - $str$24)
$str$24:
        /*0016*/ 	.byte	0x2f, 0x74, 0x6d, 0x70, 0x2f, 0x63, 0x75, 0x74, 0x6c, 0x61, 0x73, 0x73, 0x5f, 0x73, 0x77, 0x65
        /*0026*/ 	.byte	0x65, 0x70, 0x5f, 0x73, 0x72, 0x63, 0x2f, 0x69, 0x6e, 0x63, 0x6c, 0x75, 0x64, 0x65, 0x2f, 0x63
        /*0036*/ 	.byte	0x75, 0x74, 0x65, 0x2f, 0x70, 0x6f, 0x69, 0x6e, 0x74, 0x65, 0x72, 0x5f, 0x66, 0x6c, 0x61, 0x67
        /*0046*/ 	.byte	0x67, 0x65, 0x64, 0x2e, 0x68, 0x70, 0x70, 0x00
	.type		__unnamed_1,@object
	.size		__unnamed_1,(__unnamed_2 - __unnamed_1)
__unnamed_1:
        /* <DEDUP_REMOVED lines=28> */
        /*020e*/ 	.byte	0x32, 0x30, 0x34, 0x38, 0x3e, 0x3e, 0x3e, 0x3e, 0x3e, 0x5d, 0x00
	.type		__unnamed_2,@object
	.size		__unnamed_2,(.L_1 - __unnamed_2)
__unnamed_2:
        /* <DEDUP_REMOVED lines=29> */
.L_1:


//--------------------- .nv.shared._ZN7cutlass13device_kernelINS_4fmha6kernel13FmhaKernelTmaINS1_10collective15FmhaMainloopTmaINS_10bfloat16_tEfN4cute5tupleIJNS7_1CILi64EEENS9_ILi256EEENS9_ILi192EEEEEENS4_12CausalFusionEJEEENS4_15FmhaFwdEpilogueIS6_fNS8_IJSA_SC_SB_EEEEEJEEEEEvNT_6ParamsE --------------------------
	.section	.nv.shared._ZN7cutlass13device_kernelINS_4fmha6kernel13FmhaKernelTmaINS1_10collective15FmhaMainloopTmaINS_10bfloat16_tEfN4cute5tupleIJNS7_1CILi64EEENS9_ILi256EEENS9_ILi192EEEEEENS4_12CausalFusionEJEEENS4_15FmhaFwdEpilogueIS6_fNS8_IJSA_SC_SB_EEEEEJEEEEEvNT_6ParamsE,"aw",@nobits
	.sectionflags	@""
	.align	16
	.zero		1024


//--------------------- .nv.shared.reserved.0     --------------------------
	.section	.nv.shared.reserved.0,"aw",@nobits
	.weak		__nv_reservedSMEM_offset_0_alias
	.size		__nv_reservedSMEM_offset_0_alias, 0, 0
	.other		__nv_reservedSMEM_offset_0_alias,@"STO_CUDA_RESERVED_SHARED STV_DEFAULT"
__nv_reservedSMEM_offset_0_alias:
	.zero		0


//--------------------- .nv.global                --------------------------
	.section	.nv.global,"aw",@nobits
.nv.global:
	.type		_ZN39_INTERNAL_f7ed4ff5_4_k_cu_f17e0dab_29564cute1_E,@object
	.size		_ZN39_INTERNAL_f7ed4ff5_4_k_cu_f17e0dab_29564cute1_E,(_ZN39_INTERNAL_f7ed4ff5_4_k_cu_f17e0dab_29564cuda3std3__45__cpo6cbeginE - _ZN39_INTERNAL_f7ed4ff5_4_k_cu_f17e0dab_29564cute1_E)
_ZN39_INTERNAL_f7ed4ff5_4_k_cu_f17e0dab_29564cute1_E:
	.zero		1
	.type		_ZN39_INTERNAL_f7ed4ff5_4_k_cu_f17e0dab_29564cuda3std3__45__cpo6cbeginE,@object
	.size		_ZN39_INTERNAL_f7ed4ff5_4_k_cu_f17e0dab_29564cuda3std3__45__cpo6cbeginE,(_ZN39_INTERNAL_f7ed4ff5_4_k_cu_f17e0dab_29564cuda3std3__48in_placeE - _ZN39_INTERNAL_f7ed4ff5_4_k_cu_f17e0dab_29564cuda3std3__45__cpo6cbeginE)
_ZN39_INTERNAL_f7ed4ff5_4_k_cu_f17e0dab_29564cuda3std3__45__cpo6cbeginE:
	.zero		1
	.type		_ZN39_INTERNAL_f7ed4ff5_4_k_cu_f17e0dab_29564cuda3std3__48in_placeE,@object
	.size		_ZN39_INTERNAL_f7ed4ff5_4_k_cu_f17e0dab_29564cuda3std3__48in_placeE,(_ZN39_INTERNAL_f7ed4ff5_4_k_cu_f17e0dab_29564cuda3std6ranges3__45__cpo9iter_moveE - _ZN39_INTERNAL_f7ed4ff5_4_k_cu_f17e0dab_29564cuda3std3__48in_placeE)
_ZN39_INTERNAL_f7ed4ff5_4_k_cu_f17e0dab_29564cuda3std3__48in_placeE:
	.zero		1
	.type		_ZN39_INTERNAL_f7ed4ff5_4_k_cu_f17e0dab_29564cuda3std6ranges3__45__cpo9iter_moveE,@object
	.size		_ZN39_INTERNAL_f7ed4ff5_4_k_cu_f17e0dab_29564cuda3std6ranges3__45__cpo9iter_moveE,(_ZN39_INTERNAL_f7ed4ff5_4_k_cu_f17e0dab_29564cuda3std3__45__cpo5beginE - _ZN39_INTERNAL_f7ed4ff5_4_k_cu_f17e0dab_29564cuda3std6ranges3__45__cpo9iter_moveE)
_ZN39_INTERNAL_f7ed4ff5_4_k_cu_f17e0dab_29564cuda3std6ranges3__45__cpo9iter_moveE:
	.zero		1
	.type		_ZN39_INTERNAL_f7ed4ff5_4_k_cu_f17e0dab_29564cuda3std3__45__cpo5beginE,@object
	.size		_ZN39_INTERNAL_f7ed4ff5_4_k_cu_f17e0dab_29564cuda3std3__45__cpo5beginE,(_ZN39_INTERNAL_f7ed4ff5_4_k_cu_f17e0dab_29564cuda3std3__441_GLOBAL__N__f7ed4ff5_4_k_cu_f17e0dab_29566ignoreE - _ZN39_INTERNAL_f7ed4ff5_4_k_cu_f17e0dab_29564cuda3std3__45__cpo5beginE)
_ZN39_INTERNAL_f7ed4ff5_4_k_cu_f17e0dab_29564cuda3std3__45__cpo5beginE:
	.zero		1
	.type		_ZN39_INTERNAL_f7ed4ff5_4_k_cu_f17e0dab_29564cuda3std3__441_GLOBAL__N__f7ed4ff5_4_k_cu_f17e0dab_29566ignoreE,@object
	.size		_ZN39_INTERNAL_f7ed4ff5_4_k_cu_f17e0dab_29564cuda3std3__441_GLOBAL__N__f7ed4ff5_4_k_cu_f17e0dab_29566ignoreE,(_ZN39_INTERNAL_f7ed4ff5_4_k_cu_f17e0dab_29564cute7productE - _ZN39_INTERNAL_f7ed4ff5_4_k_cu_f17e0dab_29564cuda3std3__441_GLOBAL__N__f7ed4ff5_4_k_cu_f17e0dab_29566ignoreE)
_ZN39_INTERNAL_f7ed4ff5_4_k_cu_f17e0dab_29564cuda3std3__441_GLOBAL__N__f7ed4ff5_4_k_cu_f17e0dab_29566ignoreE:
	.zero		1
	.type		_ZN39_INTERNAL_f7ed4ff5_4_k_cu_f17e0dab_29564cute7productE,@object
	.size		_ZN39_INTERNAL_f7ed4ff5_4_k_cu_f17e0dab_29564cute7productE,(_ZN39_INTERNAL_f7ed4ff5_4_k_cu_f17e0dab_29564cuda3std3__45__cpo3endE - _ZN39_INTERNAL_f7ed4ff5_4_k_cu_f17e0dab_29564cute7productE)
_ZN39_INTERNAL_f7ed4ff5_4_k_cu_f17e0dab_29564cute7productE:
	.zero		1
	.type		_ZN39_INTERNAL_f7ed4ff5_4_k_cu_f17e0dab_29564cuda3std3__45__cpo3endE,@object
	.size		_ZN39_INTERNAL_f7ed4ff5_4_k_cu_f17e0dab_29564cuda3std3__45__cpo3endE,(_ZN39_INTERNAL_f7ed4ff5_4_k_cu_f17e0dab_29564cuda3std3__419piecewise_constructE - _ZN39_INTERNAL_f7ed4ff5_4_k_cu_f17e0dab_29564cuda3std3__45__cpo3endE)
_ZN39_INTERNAL_f7ed4ff5_4_k_cu_f17e0dab_29564cuda3std3__45__cpo3endE:
	.zero		1
	.type		_ZN39_INTERNAL_f7ed4ff5_4_k_cu_f17e0dab_29564cuda3std3__419piecewise_constructE,@object
	.size		_ZN39_INTERNAL_f7ed4ff5_4_k_cu_f17e0dab_29564cuda3std3__419piecewise_constructE,(_ZN39_INTERNAL_f7ed4ff5_4_k_cu_f17e0dab_29564cuda3std3__45__cpo4cendE - _ZN39_INTERNAL_f7ed4ff5_4_k_cu_f17e0dab_29564cuda3std3__419piecewise_constructE)
_ZN39_INTERNAL_f7ed4ff5_4_k_cu_f17e0dab_29564cuda3std3__419piecewise_constructE:
	.zero		1
	.type		_ZN39_INTERNAL_f7ed4ff5_4_k_cu_f17e0dab_29564cuda3std3__45__cpo4cendE,@object
	.size		_ZN39_INTERNAL_f7ed4ff5_4_k_cu_f17e0dab_29564cuda3std3__45__cpo4cendE,(_ZN39_INTERNAL_f7ed4ff5_4_k_cu_f17e0dab_29564cuda3std6ranges3__45__cpo4swapE - _ZN39_INTERNAL_f7ed4ff5_4_k_cu_f17e0dab_29564cuda3std3__45__cpo4cendE)
_ZN39_INTERNAL_f7ed4ff5_4_k_cu_f17e0dab_29564cuda3std3__45__cpo4cendE:
	.zero		1
	.type		_ZN39_INTERNAL_f7ed4ff5_4_k_cu_f17e0dab_29564cuda3std6ranges3__45__cpo4swapE,@object
	.size		_ZN39_INTERNAL_f7ed4ff5_4_k_cu_f17e0dab_29564cuda3std6ranges3__45__cpo4swapE,(.L_9 - _ZN39_INTERNAL_f7ed4ff5_4_k_cu_f17e0dab_29564cuda3std6ranges3__45__cpo4swapE)
_ZN39_INTERNAL_f7ed4ff5_4_k_cu_f17e0dab_29564cuda3std6ranges3__45__cpo4swapE:
	.zero		1
.L_9:


//--------------------- .nv.constant0._ZN7cutlass13device_kernelINS_4fmha6kernel13FmhaKernelTmaINS1_10collective15FmhaMainloopTmaINS_10bfloat16_tEfN4cute5tupleIJNS7_1CILi64EEENS9_ILi256EEENS9_ILi192EEEEEENS4_12CausalFusionEJEEENS4_15FmhaFwdEpilogueIS6_fNS8_IJSA_SC_SB_EEEEEJEEEEEvNT_6ParamsE --------------------------
	.section	.nv.constant0._ZN7cutlass13device_kernelINS_4fmha6kernel13FmhaKernelTmaINS1_10collective15FmhaMainloopTmaINS_10bfloat16_tEfN4cute5tupleIJNS7_1CILi64EEENS9_ILi256EEENS9_ILi192EEEEEENS4_12CausalFusionEJEEENS4_15FmhaFwdEpilogueIS6_fNS8_IJSA_SC_SB_EEEEEJEEEEEvNT_6ParamsE,"a",@progbits
	.sectionflags	@""
	.align	4
.nv.constant0._ZN7cutlass13device_kernelINS_4fmha6kernel13FmhaKernelTmaINS1_10collective15FmhaMainloopTmaINS_10bfloat16_tEfN4cute5tupleIJNS7_1CILi64EEENS9_ILi256EEENS9_ILi192EEEEEENS4_12CausalFusionEJEEENS4_15FmhaFwdEpilogueIS6_fNS8_IJSA_SC_SB_EEEEEJEEEEEvNT_6ParamsE:
	.zero		2688


//--------------------- SYMBOLS --------------------------

	.type		.nv.reservedSmem.offset0,@object
	.size		.nv.reservedSmem.offset0,0x4
	.type		__assertfail,@function
